	.target	sm_100a

	.elftype	@"ET_EXEC"


//--------------------- .note.nv.tkinfo           --------------------------
	.section	.note.nv.tkinfo,"",@"SHT_NOTE"
	.sectionflags	@"SHF_NOTE_NV_TKINFO"
	.tkinfo
        /*0018*/ 	.word	0x00000002
        /*0030*/ 	.string	""
        /*0030*/ 	.string	"ptxas"
        /*0030*/ 	.string	"Cuda compilation tools, release 13.0, V13.0.88"
        /*0030*/ 	.string	"Build cuda_13.0.r13.0/compiler.36424714_0"
        /*0030*/ 	.string	"-arch sm_100a -m 64 "



//--------------------- .note.nv.cuinfo           --------------------------
	.section	.note.nv.cuinfo,"",@"SHT_NOTE"
	.sectionflags	@"SHF_NOTE_NV_CUINFO"
        /*0018*/ 	.short	0x0002
        /*001a*/ 	.short	0x0064
        /*001c*/ 	.short	0x0082
	.zero		2


//--------------------- .nv.info                  --------------------------
	.section	.nv.info,"",@"SHT_CUDA_INFO"
	.align	4


	//----- nvinfo : EIATTR_REGCOUNT
	.align		4
        /*0000*/ 	.byte	0x04, 0x2f
        /*0002*/ 	.short	(.L_19 - .L_18)
	.align		4
.L_18:
        /*0004*/ 	.word	index@(_ZN7cutlass13device_kernelINS_4conv6kernel13ConvUniversalINS1_16ConvProblemShapeILNS1_8OperatorE0ELi2EEENS1_10collective14CollectiveConvINS1_47MainloopSm100TmaUmmaWarpSpecializedImplicitGemmILS5_0ELi8ELi2ELi1ELi2EN4cute5tupleIJNSA_1CILi2EEENSC_ILi1EEESE_EEEEENSB_IJNSC_ILi128EEENSC_ILi64EEENSB_IJSI_EEEEEENS_10tfloat32_tESL_NSA_8TiledMMAINSA_8MMA_AtomIJNSA_23SM100_MMA_TF32_2x1SM_SSISL_SL_fLi128ELi64ELNSA_4UMMA5MajorE0ELSQ_0ELNSP_7ScaleInE0ELSR_0EEEEEENSA_6LayoutINSB_IJSE_SE_SE_EEENSB_IJNSC_ILi0EEESW_SW_EEEEENSB_IJNSA_10UnderscoreESZ_SZ_EEEEENS7_6detail27Sm100ImplicitGemmTileTraitsINSA_25SM100_TMA_2SM_LOAD_IM2COLENSA_14ComposedLayoutINSA_7SwizzleILi3ELi4ELi3EEENSA_18smem_ptr_flag_bitsILi32EEENSU_INSB_IJNSC_ILi8EEENSC_ILi32EEEEEENSB_IJS1B_SE_EEEEEEEvEENS13_INSA_18SM100_TMA_2SM_LOADES1F_vEEEENS_8epilogue10collective18CollectiveEpilogueINS1K_23Sm100TmaWarpSpecializedILi3ELi2ELi16ELb1ELb0EEEJNSB_IJSI_SI_SJ_EEENSB_IJNSU_ISI_SE_EENSU_INSB_IJNSC_ILi16EEESD_EEENSB_IJSE_S1B_EEEEEEEESL_NSB_IJNSB_IJlllEEESE_SW_EEESL_S1X_NS1K_6fusion15FusionCallbacksIS1O_NS1Y_17LinearCombinationISL_fSL_fLNS_15FloatRoundStyleE2EEES1P_S1V_JEEENSA_5SM1004TMEM4LOAD26SM100_TMEM_LOAD_32dp32b16xENSA_20SM90_TMA_LOAD_IM2COLENS15_INS16_ILi2ELi4ELi3EEES19_NSU_INSB_IJS1A_S1R_EEENSB_IJS1R_SE_EEEEEEENSA_39AutoVectorizingCopyWithAssumedAlignmentILi128EEENSA_21SM90_TMA_STORE_IM2COLES2D_S2F_S2F_EEEvvEEEEvNT_6ParamsE)
        /*0008*/ 	.word	0x00000056


	//----- nvinfo : EIATTR_FRAME_SIZE
	.align		4
.L_19:
        /*000c*/ 	.byte	0x04, 0x11
        /*000e*/ 	.short	(.L_21 - .L_20)
	.align		4
.L_20:
        /*0010*/ 	.word	index@($__internal_2_$__cuda_sm10x_tcgen05_guardrail_trap_unallocated_columns_being_dealloced)
        /*0014*/ 	.word	0x00000008


	//----- nvinfo : EIATTR_FRAME_SIZE
	.align		4
.L_21:
        /*0018*/ 	.byte	0x04, 0x11
        /*001a*/ 	.short	(.L_23 - .L_22)
	.align		4
.L_22:
        /*001c*/ 	.word	index@($__internal_1_$__cuda_sm10x_tcgen05_guardrail_trap_phase_invalid_during_alloc)
        /*0020*/ 	.word	0x00000008


	//----- nvinfo : EIATTR_FRAME_SIZE
	.align		4
.L_23:
        /*0024*/ 	.byte	0x04, 0x11
        /*0026*/ 	.short	(.L_25 - .L_24)
	.align		4
.L_24:
        /*0028*/ 	.word	index@($__internal_0_$__cuda_sm10x_tcgen05_guardrail_trap_col_being_dealloced_not_returned_by_alloc)
        /*002c*/ 	.word	0x00000008


	//----- nvinfo : EIATTR_FRAME_SIZE
	.align		4
.L_25:
        /*0030*/ 	.byte	0x04, 0x11
        /*0032*/ 	.short	(.L_27 - .L_26)
	.align		4
.L_26:
        /*0034*/ 	.word	index@(_ZN7cutlass13device_kernelINS_4conv6kernel13ConvUniversalINS1_16ConvProblemShapeILNS1_8OperatorE0ELi2EEENS1_10collective14CollectiveConvINS1_47MainloopSm100TmaUmmaWarpSpecializedImplicitGemmILS5_0ELi8ELi2ELi1ELi2EN4cute5tupleIJNSA_1CILi2EEENSC_ILi1EEESE_EEEEENSB_IJNSC_ILi128EEENSC_ILi64EEENSB_IJSI_EEEEEENS_10tfloat32_tESL_NSA_8TiledMMAINSA_8MMA_AtomIJNSA_23SM100_MMA_TF32_2x1SM_SSISL_SL_fLi128ELi64ELNSA_4UMMA5MajorE0ELSQ_0ELNSP_7ScaleInE0ELSR_0EEEEEENSA_6LayoutINSB_IJSE_SE_SE_EEENSB_IJNSC_ILi0EEESW_SW_EEEEENSB_IJNSA_10UnderscoreESZ_SZ_EEEEENS7_6detail27Sm100ImplicitGemmTileTraitsINSA_25SM100_TMA_2SM_LOAD_IM2COLENSA_14ComposedLayoutINSA_7SwizzleILi3ELi4ELi3EEENSA_18smem_ptr_flag_bitsILi32EEENSU_INSB_IJNSC_ILi8EEENSC_ILi32EEEEEENSB_IJS1B_SE_EEEEEEEvEENS13_INSA_18SM100_TMA_2SM_LOADES1F_vEEEENS_8epilogue10collective18CollectiveEpilogueINS1K_23Sm100TmaWarpSpecializedILi3ELi2ELi16ELb1ELb0EEEJNSB_IJSI_SI_SJ_EEENSB_IJNSU_ISI_SE_EENSU_INSB_IJNSC_ILi16EEESD_EEENSB_IJSE_S1B_EEEEEEEESL_NSB_IJNSB_IJlllEEESE_SW_EEESL_S1X_NS1K_6fusion15FusionCallbacksIS1O_NS1Y_17LinearCombinationISL_fSL_fLNS_15FloatRoundStyleE2EEES1P_S1V_JEEENSA_5SM1004TMEM4LOAD26SM100_TMEM_LOAD_32dp32b16xENSA_20SM90_TMA_LOAD_IM2COLENS15_INS16_ILi2ELi4ELi3EEES19_NSU_INSB_IJS1A_S1R_EEENSB_IJS1R_SE_EEEEEEENSA_39AutoVectorizingCopyWithAssumedAlignmentILi128EEENSA_21SM90_TMA_STORE_IM2COLES2D_S2F_S2F_EEEvvEEEEvNT_6ParamsE)
        /*0038*/ 	.word	0x00000008


	//----- nvinfo : EIATTR_MIN_STACK_SIZE
	.align		4
.L_27:
        /*003c*/ 	.byte	0x04, 0x12
        /*003e*/ 	.short	(.L_29 - .L_28)
	.align		4
.L_28:
        /*0040*/ 	.word	index@(_ZN7cutlass13device_kernelINS_4conv6kernel13ConvUniversalINS1_16ConvProblemShapeILNS1_8OperatorE0ELi2EEENS1_10collective14CollectiveConvINS1_47MainloopSm100TmaUmmaWarpSpecializedImplicitGemmILS5_0ELi8ELi2ELi1ELi2EN4cute5tupleIJNSA_1CILi2EEENSC_ILi1EEESE_EEEEENSB_IJNSC_ILi128EEENSC_ILi64EEENSB_IJSI_EEEEEENS_10tfloat32_tESL_NSA_8TiledMMAINSA_8MMA_AtomIJNSA_23SM100_MMA_TF32_2x1SM_SSISL_SL_fLi128ELi64ELNSA_4UMMA5MajorE0ELSQ_0ELNSP_7ScaleInE0ELSR_0EEEEEENSA_6LayoutINSB_IJSE_SE_SE_EEENSB_IJNSC_ILi0EEESW_SW_EEEEENSB_IJNSA_10UnderscoreESZ_SZ_EEEEENS7_6detail27Sm100ImplicitGemmTileTraitsINSA_25SM100_TMA_2SM_LOAD_IM2COLENSA_14ComposedLayoutINSA_7SwizzleILi3ELi4ELi3EEENSA_18smem_ptr_flag_bitsILi32EEENSU_INSB_IJNSC_ILi8EEENSC_ILi32EEEEEENSB_IJS1B_SE_EEEEEEEvEENS13_INSA_18SM100_TMA_2SM_LOADES1F_vEEEENS_8epilogue10collective18CollectiveEpilogueINS1K_23Sm100TmaWarpSpecializedILi3ELi2ELi16ELb1ELb0EEEJNSB_IJSI_SI_SJ_EEENSB_IJNSU_ISI_SE_EENSU_INSB_IJNSC_ILi16EEESD_EEENSB_IJSE_S1B_EEEEEEEESL_NSB_IJNSB_IJlllEEESE_SW_EEESL_S1X_NS1K_6fusion15FusionCallbacksIS1O_NS1Y_17LinearCombinationISL_fSL_fLNS_15FloatRoundStyleE2EEES1P_S1V_JEEENSA_5SM1004TMEM4LOAD26SM100_TMEM_LOAD_32dp32b16xENSA_20SM90_TMA_LOAD_IM2COLENS15_INS16_ILi2ELi4ELi3EEES19_NSU_INSB_IJS1A_S1R_EEENSB_IJS1R_SE_EEEEEEENSA_39AutoVectorizingCopyWithAssumedAlignmentILi128EEENSA_21SM90_TMA_STORE_IM2COLES2D_S2F_S2F_EEEvvEEEEvNT_6ParamsE)
        /*0044*/ 	.word	0x00000008
.L_29:


//--------------------- .nv.compat                --------------------------
	.section	.nv.compat,"",@"SHT_CUDA_COMPAT_INFO"
	.align	4
        /*0000*/ 	.byte	0x02, 0x09, 0x01, 0x00, 0x02, 0x02, 0x02, 0x00, 0x02, 0x05, 0x05, 0x00, 0x03, 0x07, 0x01, 0x01
        /*0010*/ 	.byte	0x02, 0x03, 0x01, 0x00, 0x02, 0x06, 0x01, 0x00, 0x04, 0x0b, 0x08, 0x00, 0x09, 0x00, 0x00, 0x00
        /*0020*/ 	.byte	0x00, 0x00, 0x00, 0x00


//--------------------- .nv.info._ZN7cutlass13device_kernelINS_4conv6kernel13ConvUniversalINS1_16ConvProblemShapeILNS1_8OperatorE0ELi2EEENS1_10collective14CollectiveConvINS1_47MainloopSm100TmaUmmaWarpSpecializedImplicitGemmILS5_0ELi8ELi2ELi1ELi2EN4cute5tupleIJNSA_1CILi2EEENSC_ILi1EEESE_EEEEENSB_IJNSC_ILi128EEENSC_ILi64EEENSB_IJSI_EEEEEENS_10tfloat32_tESL_NSA_8TiledMMAINSA_8MMA_AtomIJNSA_23SM100_MMA_TF32_2x1SM_SSISL_SL_fLi128ELi64ELNSA_4UMMA5MajorE0ELSQ_0ELNSP_7ScaleInE0ELSR_0EEEEEENSA_6LayoutINSB_IJSE_SE_SE_EEENSB_IJNSC_ILi0EEESW_SW_EEEEENSB_IJNSA_10UnderscoreESZ_SZ_EEEEENS7_6detail27Sm100ImplicitGemmTileTraitsINSA_25SM100_TMA_2SM_LOAD_IM2COLENSA_14ComposedLayoutINSA_7SwizzleILi3ELi4ELi3EEENSA_18smem_ptr_flag_bitsILi32EEENSU_INSB_IJNSC_ILi8EEENSC_ILi32EEEEEENSB_IJS1B_SE_EEEEEEEvEENS13_INSA_18SM100_TMA_2SM_LOADES1F_vEEEENS_8epilogue10collective18CollectiveEpilogueINS1K_23Sm100TmaWarpSpecializedILi3ELi2ELi16ELb1ELb0EEEJNSB_IJSI_SI_SJ_EEENSB_IJNSU_ISI_SE_EENSU_INSB_IJNSC_ILi16EEESD_EEENSB_IJSE_S1B_EEEEEEEESL_NSB_IJNSB_IJlllEEESE_SW_EEESL_S1X_NS1K_6fusion15FusionCallbacksIS1O_NS1Y_17LinearCombinationISL_fSL_fLNS_15FloatRoundStyleE2EEES1P_S1V_JEEENSA_5SM1004TMEM4LOAD26SM100_TMEM_LOAD_32dp32b16xENSA_20SM90_TMA_LOAD_IM2COLENS15_INS16_ILi2ELi4ELi3EEES19_NSU_INSB_IJS1A_S1R_EEENSB_IJS1R_SE_EEEEEEENSA_39AutoVectorizingCopyWithAssumedAlignmentILi128EEENSA_21SM90_TMA_STORE_IM2COLES2D_S2F_S2F_EEEvvEEEEvNT_6ParamsE --------------------------
	.section	.nv.info._ZN7cutlass13device_kernelINS_4conv6kernel13ConvUniversalINS1_16ConvProblemShapeILNS1_8OperatorE0ELi2EEENS1_10collective14CollectiveConvINS1_47MainloopSm100TmaUmmaWarpSpecializedImplicitGemmILS5_0ELi8ELi2ELi1ELi2EN4cute5tupleIJNSA_1CILi2EEENSC_ILi1EEESE_EEEEENSB_IJNSC_ILi128EEENSC_ILi64EEENSB_IJSI_EEEEEENS_10tfloat32_tESL_NSA_8TiledMMAINSA_8MMA_AtomIJNSA_23SM100_MMA_TF32_2x1SM_SSISL_SL_fLi128ELi64ELNSA_4UMMA5MajorE0ELSQ_0ELNSP_7ScaleInE0ELSR_0EEEEEENSA_6LayoutINSB_IJSE_SE_SE_EEENSB_IJNSC_ILi0EEESW_SW_EEEEENSB_IJNSA_10UnderscoreESZ_SZ_EEEEENS7_6detail27Sm100ImplicitGemmTileTraitsINSA_25SM100_TMA_2SM_LOAD_IM2COLENSA_14ComposedLayoutINSA_7SwizzleILi3ELi4ELi3EEENSA_18smem_ptr_flag_bitsILi32EEENSU_INSB_IJNSC_ILi8EEENSC_ILi32EEEEEENSB_IJS1B_SE_EEEEEEEvEENS13_INSA_18SM100_TMA_2SM_LOADES1F_vEEEENS_8epilogue10collective18CollectiveEpilogueINS1K_23Sm100TmaWarpSpecializedILi3ELi2ELi16ELb1ELb0EEEJNSB_IJSI_SI_SJ_EEENSB_IJNSU_ISI_SE_EENSU_INSB_IJNSC_ILi16EEESD_EEENSB_IJSE_S1B_EEEEEEEESL_NSB_IJNSB_IJlllEEESE_SW_EEESL_S1X_NS1K_6fusion15FusionCallbacksIS1O_NS1Y_17LinearCombinationISL_fSL_fLNS_15FloatRoundStyleE2EEES1P_S1V_JEEENSA_5SM1004TMEM4LOAD26SM100_TMEM_LOAD_32dp32b16xENSA_20SM90_TMA_LOAD_IM2COLENS15_INS16_ILi2ELi4ELi3EEES19_NSU_INSB_IJS1A_S1R_EEENSB_IJS1R_SE_EEEEEEENSA_39AutoVectorizingCopyWithAssumedAlignmentILi128EEENSA_21SM90_TMA_STORE_IM2COLES2D_S2F_S2F_EEEvvEEEEvNT_6ParamsE,"",@"SHT_CUDA_INFO"
	.sectionflags	@""
	.align	4


	//----- nvinfo : EIATTR_CUDA_API_VERSION
	.align		4
        /*0000*/ 	.byte	0x04, 0x37
        /*0002*/ 	.short	(.L_31 - .L_30)
.L_30:
        /*0004*/ 	.word	0x00000082


	//----- nvinfo : EIATTR_KPARAM_INFO
	.align		4
.L_31:
        /*0008*/ 	.byte	0x04, 0x17
        /*000a*/ 	.short	(.L_33 - .L_32)
.L_32:
        /*000c*/ 	.word	0x00000000
        /*0010*/ 	.short	0x0000
        /*0012*/ 	.short	0x0000
        /*0014*/ 	.byte	0x00, 0xf0, 0x01, 0x20


	//----- nvinfo : EIATTR_AT_ENTRY_FRAGMENTS
	.align		4
.L_33:
        /*0018*/ 	.byte	0x04, 0x4f
        /*001a*/ 	.short	(.L_35 - .L_34)


	//   ....[0]....
.L_34:
        /*001c*/ 	.word	0x00000007


	//----- nvinfo : EIATTR_RESERVED_SMEM_USED
	.align		4
.L_35:
        /*0020*/ 	.byte	0x01, 0x41
	.zero		2


	//----- nvinfo : EIATTR_SPARSE_MMA_MASK
	.align		4
        /*0024*/ 	.byte	0x03, 0x50
        /*0026*/ 	.short	0x0000


	//----- nvinfo : EIATTR_TCGEN05_2CTA_USED
	.align		4
        /*0028*/ 	.byte	0x01, 0x52
	.zero		2


	//----- nvinfo : EIATTR_MAXREG_COUNT
	.align		4
        /*002c*/ 	.byte	0x03, 0x1b
        /*002e*/ 	.short	0x00ff


	//----- nvinfo : EIATTR_NUM_BARRIERS
	.align		4
        /*0030*/ 	.byte	0x02, 0x4c
        /*0032*/ 	.byte	0x07
	.zero		1


	//----- nvinfo : EIATTR_EXTERNS
	.align		4
        /*0034*/ 	.byte	0x04, 0x0f
        /*0036*/ 	.short	(.L_37 - .L_36)


	//   ....[0]....
	.align		4
.L_36:
        /*0038*/ 	.word	index@(__assertfail)


	//----- nvinfo : EIATTR_MERCURY_ISA_VERSION
	.align		4
.L_37:
        /*003c*/ 	.byte	0x03, 0x5f
        /*003e*/ 	.short	0x0101


	//----- nvinfo : EIATTR_INT_WARP_WIDE_INSTR_OFFSETS
	.align		4
        /*0040*/ 	.byte	0x04, 0x31
        /*0042*/ 	.short	(.L_39 - .L_38)


	//   ....[0]....
.L_38:
        /*0044*/ 	.word	0x00000cb0


	//   ....[1]....
        /*0048*/ 	.word	0x00000d60


	//   ....[2]....
        /*004c*/ 	.word	0x00006c70


	//   ....[3]....
        /*0050*/ 	.word	0x00006c90


	//   ....[4]....
        /*0054*/ 	.word	0x00006cc0


	//   ....[5]....
        /*0058*/ 	.word	0x00007920


	//   ....[6]....
        /*005c*/ 	.word	0x00007a80


	//   ....[7]....
        /*0060*/ 	.word	0x00007b20


	//   ....[8]....
        /*0064*/ 	.word	0x00007c50


	//   ....[9]....
        /*0068*/ 	.word	0x00007d90


	//   ....[10]....
        /*006c*/ 	.word	0x00007e10


	//----- nvinfo : EIATTR_COOP_GROUP_MASK_REGIDS
	.align		4
.L_39:
        /*0070*/ 	.byte	0x04, 0x29
        /*0072*/ 	.short	(.L_41 - .L_40)


	//   ....[0]....
.L_40:
        /*0074*/ 	.word	0xffffffff


	//   ....[1]....
        /*0078*/ 	.word	0xffffffff


	//   ....[2]....
        /*007c*/ 	.word	0xffffffff


	//   ....[3]....
        /*0080*/ 	.word	0xffffffff


	//   ....[4]....
        /*0084*/ 	.word	0xffffffff


	//   ....[5]....
        /*0088*/ 	.word	0xffffffff


	//   ....[6]....
        /*008c*/ 	.word	0xffffffff


	//   ....[7]....
        /*0090*/ 	.word	0xffffffff


	//   ....[8]....
        /*0094*/ 	.word	0xffffffff


	//   ....[9]....
        /*0098*/ 	.word	0xffffffff


	//   ....[10]....
        /*009c*/ 	.word	0xffffffff


	//   ....[11]....
        /*00a0*/ 	.word	0xffffffff


	//   ....[12]....
        /*00a4*/ 	.word	0xffffffff


	//----- nvinfo : EIATTR_COOP_GROUP_INSTR_OFFSETS
	.align		4
.L_41:
        /*00a8*/ 	.byte	0x04, 0x28
        /*00aa*/ 	.short	(.L_43 - .L_42)


	//   ....[0]....
.L_42:
        /*00ac*/ 	.word	0x000000d0


	//   ....[1]....
        /*00b0*/ 	.word	0x00000540


	//   ....[2]....
        /*00b4*/ 	.word	0x00000760


	//   ....[3]....
        /*00b8*/ 	.word	0x000008e0


	//   ....[4]....
        /*00bc*/ 	.word	0x000009e0


	//   ....[5]....
        /*00c0*/ 	.word	0x00000b30


	//   ....[6]....
        /*00c4*/ 	.word	0x00000dd0


	//   ....[7]....
        /*00c8*/ 	.word	0x00004980


	//   ....[8]....
        /*00cc*/ 	.word	0x00005950


	//   ....[9]....
        /*00d0*/ 	.word	0x00005e20


	//   ....[10]....
        /*00d4*/ 	.word	0x00005e50


	//   ....[11]....
        /*00d8*/ 	.word	0x00006b90


	//   ....[12]....
        /*00dc*/ 	.word	0x00006d90


	//----- nvinfo : EIATTR_VRC_CTA_INIT_COUNT
	.align		4
.L_43:
        /*00e0*/ 	.byte	0x02, 0x4a
        /*00e2*/ 	.byte	0x80
	.zero		1


	//----- nvinfo : EIATTR_SYSCALL_OFFSETS
	.align		4
        /*00e4*/ 	.byte	0x04, 0x46
        /*00e6*/ 	.short	(.L_45 - .L_44)


	//   ....[0]....
.L_44:
        /*00e8*/ 	.word	0x00008af0


	//   ....[1]....
        /*00ec*/ 	.word	0x00008be0


	//   ....[2]....
        /*00f0*/ 	.word	0x000095b0


	//   ....[3]....
        /*00f4*/ 	.word	0x0000a000


	//----- nvinfo : EIATTR_MBARRIER_INSTR_OFFSETS
	.align		4
.L_45:
        /*00f8*/ 	.byte	0x04, 0x39
        /*00fa*/ 	.short	(.L_47 - .L_46)


	//   ....[0]....
.L_46:
        /*00fc*/ 	.word	0x00000650
        /*0100*/ 	.word	0x000000ff
        /*0104*/ 	.word	0x00000000
        /*0108*/ 	.short	0x0100
        /*010a*/ 	.byte	0x04
	.zero		1


	//   ....[1]....
        /*010c*/ 	.word	0x00000660
        /*0110*/ 	.word	0x000000ff
        /*0114*/ 	.word	0x00000040
        /*0118*/ 	.short	0x0100
        /*011a*/ 	.byte	0x04
	.zero		1


	//   ....[2]....
        /*011c*/ 	.word	0x00000670
        /*0120*/ 	.word	0x000000ff
        /*0124*/ 	.word	0x00000008
        /*0128*/ 	.short	0x0100
        /*012a*/ 	.byte	0x04
	.zero		1


	//   ....[3]....
        /*012c*/ 	.word	0x00000680
        /*0130*/ 	.word	0x000000ff
        /*0134*/ 	.word	0x00000048
        /*0138*/ 	.short	0x0100
        /*013a*/ 	.byte	0x04
	.zero		1


	//   ....[4]....
        /*013c*/ 	.word	0x00000690
        /*0140*/ 	.word	0x000000ff
        /*0144*/ 	.word	0x00000010
        /*0148*/ 	.short	0x0100
        /*014a*/ 	.byte	0x04
	.zero		1


	//   ....[5]....
        /*014c*/ 	.word	0x000006a0
        /*0150*/ 	.word	0x000000ff
        /*0154*/ 	.word	0x00000050
        /*0158*/ 	.short	0x0100
        /*015a*/ 	.byte	0x04
	.zero		1


	//   ....[6]....
        /*015c*/ 	.word	0x000006b0
        /*0160*/ 	.word	0x000000ff
        /*0164*/ 	.word	0x00000018
        /*0168*/ 	.short	0x0100
        /*016a*/ 	.byte	0x04
	.zero		1


	//   ....[7]....
        /*016c*/ 	.word	0x000006c0
        /*0170*/ 	.word	0x000000ff
        /*0174*/ 	.word	0x00000058
        /*0178*/ 	.short	0x0100
        /*017a*/ 	.byte	0x04
	.zero		1


	//   ....[8]....
        /*017c*/ 	.word	0x000006d0
        /*0180*/ 	.word	0x000000ff
        /*0184*/ 	.word	0x00000020
        /*0188*/ 	.short	0x0100
        /*018a*/ 	.byte	0x04
	.zero		1


	//   ....[9]....
        /*018c*/ 	.word	0x000006e0
        /*0190*/ 	.word	0x000000ff
        /*0194*/ 	.word	0x00000060
        /*0198*/ 	.short	0x0100
        /*019a*/ 	.byte	0x04
	.zero		1


	//   ....[10]....
        /*019c*/ 	.word	0x000006f0
        /*01a0*/ 	.word	0x000000ff
        /*01a4*/ 	.word	0x00000028
        /*01a8*/ 	.short	0x0100
        /*01aa*/ 	.byte	0x04
	.zero		1


	//   ....[11]....
        /*01ac*/ 	.word	0x00000700
        /*01b0*/ 	.word	0x000000ff
        /*01b4*/ 	.word	0x00000068
        /*01b8*/ 	.short	0x0100
        /*01ba*/ 	.byte	0x04
	.zero		1


	//   ....[12]....
        /*01bc*/ 	.word	0x00000710
        /*01c0*/ 	.word	0x000000ff
        /*01c4*/ 	.word	0x00000030
        /*01c8*/ 	.short	0x0100
        /*01ca*/ 	.byte	0x04
	.zero		1


	//   ....[13]....
        /*01cc*/ 	.word	0x00000720
        /*01d0*/ 	.word	0x000000ff
        /*01d4*/ 	.word	0x00000070
        /*01d8*/ 	.short	0x0100
        /*01da*/ 	.byte	0x04
	.zero		1


	//   ....[14]....
        /*01dc*/ 	.word	0x00000730
        /*01e0*/ 	.word	0x000000ff
        /*01e4*/ 	.word	0x00000038
        /*01e8*/ 	.short	0x0100
        /*01ea*/ 	.byte	0x04
	.zero		1


	//   ....[15]....
        /*01ec*/ 	.word	0x00000740
        /*01f0*/ 	.word	0x000000ff
        /*01f4*/ 	.word	0x00000078
        /*01f8*/ 	.short	0x0100
        /*01fa*/ 	.byte	0x04
	.zero		1


	//   ....[16]....
        /*01fc*/ 	.word	0x00000870
        /*0200*/ 	.word	0x000000ff
        /*0204*/ 	.word	0x00000080
        /*0208*/ 	.short	0x0100
        /*020a*/ 	.byte	0x04
	.zero		1


	//   ....[17]....
        /*020c*/ 	.word	0x00000880
        /*0210*/ 	.word	0x000000ff
        /*0214*/ 	.word	0x00000098
        /*0218*/ 	.short	0x0100
        /*021a*/ 	.byte	0x04
	.zero		1


	//   ....[18]....
        /*021c*/ 	.word	0x00000890
        /*0220*/ 	.word	0x000000ff
        /*0224*/ 	.word	0x00000088
        /*0228*/ 	.short	0x0100
        /*022a*/ 	.byte	0x04
	.zero		1


	//   ....[19]....
        /*022c*/ 	.word	0x000008a0
        /*0230*/ 	.word	0x000000ff
        /*0234*/ 	.word	0x000000a0
        /*0238*/ 	.short	0x0100
        /*023a*/ 	.byte	0x04
	.zero		1


	//   ....[20]....
        /*023c*/ 	.word	0x000008b0
        /*0240*/ 	.word	0x000000ff
        /*0244*/ 	.word	0x00000090
        /*0248*/ 	.short	0x0100
        /*024a*/ 	.byte	0x04
	.zero		1


	//   ....[21]....
        /*024c*/ 	.word	0x000008c0
        /*0250*/ 	.word	0x000000ff
        /*0254*/ 	.word	0x000000a8
        /*0258*/ 	.short	0x0100
        /*025a*/ 	.byte	0x04
	.zero		1


	//   ....[22]....
        /*025c*/ 	.word	0x000009b0
        /*0260*/ 	.word	0x000000ff
        /*0264*/ 	.word	0x000000b0
        /*0268*/ 	.short	0x0100
        /*026a*/ 	.byte	0x04
	.zero		1


	//   ....[23]....
        /*026c*/ 	.word	0x000009c0
        /*0270*/ 	.word	0x000000ff
        /*0274*/ 	.word	0x000000b8
        /*0278*/ 	.short	0x0100
        /*027a*/ 	.byte	0x04
	.zero		1


	//   ....[24]....
        /*027c*/ 	.word	0x00000b00
        /*0280*/ 	.word	0x000000ff
        /*0284*/ 	.word	0x000000c0
        /*0288*/ 	.short	0x0100
        /*028a*/ 	.byte	0x06
	.zero		1


	//   ....[25]....
        /*028c*/ 	.word	0x00000b10
        /*0290*/ 	.word	0x000000ff
        /*0294*/ 	.word	0x000000c8
        /*0298*/ 	.short	0x0100
        /*029a*/ 	.byte	0x06
	.zero		1


	//   ....[26]....
        /*029c*/ 	.word	0x00000c50
        /*02a0*/ 	.word	0x000000ff
        /*02a4*/ 	.word	0x000000d0
        /*02a8*/ 	.short	0x0100
        /*02aa*/ 	.byte	0x04
	.zero		1


	//   ....[27]....
        /*02ac*/ 	.word	0x00000c60
        /*02b0*/ 	.word	0x000000ff
        /*02b4*/ 	.word	0x000000e0
        /*02b8*/ 	.short	0x0100
        /*02ba*/ 	.byte	0x04
	.zero		1


	//   ....[28]....
        /*02bc*/ 	.word	0x00000c70
        /*02c0*/ 	.word	0x000000ff
        /*02c4*/ 	.word	0x000000d8
        /*02c8*/ 	.short	0x0100
        /*02ca*/ 	.byte	0x04
	.zero		1


	//   ....[29]....
        /*02cc*/ 	.word	0x00000c80
        /*02d0*/ 	.word	0x000000ff
        /*02d4*/ 	.word	0x000000e8
        /*02d8*/ 	.short	0x0100
        /*02da*/ 	.byte	0x04
	.zero		1


	//   ....[30]....
        /*02dc*/ 	.word	0x00000d80
        /*02e0*/ 	.word	0x000000ff
        /*02e4*/ 	.word	0x000000f0
        /*02e8*/ 	.short	0x0100
        /*02ea*/ 	.byte	0x06
	.zero		1


	//   ....[31]....
        /*02ec*/ 	.word	0x00001960
        /*02f0*/ 	.word	0x000000ff
        /*02f4*/ 	.word	0x00000040
        /*02f8*/ 	.short	0x010a
        /*02fa*/ 	.byte	0x04
	.zero		1


	//   ....[32]....
        /*02fc*/ 	.word	0x000023a0
        /*0300*/ 	.word	0x000000ff
        /*0304*/ 	.word	0x00000040
        /*0308*/ 	.short	0x010a
        /*030a*/ 	.byte	0x06
	.zero		1


	//   ....[33]....
        /*030c*/ 	.word	0x000026b0
        /*0310*/ 	.word	0x000000ff
        /*0314*/ 	.word	0x00000040
        /*0318*/ 	.short	0x010a
        /*031a*/ 	.byte	0x09
	.zero		1


	//   ....[34]....
        /*031c*/ 	.word	0x00003140
        /*0320*/ 	.word	0x000000ff
        /*0324*/ 	.word	0x000000b8
        /*0328*/ 	.short	0x0101
        /*032a*/ 	.byte	0x36
	.zero		1


	//   ....[35]....
        /*032c*/ 	.word	0x00003170
        /*0330*/ 	.word	0x000000ff
        /*0334*/ 	.word	0x00000040
        /*0338*/ 	.short	0x010a
        /*033a*/ 	.byte	0x04
	.zero		1


	//   ....[36]....
        /*033c*/ 	.word	0x00003b60
        /*0340*/ 	.word	0x000000ff
        /*0344*/ 	.word	0x00000040
        /*0348*/ 	.short	0x010a
        /*034a*/ 	.byte	0x06
	.zero		1


	//   ....[37]....
        /*034c*/ 	.word	0x00003ec0
        /*0350*/ 	.word	0x000000ff
        /*0354*/ 	.word	0x00000040
        /*0358*/ 	.short	0x010a
        /*035a*/ 	.byte	0x14
	.zero		1


	//   ....[38]....
        /*035c*/ 	.word	0x00004990
        /*0360*/ 	.word	0x000000ff
        /*0364*/ 	.word	0x000000c0
        /*0368*/ 	.short	0x010a
        /*036a*/ 	.byte	0x36
	.zero		1


	//   ....[39]....
        /*036c*/ 	.word	0x00004a70
        /*0370*/ 	.word	0x000000ff
        /*0374*/ 	.word	0x00000000
        /*0378*/ 	.short	0x0101
        /*037a*/ 	.byte	0x04
	.zero		1


	//   ....[40]....
        /*037c*/ 	.word	0x00005150
        /*0380*/ 	.word	0x000000ff
        /*0384*/ 	.word	0x00000000
        /*0388*/ 	.short	0x010a
        /*038a*/ 	.byte	0x04
	.zero		1


	//   ....[41]....
        /*038c*/ 	.word	0x000051f0
        /*0390*/ 	.word	0x000000ff
        /*0394*/ 	.word	0x00000000
        /*0398*/ 	.short	0x010a
        /*039a*/ 	.byte	0x05
	.zero		1


	//   ....[42]....
        /*039c*/ 	.word	0x00005290
        /*03a0*/ 	.word	0x000000ff
        /*03a4*/ 	.word	0x00000000
        /*03a8*/ 	.short	0x010a
        /*03aa*/ 	.byte	0x05
	.zero		1


	//   ....[43]....
        /*03ac*/ 	.word	0x00005330
        /*03b0*/ 	.word	0x000000ff
        /*03b4*/ 	.word	0x00000000
        /*03b8*/ 	.short	0x010a
        /*03ba*/ 	.byte	0x05
	.zero		1


	//   ....[44]....
        /*03bc*/ 	.word	0x000053d0
        /*03c0*/ 	.word	0x000000ff
        /*03c4*/ 	.word	0x00000000
        /*03c8*/ 	.short	0x010a
        /*03ca*/ 	.byte	0x05
	.zero		1


	//   ....[45]....
        /*03cc*/ 	.word	0x00005470
        /*03d0*/ 	.word	0x000000ff
        /*03d4*/ 	.word	0x00000000
        /*03d8*/ 	.short	0x010a
        /*03da*/ 	.byte	0x05
	.zero		1


	//   ....[46]....
        /*03dc*/ 	.word	0x00005510
        /*03e0*/ 	.word	0x000000ff
        /*03e4*/ 	.word	0x00000000
        /*03e8*/ 	.short	0x010a
        /*03ea*/ 	.byte	0x05
	.zero		1


	//   ....[47]....
        /*03ec*/ 	.word	0x000055c0
        /*03f0*/ 	.word	0x00000000
        /*03f4*/ 	.word	0x00000000
        /*03f8*/ 	.short	0x010a
        /*03fa*/ 	.byte	0xff
	.zero		1


	//   ....[48]....
        /*03fc*/ 	.word	0x00005710
        /*0400*/ 	.word	0x000000ff
        /*0404*/ 	.word	0x000000c8
        /*0408*/ 	.short	0x010a
        /*040a*/ 	.byte	0x04
	.zero		1


	//   ....[49]....
        /*040c*/ 	.word	0x000057b0
        /*0410*/ 	.word	0x000000ff
        /*0414*/ 	.word	0x000000c0
        /*0418*/ 	.short	0x010a
        /*041a*/ 	.byte	0x04
	.zero		1


	//   ....[50]....
        /*041c*/ 	.word	0x00005850
        /*0420*/ 	.word	0x000000ff
        /*0424*/ 	.word	0x00000000
        /*0428*/ 	.short	0x0101
        /*042a*/ 	.byte	0x05
	.zero		1


	//   ....[51]....
        /*042c*/ 	.word	0x00005890
        /*0430*/ 	.word	0x000000ff
        /*0434*/ 	.word	0x000000c8
        /*0438*/ 	.short	0x0106
        /*043a*/ 	.byte	0x04
	.zero		1


	//   ....[52]....
        /*043c*/ 	.word	0x000058d0
        /*0440*/ 	.word	0x00000000
        /*0444*/ 	.word	0x000000c8
        /*0448*/ 	.short	0x010a
        /*044a*/ 	.byte	0xff
	.zero		1


	//   ....[53]....
        /*044c*/ 	.word	0x00005b20
        /*0450*/ 	.word	0x000000ff
        /*0454*/ 	.word	0x00000008
        /*0458*/ 	.short	0x010a
        /*045a*/ 	.byte	0x05
	.zero		1


	//   ....[54]....
        /*045c*/ 	.word	0x00005b40
        /*0460*/ 	.word	0x000000ff
        /*0464*/ 	.word	0x00000008
        /*0468*/ 	.short	0x010a
        /*046a*/ 	.byte	0x05
	.zero		1


	//   ....[55]....
        /*046c*/ 	.word	0x00005cd0
        /*0470*/ 	.word	0x000000ff
        /*0474*/ 	.word	0x00000008
        /*0478*/ 	.short	0x010a
        /*047a*/ 	.byte	0x05
	.zero		1


	//   ....[56]....
        /*047c*/ 	.word	0x00005cf0
        /*0480*/ 	.word	0x000000ff
        /*0484*/ 	.word	0x00000008
        /*0488*/ 	.short	0x010a
        /*048a*/ 	.byte	0x05
	.zero		1


	//   ....[57]....
        /*048c*/ 	.word	0x00005db0
        /*0490*/ 	.word	0x000000ff
        /*0494*/ 	.word	0x00000000
        /*0498*/ 	.short	0x0101
        /*049a*/ 	.byte	0x04
	.zero		1


	//   ....[58]....
        /*049c*/ 	.word	0x000061b0
        /*04a0*/ 	.word	0x000000ff
        /*04a4*/ 	.word	0x000000c0
        /*04a8*/ 	.short	0x010a
        /*04aa*/ 	.byte	0x16
	.zero		1


	//   ....[59]....
        /*04ac*/ 	.word	0x00006250
        /*04b0*/ 	.word	0x000000ff
        /*04b4*/ 	.word	0x00000000
        /*04b8*/ 	.short	0x0101
        /*04ba*/ 	.byte	0x2a
	.zero		1


	//   ....[60]....
        /*04bc*/ 	.word	0x00006290
        /*04c0*/ 	.word	0x000000ff
        /*04c4*/ 	.word	0x000000e0
        /*04c8*/ 	.short	0x010a
        /*04ca*/ 	.byte	0x1b
	.zero		1


	//   ....[61]....
        /*04cc*/ 	.word	0x00006330
        /*04d0*/ 	.word	0x000000ff
        /*04d4*/ 	.word	0x00000000
        /*04d8*/ 	.short	0x010a
        /*04da*/ 	.byte	0x04
	.zero		1


	//   ....[62]....
        /*04dc*/ 	.word	0x00006380
        /*04e0*/ 	.word	0x000000ff
        /*04e4*/ 	.word	0x00000000
        /*04e8*/ 	.short	0x010a
        /*04ea*/ 	.byte	0x14
	.zero		1


	//   ....[63]....
        /*04ec*/ 	.word	0x000064d0
        /*04f0*/ 	.word	0x000000ff
        /*04f4*/ 	.word	0x00000000
        /*04f8*/ 	.short	0x010a
        /*04fa*/ 	.byte	0x05
	.zero		1


	//   ....[64]....
        /*04fc*/ 	.word	0x00006980
        /*0500*/ 	.word	0x000000ff
        /*0504*/ 	.word	0x00000000
        /*0508*/ 	.short	0x010a
        /*050a*/ 	.byte	0x04
	.zero		1


	//   ....[65]....
        /*050c*/ 	.word	0x00006a20
        /*0510*/ 	.word	0x00000002
        /*0514*/ 	.word	0x00000000
        /*0518*/ 	.short	0x010a
        /*051a*/ 	.byte	0xff
	.zero		1


	//   ....[66]....
        /*051c*/ 	.word	0x00006a60
        /*0520*/ 	.word	0x00000002
        /*0524*/ 	.word	0x00000000
        /*0528*/ 	.short	0x010a
        /*052a*/ 	.byte	0xff
	.zero		1


	//   ....[67]....
        /*052c*/ 	.word	0x00006ad0
        /*0530*/ 	.word	0x000000ff
        /*0534*/ 	.word	0x00000000
        /*0538*/ 	.short	0x0101
        /*053a*/ 	.byte	0x04
	.zero		1


	//   ....[68]....
        /*053c*/ 	.word	0x00006b10
        /*0540*/ 	.word	0x000000ff
        /*0544*/ 	.word	0x000000f0
        /*0548*/ 	.short	0x010a
        /*054a*/ 	.byte	0x16
	.zero		1


	//   ....[69]....
        /*054c*/ 	.word	0x00006b80
        /*0550*/ 	.word	0x000000ff
        /*0554*/ 	.word	0x00000000
        /*0558*/ 	.short	0x0101
        /*055a*/ 	.byte	0x04
	.zero		1


	//   ....[70]....
        /*055c*/ 	.word	0x00007050
        /*0560*/ 	.word	0x000000ff
        /*0564*/ 	.word	0x000000c0
        /*0568*/ 	.short	0x010a
        /*056a*/ 	.byte	0x1f
	.zero		1


	//   ....[71]....
        /*056c*/ 	.word	0x000070f0
        /*0570*/ 	.word	0x000000ff
        /*0574*/ 	.word	0x00000000
        /*0578*/ 	.short	0x0101
        /*057a*/ 	.byte	0x2e
	.zero		1


	//   ....[72]....
        /*057c*/ 	.word	0x00007630
        /*0580*/ 	.word	0x000000ff
        /*0584*/ 	.word	0x000000b8
        /*0588*/ 	.short	0x010a
        /*058a*/ 	.byte	0x1f
	.zero		1


	//   ....[73]....
        /*058c*/ 	.word	0x00007820
        /*0590*/ 	.word	0x000000ff
        /*0594*/ 	.word	0x00000098
        /*0598*/ 	.short	0x010a
        /*059a*/ 	.byte	0x07
	.zero		1


	//   ....[74]....
        /*059c*/ 	.word	0x00007b40
        /*05a0*/ 	.word	0x000000ff
        /*05a4*/ 	.word	0x00000080
        /*05a8*/ 	.short	0x010b
        /*05aa*/ 	.byte	0x07
	.zero		1


	//   ....[75]....
        /*05ac*/ 	.word	0x00007b70
        /*05b0*/ 	.word	0x000000ff
        /*05b4*/ 	.word	0x00000000
        /*05b8*/ 	.short	0x0101
        /*05ba*/ 	.byte	0x04
	.zero		1


	//   ....[76]....
        /*05bc*/ 	.word	0x00007b80
        /*05c0*/ 	.word	0x000000ff
        /*05c4*/ 	.word	0x00000098
        /*05c8*/ 	.short	0x010a
        /*05ca*/ 	.byte	0x05
	.zero		1


	//   ....[77]....
        /*05cc*/ 	.word	0x00007e30
        /*05d0*/ 	.word	0x000000ff
        /*05d4*/ 	.word	0x00000080
        /*05d8*/ 	.short	0x010b
        /*05da*/ 	.byte	0x05
	.zero		1


	//   ....[78]....
        /*05dc*/ 	.word	0x00007e40
        /*05e0*/ 	.word	0x000000ff
        /*05e4*/ 	.word	0x00000000
        /*05e8*/ 	.short	0x0101
        /*05ea*/ 	.byte	0x04
	.zero		1


	//   ....[79]....
        /*05ec*/ 	.word	0x00007ea0
        /*05f0*/ 	.word	0x000000ff
        /*05f4*/ 	.word	0x00000000
        /*05f8*/ 	.short	0x010a
        /*05fa*/ 	.byte	0x04
	.zero		1


	//   ....[80]....
        /*05fc*/ 	.word	0x00007f30
        /*0600*/ 	.word	0x000000ff
        /*0604*/ 	.word	0x00000000
        /*0608*/ 	.short	0x010a
        /*060a*/ 	.byte	0x05
	.zero		1


	//   ....[81]....
        /*060c*/ 	.word	0x00007fd0
        /*0610*/ 	.word	0x00000000
        /*0614*/ 	.word	0x00000000
        /*0618*/ 	.short	0x010a
        /*061a*/ 	.byte	0xff
	.zero		1


	//   ....[82]....
        /*061c*/ 	.word	0x00008390
        /*0620*/ 	.word	0x000000ff
        /*0624*/ 	.word	0x000000c0
        /*0628*/ 	.short	0x010a
        /*062a*/ 	.byte	0x2e
	.zero		1


	//   ....[83]....
        /*062c*/ 	.word	0x00008460
        /*0630*/ 	.word	0x000000ff
        /*0634*/ 	.word	0x00000000
        /*0638*/ 	.short	0x0101
        /*063a*/ 	.byte	0x04
	.zero		1


	//   ....[84]....
        /*063c*/ 	.word	0x000090a0
        /*0640*/ 	.word	0x00000000
        /*0644*/ 	.word	0x00000080
        /*0648*/ 	.short	0x010a
        /*064a*/ 	.byte	0xff
	.zero		1


	//   ....[85]....
        /*064c*/ 	.word	0x000091a0
        /*0650*/ 	.word	0x0000004b
        /*0654*/ 	.word	0x000000d0
        /*0658*/ 	.short	0x010a
        /*065a*/ 	.byte	0xff
	.zero		1


	//   ....[86]....
        /*065c*/ 	.word	0x00009360
        /*0660*/ 	.word	0x00000000
        /*0664*/ 	.word	0x00000080
        /*0668*/ 	.short	0x010a
        /*066a*/ 	.byte	0xff
	.zero		1


	//   ....[87]....
        /*066c*/ 	.word	0x00009490
        /*0670*/ 	.word	0x0000004b
        /*0674*/ 	.word	0x000000d0
        /*0678*/ 	.short	0x010a
        /*067a*/ 	.byte	0xff
	.zero		1


	//   ....[88]....
        /*067c*/ 	.word	0x00009d40
        /*0680*/ 	.word	0x00000000
        /*0684*/ 	.word	0x00000000
        /*0688*/ 	.short	0x0101
        /*068a*/ 	.byte	0xff
	.zero		1


	//   ....[89]....
        /*068c*/ 	.word	0x00009d50
        /*0690*/ 	.word	0x00000003
        /*0694*/ 	.word	0x00000080
        /*0698*/ 	.short	0x010a
        /*069a*/ 	.byte	0xff
	.zero		1


	//   ....[90]....
        /*069c*/ 	.word	0x00009e20
        /*06a0*/ 	.word	0x00000003
        /*06a4*/ 	.word	0x00000080
        /*06a8*/ 	.short	0x010a
        /*06aa*/ 	.byte	0xff
	.zero		1


	//   ....[91]....
        /*06ac*/ 	.word	0x0000a180
        /*06b0*/ 	.word	0x0000004d
        /*06b4*/ 	.word	0x00000000
        /*06b8*/ 	.short	0x0101
        /*06ba*/ 	.byte	0xff
	.zero		1


	//   ....[92]....
        /*06bc*/ 	.word	0x0000a830
        /*06c0*/ 	.word	0x00000002
        /*06c4*/ 	.word	0x00000000
        /*06c8*/ 	.short	0x0101
        /*06ca*/ 	.byte	0xff
	.zero		1


	//   ....[93]....
        /*06cc*/ 	.word	0x0000aab0
        /*06d0*/ 	.word	0x000000ff
        /*06d4*/ 	.word	0x00000000
        /*06d8*/ 	.short	0x0101
        /*06da*/ 	.byte	0x04
	.zero		1


	//   ....[94]....
        /*06dc*/ 	.word	0x0000aae0
        /*06e0*/ 	.word	0x00000003
        /*06e4*/ 	.word	0x00000040
        /*06e8*/ 	.short	0x010a
        /*06ea*/ 	.byte	0xff
	.zero		1


	//   ....[95]....
        /*06ec*/ 	.word	0x0000ab40
        /*06f0*/ 	.word	0x0000001c
        /*06f4*/ 	.word	0x00000040
        /*06f8*/ 	.short	0x010a
        /*06fa*/ 	.byte	0xff
	.zero		1


	//   ....[96]....
        /*06fc*/ 	.word	0x0000aba0
        /*0700*/ 	.word	0x00000000
        /*0704*/ 	.word	0x000000c0
        /*0708*/ 	.short	0x010a
        /*070a*/ 	.byte	0xff
	.zero		1


	//   ....[97]....
        /*070c*/ 	.word	0x0000ac00
        /*0710*/ 	.word	0x00000000
        /*0714*/ 	.word	0x00000000
        /*0718*/ 	.short	0x010a
        /*071a*/ 	.byte	0xff
	.zero		1


	//   ....[98]....
        /*071c*/ 	.word	0x0000ac60
        /*0720*/ 	.word	0x00000000
        /*0724*/ 	.word	0x00000000
        /*0728*/ 	.short	0x010a
        /*072a*/ 	.byte	0xff
	.zero		1


	//   ....[99]....
        /*072c*/ 	.word	0x0000acc0
        /*0730*/ 	.word	0x00000000
        /*0734*/ 	.word	0x00000000
        /*0738*/ 	.short	0x010a
        /*073a*/ 	.byte	0xff
	.zero		1


	//   ....[100]....
        /*073c*/ 	.word	0x0000ad20
        /*0740*/ 	.word	0x00000000
        /*0744*/ 	.word	0x00000000
        /*0748*/ 	.short	0x010a
        /*074a*/ 	.byte	0xff
	.zero		1


	//   ....[101]....
        /*074c*/ 	.word	0x0000ad80
        /*0750*/ 	.word	0x00000000
        /*0754*/ 	.word	0x00000000
        /*0758*/ 	.short	0x010a
        /*075a*/ 	.byte	0xff
	.zero		1


	//   ....[102]....
        /*075c*/ 	.word	0x0000ade0
        /*0760*/ 	.word	0x00000000
        /*0764*/ 	.word	0x00000000
        /*0768*/ 	.short	0x010a
        /*076a*/ 	.byte	0xff
	.zero		1


	//   ....[103]....
        /*076c*/ 	.word	0x0000ae40
        /*0770*/ 	.word	0x00000000
        /*0774*/ 	.word	0x00000000
        /*0778*/ 	.short	0x010a
        /*077a*/ 	.byte	0xff
	.zero		1


	//   ....[104]....
        /*077c*/ 	.word	0x0000aea0
        /*0780*/ 	.word	0x00000004
        /*0784*/ 	.word	0x000000c8
        /*0788*/ 	.short	0x010a
        /*078a*/ 	.byte	0xff
	.zero		1


	//   ....[105]....
        /*078c*/ 	.word	0x0000af00
        /*0790*/ 	.word	0x00000004
        /*0794*/ 	.word	0x000000c0
        /*0798*/ 	.short	0x010a
        /*079a*/ 	.byte	0xff
	.zero		1


	//   ....[106]....
        /*079c*/ 	.word	0x0000af60
        /*07a0*/ 	.word	0x00000000
        /*07a4*/ 	.word	0x00000008
        /*07a8*/ 	.short	0x010a
        /*07aa*/ 	.byte	0xff
	.zero		1


	//   ....[107]....
        /*07ac*/ 	.word	0x0000b040
        /*07b0*/ 	.word	0x00000000
        /*07b4*/ 	.word	0x00000008
        /*07b8*/ 	.short	0x010a
        /*07ba*/ 	.byte	0xff
	.zero		1


	//   ....[108]....
        /*07bc*/ 	.word	0x0000b0a0
        /*07c0*/ 	.word	0x00000004
        /*07c4*/ 	.word	0x000000c0
        /*07c8*/ 	.short	0x010a
        /*07ca*/ 	.byte	0xff
	.zero		1


	//   ....[109]....
        /*07cc*/ 	.word	0x0000b100
        /*07d0*/ 	.word	0x00000004
        /*07d4*/ 	.word	0x000000e0
        /*07d8*/ 	.short	0x010a
        /*07da*/ 	.byte	0xff
	.zero		1


	//   ....[110]....
        /*07dc*/ 	.word	0x0000b160
        /*07e0*/ 	.word	0x00000004
        /*07e4*/ 	.word	0x00000000
        /*07e8*/ 	.short	0x010a
        /*07ea*/ 	.byte	0xff
	.zero		1


	//   ....[111]....
        /*07ec*/ 	.word	0x0000b1c0
        /*07f0*/ 	.word	0x00000002
        /*07f4*/ 	.word	0x00000000
        /*07f8*/ 	.short	0x010a
        /*07fa*/ 	.byte	0xff
	.zero		1


	//   ....[112]....
        /*07fc*/ 	.word	0x0000b220
        /*0800*/ 	.word	0x00000002
        /*0804*/ 	.word	0x000000f0
        /*0808*/ 	.short	0x010a
        /*080a*/ 	.byte	0xff
	.zero		1


	//   ....[113]....
        /*080c*/ 	.word	0x0000b280
        /*0810*/ 	.word	0x00000000
        /*0814*/ 	.word	0x000000c0
        /*0818*/ 	.short	0x010a
        /*081a*/ 	.byte	0xff
	.zero		1


	//   ....[114]....
        /*081c*/ 	.word	0x0000b2e0
        /*0820*/ 	.word	0x00000000
        /*0824*/ 	.word	0x000000b8
        /*0828*/ 	.short	0x010a
        /*082a*/ 	.byte	0xff
	.zero		1


	//   ....[115]....
        /*082c*/ 	.word	0x0000b340
        /*0830*/ 	.word	0x00000000
        /*0834*/ 	.word	0x00000098
        /*0838*/ 	.short	0x010a
        /*083a*/ 	.byte	0xff
	.zero		1


	//   ....[116]....
        /*083c*/ 	.word	0x0000b3a0
        /*0840*/ 	.word	0x00000005
        /*0844*/ 	.word	0x00000098
        /*0848*/ 	.short	0x010a
        /*084a*/ 	.byte	0xff
	.zero		1


	//   ....[117]....
        /*084c*/ 	.word	0x0000b400
        /*0850*/ 	.word	0x00000000
        /*0854*/ 	.word	0x00000000
        /*0858*/ 	.short	0x010a
        /*085a*/ 	.byte	0xff
	.zero		1


	//   ....[118]....
        /*085c*/ 	.word	0x0000b460
        /*0860*/ 	.word	0x00000000
        /*0864*/ 	.word	0x00000000
        /*0868*/ 	.short	0x010a
        /*086a*/ 	.byte	0xff
	.zero		1


	//   ....[119]....
        /*086c*/ 	.word	0x0000b4c0
        /*0870*/ 	.word	0x00000000
        /*0874*/ 	.word	0x000000c0
        /*0878*/ 	.short	0x010a
        /*087a*/ 	.byte	0xff
	.zero		1


	//   ....[120]....
        /*087c*/ 	.word	0x0000b510
        /*0880*/ 	.word	0x00000000
        /*0884*/ 	.word	0x00000080
        /*0888*/ 	.short	0x010a
        /*088a*/ 	.byte	0xff
	.zero		1


	//   ....[121]....
        /*088c*/ 	.word	0x0000b560
        /*0890*/ 	.word	0x0000004b
        /*0894*/ 	.word	0x000000d0
        /*0898*/ 	.short	0x010a
        /*089a*/ 	.byte	0xff
	.zero		1


	//   ....[122]....
        /*089c*/ 	.word	0x0000b5b0
        /*08a0*/ 	.word	0x00000003
        /*08a4*/ 	.word	0x00000080
        /*08a8*/ 	.short	0x010a
        /*08aa*/ 	.byte	0xff
	.zero		1


	//----- nvinfo : EIATTR_NUM_MBARRIERS
	.align		4
.L_47:
        /*08ac*/ 	.byte	0x03, 0x38
        /*08ae*/ 	.short	0x001f


	//----- nvinfo : EIATTR_EXIT_INSTR_OFFSETS
	.align		4
        /*08b0*/ 	.byte	0x04, 0x1c
        /*08b2*/ 	.short	(.L_49 - .L_48)


	//   ....[0]....
.L_48:
        /*08b4*/ 	.word	0x000055f0


	//   ....[1]....
        /*08b8*/ 	.word	0x000058a0


	//   ....[2]....
        /*08bc*/ 	.word	0x00005900


	//   ....[3]....
        /*08c0*/ 	.word	0x00006da0


	//   ....[4]....
        /*08c4*/ 	.word	0x00008000


	//   ....[5]....
        /*08c8*/ 	.word	0x00008040


	//   ....[6]....
        /*08cc*/ 	.word	0x0000a990


	//   ....[7]....
        /*08d0*/ 	.word	0x0000aa10


	//   ....[8]....
        /*08d4*/ 	.word	0x0000aa40


	//   ....[9]....
        /*08d8*/ 	.word	0x0000aac0


	//----- nvinfo : EIATTR_MAX_THREADS
	.align		4
.L_49:
        /*08dc*/ 	.byte	0x04, 0x05
        /*08de*/ 	.short	(.L_51 - .L_50)
.L_50:
        /*08e0*/ 	.word	0x00000100
        /*08e4*/ 	.word	0x00000001
        /*08e8*/ 	.word	0x00000001


	//----- nvinfo : EIATTR_CRS_STACK_SIZE
	.align		4
.L_51:
        /*08ec*/ 	.byte	0x04, 0x1e
        /*08ee*/ 	.short	(.L_53 - .L_52)
.L_52:
        /*08f0*/ 	.word	0x00000000


	//----- nvinfo : EIATTR_CBANK_PARAM_SIZE
	.align		4
.L_53:
        /*08f4*/ 	.byte	0x03, 0x19
        /*08f6*/ 	.short	0x0800


	//----- nvinfo : EIATTR_PARAM_CBANK
	.align		4
        /*08f8*/ 	.byte	0x04, 0x0a
        /*08fa*/ 	.short	(.L_55 - .L_54)
	.align		4
.L_54:
        /*08fc*/ 	.word	index@(.nv.constant0._ZN7cutlass13device_kernelINS_4conv6kernel13ConvUniversalINS1_16ConvProblemShapeILNS1_8OperatorE0ELi2EEENS1_10collective14CollectiveConvINS1_47MainloopSm100TmaUmmaWarpSpecializedImplicitGemmILS5_0ELi8ELi2ELi1ELi2EN4cute5tupleIJNSA_1CILi2EEENSC_ILi1EEESE_EEEEENSB_IJNSC_ILi128EEENSC_ILi64EEENSB_IJSI_EEEEEENS_10tfloat32_tESL_NSA_8TiledMMAINSA_8MMA_AtomIJNSA_23SM100_MMA_TF32_2x1SM_SSISL_SL_fLi128ELi64ELNSA_4UMMA5MajorE0ELSQ_0ELNSP_7ScaleInE0ELSR_0EEEEEENSA_6LayoutINSB_IJSE_SE_SE_EEENSB_IJNSC_ILi0EEESW_SW_EEEEENSB_IJNSA_10UnderscoreESZ_SZ_EEEEENS7_6detail27Sm100ImplicitGemmTileTraitsINSA_25SM100_TMA_2SM_LOAD_IM2COLENSA_14ComposedLayoutINSA_7SwizzleILi3ELi4ELi3EEENSA_18smem_ptr_flag_bitsILi32EEENSU_INSB_IJNSC_ILi8EEENSC_ILi32EEEEEENSB_IJS1B_SE_EEEEEEEvEENS13_INSA_18SM100_TMA_2SM_LOADES1F_vEEEENS_8epilogue10collective18CollectiveEpilogueINS1K_23Sm100TmaWarpSpecializedILi3ELi2ELi16ELb1ELb0EEEJNSB_IJSI_SI_SJ_EEENSB_IJNSU_ISI_SE_EENSU_INSB_IJNSC_ILi16EEESD_EEENSB_IJSE_S1B_EEEEEEEESL_NSB_IJNSB_IJlllEEESE_SW_EEESL_S1X_NS1K_6fusion15FusionCallbacksIS1O_NS1Y_17LinearCombinationISL_fSL_fLNS_15FloatRoundStyleE2EEES1P_S1V_JEEENSA_5SM1004TMEM4LOAD26SM100_TMEM_LOAD_32dp32b16xENSA_20SM90_TMA_LOAD_IM2COLENS15_INS16_ILi2ELi4ELi3EEES19_NSU_INSB_IJS1A_S1R_EEENSB_IJS1R_SE_EEEEEEENSA_39AutoVectorizingCopyWithAssumedAlignmentILi128EEENSA_21SM90_TMA_STORE_IM2COLES2D_S2F_S2F_EEEvvEEEEvNT_6ParamsE)
        /*0900*/ 	.short	0x0380
        /*0902*/ 	.short	0x0800


	//----- nvinfo : EIATTR_SW_WAR
	.align		4
.L_55:
        /*0904*/ 	.byte	0x04, 0x36
        /*0906*/ 	.short	(.L_57 - .L_56)
.L_56:
        /*0908*/ 	.word	0x00000008
.L_57:


//--------------------- .nv.callgraph             --------------------------
	.section	.nv.callgraph,"",@"SHT_CUDA_CALLGRAPH"
	.align	4
	.sectionentsize	8
	.align		4
        /*0000*/ 	.word	0x00000000
	.align		4
        /*0004*/ 	.word	0xffffffff
	.align		4
        /*0008*/ 	.word	index@(_ZN7cutlass13device_kernelINS_4conv6kernel13ConvUniversalINS1_16ConvProblemShapeILNS1_8OperatorE0ELi2EEENS1_10collective14CollectiveConvINS1_47MainloopSm100TmaUmmaWarpSpecializedImplicitGemmILS5_0ELi8ELi2ELi1ELi2EN4cute5tupleIJNSA_1CILi2EEENSC_ILi1EEESE_EEEEENSB_IJNSC_ILi128EEENSC_ILi64EEENSB_IJSI_EEEEEENS_10tfloat32_tESL_NSA_8TiledMMAINSA_8MMA_AtomIJNSA_23SM100_MMA_TF32_2x1SM_SSISL_SL_fLi128ELi64ELNSA_4UMMA5MajorE0ELSQ_0ELNSP_7ScaleInE0ELSR_0EEEEEENSA_6LayoutINSB_IJSE_SE_SE_EEENSB_IJNSC_ILi0EEESW_SW_EEEEENSB_IJNSA_10UnderscoreESZ_SZ_EEEEENS7_6detail27Sm100ImplicitGemmTileTraitsINSA_25SM100_TMA_2SM_LOAD_IM2COLENSA_14ComposedLayoutINSA_7SwizzleILi3ELi4ELi3EEENSA_18smem_ptr_flag_bitsILi32EEENSU_INSB_IJNSC_ILi8EEENSC_ILi32EEEEEENSB_IJS1B_SE_EEEEEEEvEENS13_INSA_18SM100_TMA_2SM_LOADES1F_vEEEENS_8epilogue10collective18CollectiveEpilogueINS1K_23Sm100TmaWarpSpecializedILi3ELi2ELi16ELb1ELb0EEEJNSB_IJSI_SI_SJ_EEENSB_IJNSU_ISI_SE_EENSU_INSB_IJNSC_ILi16EEESD_EEENSB_IJSE_S1B_EEEEEEEESL_NSB_IJNSB_IJlllEEESE_SW_EEESL_S1X_NS1K_6fusion15FusionCallbacksIS1O_NS1Y_17LinearCombinationISL_fSL_fLNS_15FloatRoundStyleE2EEES1P_S1V_JEEENSA_5SM1004TMEM4LOAD26SM100_TMEM_LOAD_32dp32b16xENSA_20SM90_TMA_LOAD_IM2COLENS15_INS16_ILi2ELi4ELi3EEES19_NSU_INSB_IJS1A_S1R_EEENSB_IJS1R_SE_EEEEEEENSA_39AutoVectorizingCopyWithAssumedAlignmentILi128EEENSA_21SM90_TMA_STORE_IM2COLES2D_S2F_S2F_EEEvvEEEEvNT_6ParamsE)
	.align		4
        /*000c*/ 	.word	index@(__assertfail)
	.align		4
        /*0010*/ 	.word	0x00000000
	.align		4
        /*0014*/ 	.word	0xfffffffe
	.align		4
        /*0018*/ 	.word	0x00000000
	.align		4
        /*001c*/ 	.word	0xfffffffd
	.align		4
        /*0020*/ 	.word	0x00000000
	.align		4
        /*0024*/ 	.word	0xfffffffc


//--------------------- .nv.constant4             --------------------------
	.section	.nv.constant4,"a",@progbits
	.align	8
	.align		8
.nv.constant4:
        /*0000*/ 	.dword	__assertfail
	.align		8
        /*0008*/ 	.dword	__unnamed_1
	.align		8
        /*0010*/ 	.dword	__unnamed_2
	.align		8
        /*0018*/ 	.dword	_ZN39_INTERNAL_989b0f54_4_k_cu_1158db2d_32834cuda3std3__45__cpo5beginE
	.align		8
        /*0020*/ 	.dword	_ZN39_INTERNAL_989b0f54_4_k_cu_1158db2d_32834cuda3std3__45__cpo3endE
	.align		8
        /*0028*/ 	.dword	_ZN39_INTERNAL_989b0f54_4_k_cu_1158db2d_32834cuda3std3__45__cpo6cbeginE
	.align		8
        /*0030*/ 	.dword	_ZN39_INTERNAL_989b0f54_4_k_cu_1158db2d_32834cuda3std3__45__cpo4cendE
	.align		8
        /*0038*/ 	.dword	_ZN39_INTERNAL_989b0f54_4_k_cu_1158db2d_32834cuda3std3__441_GLOBAL__N__989b0f54_4_k_cu_1158db2d_32836ignoreE
	.align		8
        /*0040*/ 	.dword	_ZN39_INTERNAL_989b0f54_4_k_cu_1158db2d_32834cuda3std3__419piecewise_constructE
	.align		8
        /*0048*/ 	.dword	_ZN39_INTERNAL_989b0f54_4_k_cu_1158db2d_32834cuda3std3__48in_placeE
	.align		8
        /*0050*/ 	.dword	_ZN39_INTERNAL_989b0f54_4_k_cu_1158db2d_32834cuda3std6ranges3__45__cpo4swapE
	.align		8
        /*0058*/ 	.dword	_ZN39_INTERNAL_989b0f54_4_k_cu_1158db2d_32834cuda3std6ranges3__45__cpo9iter_moveE
	.align		8
        /*0060*/ 	.dword	_ZN39_INTERNAL_989b0f54_4_k_cu_1158db2d_32834cute7productE
	.align		8
        /*0068*/ 	.dword	_ZN39_INTERNAL_989b0f54_4_k_cu_1158db2d_32834cute1_E
	.align		8
        /*0070*/ 	.dword	$str$27
	.align		8
        /*0078*/ 	.dword	$str$28
	.align		8
        /*0080*/ 	.dword	$str$29
	.align		8
        /*0088*/ 	.dword	$str$30


//--------------------- .text._ZN7cutlass13device_kernelINS_4conv6kernel13ConvUniversalINS1_16ConvProblemShapeILNS1_8OperatorE0ELi2EEENS1_10collective14CollectiveConvINS1_47MainloopSm100TmaUmmaWarpSpecializedImplicitGemmILS5_0ELi8ELi2ELi1ELi2EN4cute5tupleIJNSA_1CILi2EEENSC_ILi1EEESE_EEEEENSB_IJNSC_ILi128EEENSC_ILi64EEENSB_IJSI_EEEEEENS_10tfloat32_tESL_NSA_8TiledMMAINSA_8MMA_AtomIJNSA_23SM100_MMA_TF32_2x1SM_SSISL_SL_fLi128ELi64ELNSA_4UMMA5MajorE0ELSQ_0ELNSP_7ScaleInE0ELSR_0EEEEEENSA_6LayoutINSB_IJSE_SE_SE_EEENSB_IJNSC_ILi0EEESW_SW_EEEEENSB_IJNSA_10UnderscoreESZ_SZ_EEEEENS7_6detail27Sm100ImplicitGemmTileTraitsINSA_25SM100_TMA_2SM_LOAD_IM2COLENSA_14ComposedLayoutINSA_7SwizzleILi3ELi4ELi3EEENSA_18smem_ptr_flag_bitsILi32EEENSU_INSB_IJNSC_ILi8EEENSC_ILi32EEEEEENSB_IJS1B_SE_EEEEEEEvEENS13_INSA_18SM100_TMA_2SM_LOADES1F_vEEEENS_8epilogue10collective18CollectiveEpilogueINS1K_23Sm100TmaWarpSpecializedILi3ELi2ELi16ELb1ELb0EEEJNSB_IJSI_SI_SJ_EEENSB_IJNSU_ISI_SE_EENSU_INSB_IJNSC_ILi16EEESD_EEENSB_IJSE_S1B_EEEEEEEESL_NSB_IJNSB_IJlllEEESE_SW_EEESL_S1X_NS1K_6fusion15FusionCallbacksIS1O_NS1Y_17LinearCombinationISL_fSL_fLNS_15FloatRoundStyleE2EEES1P_S1V_JEEENSA_5SM1004TMEM4LOAD26SM100_TMEM_LOAD_32dp32b16xENSA_20SM90_TMA_LOAD_IM2COLENS15_INS16_ILi2ELi4ELi3EEES19_NSU_INSB_IJS1A_S1R_EEENSB_IJS1R_SE_EEEEEEENSA_39AutoVectorizingCopyWithAssumedAlignmentILi128EEENSA_21SM90_TMA_STORE_IM2COLES2D_S2F_S2F_EEEvvEEEEvNT_6ParamsE --------------------------
	.section	.text._ZN7cutlass13device_kernelINS_4conv6kernel13ConvUniversalINS1_16ConvProblemShapeILNS1_8OperatorE0ELi2EEENS1_10collective14CollectiveConvINS1_47MainloopSm100TmaUmmaWarpSpecializedImplicitGemmILS5_0ELi8ELi2ELi1ELi2EN4cute5tupleIJNSA_1CILi2EEENSC_ILi1EEESE_EEEEENSB_IJNSC_ILi128EEENSC_ILi64EEENSB_IJSI_EEEEEENS_10tfloat32_tESL_NSA_8TiledMMAINSA_8MMA_AtomIJNSA_23SM100_MMA_TF32_2x1SM_SSISL_SL_fLi128ELi64ELNSA_4UMMA5MajorE0ELSQ_0ELNSP_7ScaleInE0ELSR_0EEEEEENSA_6LayoutINSB_IJSE_SE_SE_EEENSB_IJNSC_ILi0EEESW_SW_EEEEENSB_IJNSA_10UnderscoreESZ_SZ_EEEEENS7_6detail27Sm100ImplicitGemmTileTraitsINSA_25SM100_TMA_2SM_LOAD_IM2COLENSA_14ComposedLayoutINSA_7SwizzleILi3ELi4ELi3EEENSA_18smem_ptr_flag_bitsILi32EEENSU_INSB_IJNSC_ILi8EEENSC_ILi32EEEEEENSB_IJS1B_SE_EEEEEEEvEENS13_INSA_18SM100_TMA_2SM_LOADES1F_vEEEENS_8epilogue10collective18CollectiveEpilogueINS1K_23Sm100TmaWarpSpecializedILi3ELi2ELi16ELb1ELb0EEEJNSB_IJSI_SI_SJ_EEENSB_IJNSU_ISI_SE_EENSU_INSB_IJNSC_ILi16EEESD_EEENSB_IJSE_S1B_EEEEEEEESL_NSB_IJNSB_IJlllEEESE_SW_EEESL_S1X_NS1K_6fusion15FusionCallbacksIS1O_NS1Y_17LinearCombinationISL_fSL_fLNS_15FloatRoundStyleE2EEES1P_S1V_JEEENSA_5SM1004TMEM4LOAD26SM100_TMEM_LOAD_32dp32b16xENSA_20SM90_TMA_LOAD_IM2COLENS15_INS16_ILi2ELi4ELi3EEES19_NSU_INSB_IJS1A_S1R_EEENSB_IJS1R_SE_EEEEEEENSA_39AutoVectorizingCopyWithAssumedAlignmentILi128EEENSA_21SM90_TMA_STORE_IM2COLES2D_S2F_S2F_EEEvvEEEEvNT_6ParamsE,"ax",@progbits
	.align	128
.text._ZN7cutlass13device_kernelINS_4conv6kernel13ConvUniversalINS1_16ConvProblemShapeILNS1_8OperatorE0ELi2EEENS1_10collective14CollectiveConvINS1_47MainloopSm100TmaUmmaWarpSpecializedImplicitGemmILS5_0ELi8ELi2ELi1ELi2EN4cute5tupleIJNSA_1CILi2EEENSC_ILi1EEESE_EEEEENSB_IJNSC_ILi128EEENSC_ILi64EEENSB_IJSI_EEEEEENS_10tfloat32_tESL_NSA_8TiledMMAINSA_8MMA_AtomIJNSA_23SM100_MMA_TF32_2x1SM_SSISL_SL_fLi128ELi64ELNSA_4UMMA5MajorE0ELSQ_0ELNSP_7ScaleInE0ELSR_0EEEEEENSA_6LayoutINSB_IJSE_SE_SE_EEENSB_IJNSC_ILi0EEESW_SW_EEEEENSB_IJNSA_10UnderscoreESZ_SZ_EEEEENS7_6detail27Sm100ImplicitGemmTileTraitsINSA_25SM100_TMA_2SM_LOAD_IM2COLENSA_14ComposedLayoutINSA_7SwizzleILi3ELi4ELi3EEENSA_18smem_ptr_flag_bitsILi32EEENSU_INSB_IJNSC_ILi8EEENSC_ILi32EEEEEENSB_IJS1B_SE_EEEEEEEvEENS13_INSA_18SM100_TMA_2SM_LOADES1F_vEEEENS_8epilogue10collective18CollectiveEpilogueINS1K_23Sm100TmaWarpSpecializedILi3ELi2ELi16ELb1ELb0EEEJNSB_IJSI_SI_SJ_EEENSB_IJNSU_ISI_SE_EENSU_INSB_IJNSC_ILi16EEESD_EEENSB_IJSE_S1B_EEEEEEEESL_NSB_IJNSB_IJlllEEESE_SW_EEESL_S1X_NS1K_6fusion15FusionCallbacksIS1O_NS1Y_17LinearCombinationISL_fSL_fLNS_15FloatRoundStyleE2EEES1P_S1V_JEEENSA_5SM1004TMEM4LOAD26SM100_TMEM_LOAD_32dp32b16xENSA_20SM90_TMA_LOAD_IM2COLENS15_INS16_ILi2ELi4ELi3EEES19_NSU_INSB_IJS1A_S1R_EEENSB_IJS1R_SE_EEEEEEENSA_39AutoVectorizingCopyWithAssumedAlignmentILi128EEENSA_21SM90_TMA_STORE_IM2COLES2D_S2F_S2F_EEEvvEEEEvNT_6ParamsE:
        .type           _ZN7cutlass13device_kernelINS_4conv6kernel13ConvUniversalINS1_16ConvProblemShapeILNS1_8OperatorE0ELi2EEENS1_10collective14CollectiveConvINS1_47MainloopSm100TmaUmmaWarpSpecializedImplicitGemmILS5_0ELi8ELi2ELi1ELi2EN4cute5tupleIJNSA_1CILi2EEENSC_ILi1EEESE_EEEEENSB_IJNSC_ILi128EEENSC_ILi64EEENSB_IJSI_EEEEEENS_10tfloat32_tESL_NSA_8TiledMMAINSA_8MMA_AtomIJNSA_23SM100_MMA_TF32_2x1SM_SSISL_SL_fLi128ELi64ELNSA_4UMMA5MajorE0ELSQ_0ELNSP_7ScaleInE0ELSR_0EEEEEENSA_6LayoutINSB_IJSE_SE_SE_EEENSB_IJNSC_ILi0EEESW_SW_EEEEENSB_IJNSA_10UnderscoreESZ_SZ_EEEEENS7_6detail27Sm100ImplicitGemmTileTraitsINSA_25SM100_TMA_2SM_LOAD_IM2COLENSA_14ComposedLayoutINSA_7SwizzleILi3ELi4ELi3EEENSA_18smem_ptr_flag_bitsILi32EEENSU_INSB_IJNSC_ILi8EEENSC_ILi32EEEEEENSB_IJS1B_SE_EEEEEEEvEENS13_INSA_18SM100_TMA_2SM_LOADES1F_vEEEENS_8epilogue10collective18CollectiveEpilogueINS1K_23Sm100TmaWarpSpecializedILi3ELi2ELi16ELb1ELb0EEEJNSB_IJSI_SI_SJ_EEENSB_IJNSU_ISI_SE_EENSU_INSB_IJNSC_ILi16EEESD_EEENSB_IJSE_S1B_EEEEEEEESL_NSB_IJNSB_IJlllEEESE_SW_EEESL_S1X_NS1K_6fusion15FusionCallbacksIS1O_NS1Y_17LinearCombinationISL_fSL_fLNS_15FloatRoundStyleE2EEES1P_S1V_JEEENSA_5SM1004TMEM4LOAD26SM100_TMEM_LOAD_32dp32b16xENSA_20SM90_TMA_LOAD_IM2COLENS15_INS16_ILi2ELi4ELi3EEES19_NSU_INSB_IJS1A_S1R_EEENSB_IJS1R_SE_EEEEEEENSA_39AutoVectorizingCopyWithAssumedAlignmentILi128EEENSA_21SM90_TMA_STORE_IM2COLES2D_S2F_S2F_EEEvvEEEEvNT_6ParamsE,@function
        .size           _ZN7cutlass13device_kernelINS_4conv6kernel13ConvUniversalINS1_16ConvProblemShapeILNS1_8OperatorE0ELi2EEENS1_10collective14CollectiveConvINS1_47MainloopSm100TmaUmmaWarpSpecializedImplicitGemmILS5_0ELi8ELi2ELi1ELi2EN4cute5tupleIJNSA_1CILi2EEENSC_ILi1EEESE_EEEEENSB_IJNSC_ILi128EEENSC_ILi64EEENSB_IJSI_EEEEEENS_10tfloat32_tESL_NSA_8TiledMMAINSA_8MMA_AtomIJNSA_23SM100_MMA_TF32_2x1SM_SSISL_SL_fLi128ELi64ELNSA_4UMMA5MajorE0ELSQ_0ELNSP_7ScaleInE0ELSR_0EEEEEENSA_6LayoutINSB_IJSE_SE_SE_EEENSB_IJNSC_ILi0EEESW_SW_EEEEENSB_IJNSA_10UnderscoreESZ_SZ_EEEEENS7_6detail27Sm100ImplicitGemmTileTraitsINSA_25SM100_TMA_2SM_LOAD_IM2COLENSA_14ComposedLayoutINSA_7SwizzleILi3ELi4ELi3EEENSA_18smem_ptr_flag_bitsILi32EEENSU_INSB_IJNSC_ILi8EEENSC_ILi32EEEEEENSB_IJS1B_SE_EEEEEEEvEENS13_INSA_18SM100_TMA_2SM_LOADES1F_vEEEENS_8epilogue10collective18CollectiveEpilogueINS1K_23Sm100TmaWarpSpecializedILi3ELi2ELi16ELb1ELb0EEEJNSB_IJSI_SI_SJ_EEENSB_IJNSU_ISI_SE_EENSU_INSB_IJNSC_ILi16EEESD_EEENSB_IJSE_S1B_EEEEEEEESL_NSB_IJNSB_IJlllEEESE_SW_EEESL_S1X_NS1K_6fusion15FusionCallbacksIS1O_NS1Y_17LinearCombinationISL_fSL_fLNS_15FloatRoundStyleE2EEES1P_S1V_JEEENSA_5SM1004TMEM4LOAD26SM100_TMEM_LOAD_32dp32b16xENSA_20SM90_TMA_LOAD_IM2COLENS15_INS16_ILi2ELi4ELi3EEES19_NSU_INSB_IJS1A_S1R_EEENSB_IJS1R_SE_EEEEEEENSA_39AutoVectorizingCopyWithAssumedAlignmentILi128EEENSA_21SM90_TMA_STORE_IM2COLES2D_S2F_S2F_EEEvvEEEEvNT_6ParamsE,(.L_x_177 - _ZN7cutlass13device_kernelINS_4conv6kernel13ConvUniversalINS1_16ConvProblemShapeILNS1_8OperatorE0ELi2EEENS1_10collective14CollectiveConvINS1_47MainloopSm100TmaUmmaWarpSpecializedImplicitGemmILS5_0ELi8ELi2ELi1ELi2EN4cute5tupleIJNSA_1CILi2EEENSC_ILi1EEESE_EEEEENSB_IJNSC_ILi128EEENSC_ILi64EEENSB_IJSI_EEEEEENS_10tfloat32_tESL_NSA_8TiledMMAINSA_8MMA_AtomIJNSA_23SM100_MMA_TF32_2x1SM_SSISL_SL_fLi128ELi64ELNSA_4UMMA5MajorE0ELSQ_0ELNSP_7ScaleInE0ELSR_0EEEEEENSA_6LayoutINSB_IJSE_SE_SE_EEENSB_IJNSC_ILi0EEESW_SW_EEEEENSB_IJNSA_10UnderscoreESZ_SZ_EEEEENS7_6detail27Sm100ImplicitGemmTileTraitsINSA_25SM100_TMA_2SM_LOAD_IM2COLENSA_14ComposedLayoutINSA_7SwizzleILi3ELi4ELi3EEENSA_18smem_ptr_flag_bitsILi32EEENSU_INSB_IJNSC_ILi8EEENSC_ILi32EEEEEENSB_IJS1B_SE_EEEEEEEvEENS13_INSA_18SM100_TMA_2SM_LOADES1F_vEEEENS_8epilogue10collective18CollectiveEpilogueINS1K_23Sm100TmaWarpSpecializedILi3ELi2ELi16ELb1ELb0EEEJNSB_IJSI_SI_SJ_EEENSB_IJNSU_ISI_SE_EENSU_INSB_IJNSC_ILi16EEESD_EEENSB_IJSE_S1B_EEEEEEEESL_NSB_IJNSB_IJlllEEESE_SW_EEESL_S1X_NS1K_6fusion15FusionCallbacksIS1O_NS1Y_17LinearCombinationISL_fSL_fLNS_15FloatRoundStyleE2EEES1P_S1V_JEEENSA_5SM1004TMEM4LOAD26SM100_TMEM_LOAD_32dp32b16xENSA_20SM90_TMA_LOAD_IM2COLENS15_INS16_ILi2ELi4ELi3EEES19_NSU_INSB_IJS1A_S1R_EEENSB_IJS1R_SE_EEEEEEENSA_39AutoVectorizingCopyWithAssumedAlignmentILi128EEENSA_21SM90_TMA_STORE_IM2COLES2D_S2F_S2F_EEEvvEEEEvNT_6ParamsE)
        .other          _ZN7cutlass13device_kernelINS_4conv6kernel13ConvUniversalINS1_16ConvProblemShapeILNS1_8OperatorE0ELi2EEENS1_10collective14CollectiveConvINS1_47MainloopSm100TmaUmmaWarpSpecializedImplicitGemmILS5_0ELi8ELi2ELi1ELi2EN4cute5tupleIJNSA_1CILi2EEENSC_ILi1EEESE_EEEEENSB_IJNSC_ILi128EEENSC_ILi64EEENSB_IJSI_EEEEEENS_10tfloat32_tESL_NSA_8TiledMMAINSA_8MMA_AtomIJNSA_23SM100_MMA_TF32_2x1SM_SSISL_SL_fLi128ELi64ELNSA_4UMMA5MajorE0ELSQ_0ELNSP_7ScaleInE0ELSR_0EEEEEENSA_6LayoutINSB_IJSE_SE_SE_EEENSB_IJNSC_ILi0EEESW_SW_EEEEENSB_IJNSA_10UnderscoreESZ_SZ_EEEEENS7_6detail27Sm100ImplicitGemmTileTraitsINSA_25SM100_TMA_2SM_LOAD_IM2COLENSA_14ComposedLayoutINSA_7SwizzleILi3ELi4ELi3EEENSA_18smem_ptr_flag_bitsILi32EEENSU_INSB_IJNSC_ILi8EEENSC_ILi32EEEEEENSB_IJS1B_SE_EEEEEEEvEENS13_INSA_18SM100_TMA_2SM_LOADES1F_vEEEENS_8epilogue10collective18CollectiveEpilogueINS1K_23Sm100TmaWarpSpecializedILi3ELi2ELi16ELb1ELb0EEEJNSB_IJSI_SI_SJ_EEENSB_IJNSU_ISI_SE_EENSU_INSB_IJNSC_ILi16EEESD_EEENSB_IJSE_S1B_EEEEEEEESL_NSB_IJNSB_IJlllEEESE_SW_EEESL_S1X_NS1K_6fusion15FusionCallbacksIS1O_NS1Y_17LinearCombinationISL_fSL_fLNS_15FloatRoundStyleE2EEES1P_S1V_JEEENSA_5SM1004TMEM4LOAD26SM100_TMEM_LOAD_32dp32b16xENSA_20SM90_TMA_LOAD_IM2COLENS15_INS16_ILi2ELi4ELi3EEES19_NSU_INSB_IJS1A_S1R_EEENSB_IJS1R_SE_EEEEEEENSA_39AutoVectorizingCopyWithAssumedAlignmentILi128EEENSA_21SM90_TMA_STORE_IM2COLES2D_S2F_S2F_EEEvvEEEEvNT_6ParamsE,@"STO_CUDA_ENTRY STV_DEFAULT"
_ZN7cutlass13device_kernelINS_4conv6kernel13ConvUniversalINS1_16ConvProblemShapeILNS1_8OperatorE0ELi2EEENS1_10collective14CollectiveConvINS1_47MainloopSm100TmaUmmaWarpSpecializedImplicitGemmILS5_0ELi8ELi2ELi1ELi2EN4cute5tupleIJNSA_1CILi2EEENSC_ILi1EEESE_EEEEENSB_IJNSC_ILi128EEENSC_ILi64EEENSB_IJSI_EEEEEENS_10tfloat32_tESL_NSA_8TiledMMAINSA_8MMA_AtomIJNSA_23SM100_MMA_TF32_2x1SM_SSISL_SL_fLi128ELi64ELNSA_4UMMA5MajorE0ELSQ_0ELNSP_7ScaleInE0ELSR_0EEEEEENSA_6LayoutINSB_IJSE_SE_SE_EEENSB_IJNSC_ILi0EEESW_SW_EEEEENSB_IJNSA_10UnderscoreESZ_SZ_EEEEENS7_6detail27Sm100ImplicitGemmTileTraitsINSA_25SM100_TMA_2SM_LOAD_IM2COLENSA_14ComposedLayoutINSA_7SwizzleILi3ELi4ELi3EEENSA_18smem_ptr_flag_bitsILi32EEENSU_INSB_IJNSC_ILi8EEENSC_ILi32EEEEEENSB_IJS1B_SE_EEEEEEEvEENS13_INSA_18SM100_TMA_2SM_LOADES1F_vEEEENS_8epilogue10collective18CollectiveEpilogueINS1K_23Sm100TmaWarpSpecializedILi3ELi2ELi16ELb1ELb0EEEJNSB_IJSI_SI_SJ_EEENSB_IJNSU_ISI_SE_EENSU_INSB_IJNSC_ILi16EEESD_EEENSB_IJSE_S1B_EEEEEEEESL_NSB_IJNSB_IJlllEEESE_SW_EEESL_S1X_NS1K_6fusion15FusionCallbacksIS1O_NS1Y_17LinearCombinationISL_fSL_fLNS_15FloatRoundStyleE2EEES1P_S1V_JEEENSA_5SM1004TMEM4LOAD26SM100_TMEM_LOAD_32dp32b16xENSA_20SM90_TMA_LOAD_IM2COLENS15_INS16_ILi2ELi4ELi3EEES19_NSU_INSB_IJS1A_S1R_EEENSB_IJS1R_SE_EEEEEEENSA_39AutoVectorizingCopyWithAssumedAlignmentILi128EEENSA_21SM90_TMA_STORE_IM2COLES2D_S2F_S2F_EEEvvEEEEvNT_6ParamsE:
[----:B------:R-:W1:Y:S01]  /*0000*/  LDC R1, c[0x0][0x37c] ;  /* 0x0000df00ff017b82 */ /* 0x000e620000000800 */
[----:B------:R-:W2:Y:S01]  /*0010*/  S2R R61, SR_TID.X ;  /* 0x00000000003d7919 */ /* 0x000ea20000002100 */
[----:B------:R-:W3:Y:S06]  /*0020*/  LDCU.64 UR8, c[0x0][0x890] ;  /* 0x00011200ff0877ac */ /* 0x000eec0008000a00 */
[----:B------:R-:W4:Y:S01]  /*0030*/  S2UR UR4, SR_CgaCtaId ;  /* 0x00000000000479c3 */ /* 0x000f220000008800 */
[----:B-1----:R-:W-:Y:S01]  /*0040*/  VIADD R1, R1, 0xfffffff8 ;  /* 0xfffffff801017836 */ /* 0x002fe20000000000 */
[----:B------:R-:W-:-:S02]  /*0050*/  PRMT R56, RZ, 0x7610, R56 ;  /* 0x00007610ff387816 */ /* 0x000fc40000000038 */
[----:B------:R-:W-:Y:S02]  /*0060*/  ELECT P1, URZ, PT ;  /* 0x0000000000ff782f */ /* 0x000fe40003820000 */
[----:B------:R-:W-:Y:S01]  /*0070*/  R2UR UR43, R1 ;  /* 0x00000000012b72ca */ /* 0x000fe200000e0000 */
[----:B---3--:R-:W-:-:S04]  /*0080*/  UISETP.NE.U32.AND UP0, UPT, UR8, URZ, UPT ;  /* 0x000000ff0800728c */ /* 0x008fc8000bf05070 */
[----:B------:R-:W-:Y:S02]  /*0090*/  UISETP.NE.AND.EX UP0, UPT, UR9, URZ, UPT, UP0 ;  /* 0x000000ff0900728c */ /* 0x000fe4000bf05300 */
[----:B----4-:R-:W-:Y:S02]  /*00a0*/  ULOP3.LUT UR49, UR4, 0x1, URZ, 0xc0, !UPT ;  /* 0x0000000104317892 */ /* 0x010fe4000f8ec0ff */
[----:B------:R-:W-:Y:S01]  /*00b0*/  ULOP3.LUT UR48, UR4, 0x1, URZ, 0x3c, !UPT ;  /* 0x0000000104307892 */ /* 0x000fe2000f8e3cff */
[----:B--2---:R-:W-:-:S05]  /*00c0*/  SHF.R.U32.HI R57, RZ, 0x5, R61 ;  /* 0x00000005ff397819 */ /* 0x004fca000001163d */
[----:B------:R-:W1:Y:S02]  /*00d0*/  SHFL.IDX PT, R0, R57, RZ, 0x1f ;  /* 0x00001fff39007589 */ /* 0x000e6400000e0000 */
[----:B-1----:R-:W-:Y:S01]  /*00e0*/  R2UR UR18, R0 ;  /* 0x00000000001272ca */ /* 0x002fe200000e0000 */
[----:B------:R-:W-:-:S14]  /*00f0*/  BRA.U UP0, `(.L_x_0) ;  /* 0x0000000100307547 */ /* 0x000fdc000b800000 */
[----:B------:R-:W1:Y:S02]  /*0100*/  LDCU.64 UR4, c[0x0][0x888] ;  /* 0x00011100ff0477ac */ /* 0x000e640008000a00 */
[----:B-1----:R-:W-:-:S04]  /*0110*/  UISETP.NE.U32.AND UP0, UPT, UR4, URZ, UPT ;  /* 0x000000ff0400728c */ /* 0x002fc8000bf05070 */
[----:B------:R-:W-:-:S09]  /*0120*/  UISETP.NE.AND.EX UP0, UPT, UR5, URZ, UPT, UP0 ;  /* 0x000000ff0500728c */ /* 0x000fd2000bf05300 */
[----:B------:R-:W-:Y:S05]  /*0130*/  BRA.U !UP0, `(.L_x_1) ;  /* 0x0000000108147547 */ /* 0x000fea000b800000 */
[----:B------:R-:W1:Y:S01]  /*0140*/  LDC.64 R2, c[0x0][0x888] ;  /* 0x00022200ff027b82 */ /* 0x000e620000000a00 */
[----:B------:R-:W1:Y:S02]  /*0150*/  LDCU.64 UR4, c[0x0][0x358] ;  /* 0x00006b00ff0477ac */ /* 0x000e640008000a00 */
[----:B-1----:R1:W5:Y:S01]  /*0160*/  LDG.E R27, desc[UR4][R2.64] ;  /* 0x00000004021b7981 */ /* 0x002362000c1e1900 */
[----:B------:R-:W-:Y:S01]  /*0170*/  HFMA2 R56, -RZ, RZ, 0, 5.9604644775390625e-08 ;  /* 0x00000001ff387431 */ /* 0x000fe200000001ff */
[----:B------:R-:W-:Y:S05]  /*0180*/  BRA `(.L_x_0) ;  /* 0x00000000000c7947 */ /* 0x000fea0003800000 */
.L_x_1:
[----:B------:R-:W1:Y:S01]  /*0190*/  LDCU UR4, c[0x0][0x880] ;  /* 0x00011000ff0477ac */ /* 0x000e620008000800 */
[----:B------:R-:W-:Y:S01]  /*01a0*/  HFMA2 R56, -RZ, RZ, 0, 5.9604644775390625e-08 ;  /* 0x00000001ff387431 */ /* 0x000fe200000001ff */
[----:B-1----:R-:W-:-:S07]  /*01b0*/  MOV R27, UR4 ;  /* 0x00000004001b7c02 */ /* 0x002fce0008000f00 */
.L_x_0:
[----:B------:R-:W2:Y:S02]  /*01c0*/  LDCU.64 UR4, c[0x0][0x8b0] ;  /* 0x00011600ff0477ac */ /* 0x000ea40008000a00 */
[----:B--2---:R-:W-:-:S04]  /*01d0*/  UISETP.NE.U32.AND UP0, UPT, UR4, URZ, UPT ;  /* 0x000000ff0400728c */ /* 0x004fc8000bf05070 */
[----:B------:R-:W-:-:S09]  /*01e0*/  UISETP.NE.AND.EX UP0, UPT, UR5, URZ, UPT, UP0 ;  /* 0x000000ff0500728c */ /* 0x000fd2000bf05300 */
[----:B------:R-:W-:Y:S05]  /*01f0*/  BRA.U UP0, `(.L_x_2) ;  /* 0x0000000100287547 */ /* 0x000fea000b800000 */
[----:B------:R-:W2:Y:S02]  /*0200*/  LDCU.64 UR4, c[0x0][0x8a8] ;  /* 0x00011500ff0477ac */ /* 0x000ea40008000a00 */
[----:B--2---:R-:W-:-:S04]  /*0210*/  UISETP.NE.U32.AND UP0, UPT, UR4, URZ, UPT ;  /* 0x000000ff0400728c */ /* 0x004fc8000bf05070 */
[----:B------:R-:W-:-:S09]  /*0220*/  UISETP.NE.AND.EX UP0, UPT, UR5, URZ, UPT, UP0 ;  /* 0x000000ff0500728c */ /* 0x000fd2000bf05300 */
[----:B------:R-:W-:Y:S05]  /*0230*/  BRA.U !UP0, `(.L_x_3) ;  /* 0x0000000108107547 */ /* 0x000fea000b800000 */
[----:B------:R-:W2:Y:S01]  /*0240*/  LDC.64 R24, c[0x0][0x8a8] ;  /* 0x00022a00ff187b82 */ /* 0x000ea20000000a00 */
[----:B------:R-:W2:Y:S02]  /*0250*/  LDCU.64 UR4, c[0x0][0x358] ;  /* 0x00006b00ff0477ac */ /* 0x000ea40008000a00 */
[----:B--2---:R2:W5:Y:S01]  /*0260*/  LDG.E R24, desc[UR4][R24.64] ;  /* 0x0000000418187981 */ /* 0x004562000c1e1900 */
[----:B------:R-:W-:Y:S05]  /*0270*/  BRA `(.L_x_2) ;  /* 0x0000000000087947 */ /* 0x000fea0003800000 */
.L_x_3:
[----:B------:R-:W2:Y:S02]  /*0280*/  LDCU UR4, c[0x0][0x8a0] ;  /* 0x00011400ff0477ac */ /* 0x000ea40008000800 */
[----:B--2---:R-:W-:Y:S02]  /*0290*/  MOV R24, UR4 ;  /* 0x0000000400187c02 */ /* 0x004fe40008000f00 */
.L_x_2:
[----:B------:R-:W-:Y:S01]  /*02a0*/  IMAD.U32 R0, RZ, RZ, UR18 ;  /* 0x00000012ff007e24 */ /* 0x000fe2000f8e00ff */
[----:B------:R-:W-:Y:S04]  /*02b0*/  BSSY.RECONVERGENT B0, `(.L_x_4) ;  /* 0x000000c000007945 */ /* 0x000fe80003800200 */
[C---:B------:R-:W-:Y:S02]  /*02c0*/  ISETP.NE.OR P2, PT, R0.reuse, 0x1, !P1 ;  /* 0x000000010000780c */ /* 0x040fe40004f45670 */
[----:B------:R-:W-:-:S11]  /*02d0*/  ISETP.NE.OR P0, PT, R0, 0x3, !P1 ;  /* 0x000000030000780c */ /* 0x000fd60004f05670 */
[----:B------:R-:W-:Y:S05]  /*02e0*/  @P2 BRA `(.L_x_5) ;  /* 0x0000000000202947 */ /* 0x000fea0003800000 */
[----:B------:R-:W3:Y:S02]  /*02f0*/  LDCU.64 UR4, c[0x0][0x348] ;  /* 0x00006900ff0477ac */ /* 0x000ee40008000a00 */
[----:B---3--:R-:W-:Y:S02]  /*0300*/  UIADD3 UR6, UP1, UPT, UR4, 0x80, URZ ;  /* 0x0000008004067890 */ /* 0x008fe4000ff3e0ff */
[----:B------:R-:W-:Y:S02]  /*0310*/  UIADD3 UR4, UP0, UPT, UR4, 0x180, URZ ;  /* 0x0000018004047890 */ /* 0x000fe4000ff1e0ff */
[----:B------:R-:W-:Y:S02]  /*0320*/  UIADD3.X UR7, UPT, UPT, URZ, UR5, URZ, UP1, !UPT ;  /* 0x00000005ff077290 */ /* 0x000fe40008ffe4ff */
[----:B------:R-:W-:-:S07]  /*0330*/  UIADD3.X UR5, UPT, UPT, URZ, UR5, URZ, UP0, !UPT ;  /* 0x00000005ff057290 */ /* 0x000fce00087fe4ff */
[----:B------:R3:W-:Y:S02]  /*0340*/  UTMACCTL.PF [UR6] ;  /* 0x00000000060079b9 */ /* 0x0007e40008040000 */
[----:B------:R3:W-:Y:S02]  /*0350*/  UTMACCTL.PF [UR4] ;  /* 0x00000000040079b9 */ /* 0x0007e40008040000 */
[----:B---3--:R-:W-:Y:S01]  /*0360*/  NOP ;  /* 0x0000000000007918 */ /* 0x008fe20000000000 */
.L_x_5:
[----:B------:R-:W-:Y:S05]  /*0370*/  BSYNC.RECONVERGENT B0 ;  /* 0x0000000000007941 */ /* 0x000fea0003800200 */
.L_x_4:
[----:B------:R-:W-:Y:S04]  /*0380*/  BSSY.RECONVERGENT B0, `(.L_x_6) ;  /* 0x000000a000007945 */ /* 0x000fe80003800200 */
        /* <DEDUP_REMOVED lines=9> */
.L_x_7:
[----:B------:R-:W-:Y:S05]  /*0420*/  BSYNC.RECONVERGENT B0 ;  /* 0x0000000000007941 */ /* 0x000fea0003800200 */
.L_x_6:
[----:B------:R-:W3:Y:S01]  /*0430*/  LDCU.64 UR4, c[0x0][0x888] ;  /* 0x00011100ff0477ac */ /* 0x000ee20008000a00 */
[----:B------:R-:W-:Y:S02]  /*0440*/  UISETP.EQ.U32.AND UP2, UPT, UR8, URZ, UPT ;  /* 0x000000ff0800728c */ /* 0x000fe4000bf42070 */
[----:B------:R-:W-:Y:S02]  /*0450*/  UPLOP3.LUT UP3, UPT, UPT, UPT, UPT, 0x80, 0x8 ;  /* 0x000000000008789c */ /* 0x000fe40003f6f070 */
[----:B---3--:R-:W-:-:S04]  /*0460*/  UISETP.NE.U32.AND UP0, UPT, UR4, URZ, UPT ;  /* 0x000000ff0400728c */ /* 0x008fc8000bf05070 */
[----:B------:R-:W-:-:S04]  /*0470*/  UISETP.NE.AND.EX UP1, UPT, UR5, URZ, UPT, UP0 ;  /* 0x000000ff0500728c */ /* 0x000fc8000bf25300 */
[----:B------:R-:W-:-:S04]  /*0480*/  UISETP.EQ.OR.EX UP4, UPT, UR9, URZ, !UP1, UP2 ;  /* 0x000000ff0900728c */ /* 0x000fc8000cf82720 */
[----:B------:R-:W-:-:S06]  /*0490*/  UP2UR UR4, UPR, URZ, 0x10 ;  /* 0x00000010ff047883 */ /* 0x000fcc0008000000 */
[----:B------:R-:W-:Y:S01]  /*04a0*/  MOV R60, UR4 ;  /* 0x00000004003c7c02 */ /* 0x000fe20008000f00 */
[----:B------:R-:W-:Y:S06]  /*04b0*/  BRA.U !UP4, `(.L_x_8) ;  /* 0x000000010c207547 */ /* 0x000fec000b800000 */
[----:B------:R-:W-:Y:S01]  /*04c0*/  UISETP.NE.U32.AND UP2, UPT, UR8, URZ, UPT ;  /* 0x000000ff0800728c */ /* 0x000fe2000bf45070 */
[----:B-----5:R-:W-:Y:S01]  /*04d0*/  FSETP.NEU.AND P0, PT, R27, RZ, PT ;  /* 0x000000ff1b00720b */ /* 0x020fe20003f0d000 */
[----:B------:R-:W-:Y:S02]  /*04e0*/  USEL UR4, URZ, 0xffffffff, UP1 ;  /* 0xffffffffff047887 */ /* 0x000fe40008800000 */
[----:B------:R-:W-:-:S10]  /*04f0*/  UISETP.NE.AND.EX UP2, UPT, UR9, URZ, UPT, UP2 ;  /* 0x000000ff0900728c */ /* 0x000fd4000bf45320 */
[----:B------:R-:W-:Y:S01]  /*0500*/  VOTEU.ANY UP0, P0 ;  /* 0x0000000000ff7886 */ /* 0x000fe20000000100 */
[----:B------:R-:W-:-:S04]  /*0510*/  @!UP2 USEL UR4, URZ, 0xffffffff, UP0 ;  /* 0xffffffffff04a887 */ /* 0x000fc80008000000 */
[----:B------:R-:W-:-:S04]  /*0520*/  ULOP3.LUT UR4, UR4, 0x1, URZ, 0xc0, !UPT ;  /* 0x0000000104047892 */ /* 0x000fc8000f8ec0ff */
[----:B------:R-:W-:-:S11]  /*0530*/  UISETP.NE.U32.AND UP3, UPT, UR4, 0x1, UPT ;  /* 0x000000010400788c */ /* 0x000fd6000bf65070 */
.L_x_8:
[----:B------:R-:W3:Y:S01]  /*0540*/  SHFL.IDX PT, R0, R57, RZ, 0x1f ;  /* 0x00001fff39007589 */ /* 0x000ee200000e0000 */
[----:B------:R-:W-:Y:S02]  /*0550*/  UISETP.NE.AND UP5, UPT, UR18, 0x2, UPT ;  /* 0x000000021200788c */ /* 0x000fe4000bfa5270 */
[----:B------:R-:W-:Y:S02]  /*0560*/  UISETP.NE.AND UP0, UPT, UR18, 0x2, UPT ;  /* 0x000000021200788c */ /* 0x000fe4000bf05270 */
[----:B------:R-:W-:Y:S02]  /*0570*/  UISETP.NE.OR UP2, UPT, UR49, URZ, UP5 ;  /* 0x000000ff3100728c */ /* 0x000fe4000af45670 */
[----:B------:R-:W-:-:S04]  /*0580*/  USEL UR70, URZ, 0x1, UP0 ;  /* 0x00000001ff467887 */ /* 0x000fc80008000000 */
[----:B------:R-:W-:Y:S02]  /*0590*/  PLOP3.LUT P3, PT, P1, PT, UP2, 0xae, 0xea ;  /* 0x0000000000ea781c */ /* 0x000fe40000f6f52e */
[----:B---3--:R-:W-:-:S13]  /*05a0*/  ISETP.NE.AND P0, PT, R0, RZ, PT ;  /* 0x000000ff0000720c */ /* 0x008fda0003f05270 */
[----:B------:R-:W-:Y:S05]  /*05b0*/  @P0 BRA `(.L_x_9) ;  /* 0x0000000000680947 */ /* 0x000fea0003800000 */
[----:B------:R-:W3:Y:S01]  /*05c0*/  S2UR UR5, SR_CgaCtaId ;  /* 0x00000000000579c3 */ /* 0x000ee20000008800 */
[----:B------:R-:W-:Y:S01]  /*05d0*/  UMOV UR4, 0x400 ;  /* 0x0000040000047882 */ /* 0x000fe20000000000 */
[----:B------:R-:W-:Y:S01]  /*05e0*/  UMOV UR6, 0x1 ;  /* 0x0000000100067882 */ /* 0x000fe20000000000 */
[----:B------:R-:W-:Y:S01]  /*05f0*/  ELECT P0, URZ, PT ;  /* 0x0000000000ff782f */ /* 0x000fe20003800000 */
[----:B------:R-:W-:-:S04]  /*0600*/  UIADD3 UR6, UPT, UPT, -UR6, 0x100000, URZ ;  /* 0x0010000006067890 */ /* 0x000fc8000fffe1ff */
[----:B------:R-:W-:Y:S02]  /*0610*/  USHF.L.U32 UR7, UR6, 0xb, URZ ;  /* 0x0000000b06077899 */ /* 0x000fe400080006ff */
[----:B------:R-:W-:Y:S02]  /*0620*/  USHF.L.U32 UR6, UR6, 0x1, URZ ;  /* 0x0000000106067899 */ /* 0x000fe400080006ff */
[----:B---3--:R-:W-:Y:S01]  /*0630*/  ULEA UR4, UR5, UR4, 0x18 ;  /* 0x0000000405047291 */ /* 0x008fe2000f8ec0ff */
[----:B------:R-:W3:Y:S11]  /*0640*/  FENCE.VIEW.ASYNC.S ;  /* 0x00000000000073c6 */ /* 0x000ef60000000000 */
[----:B---3--:R3:W4:Y:S01]  /*0650*/  SYNCS.EXCH.64 URZ, [UR4], UR6 ;  /* 0x0000000604ff75b2 */ /* 0x0087220008000100 */
[----:B------:R3:W1:Y:S01]  /*0660*/  SYNCS.EXCH.64 URZ, [UR4+0x40], UR6 ;  /* 0x0000400604ff75b2 */ /* 0x0006620008000100 */
        /* <DEDUP_REMOVED lines=13> */
[----:B------:R3:W1:Y:S02]  /*0740*/  SYNCS.EXCH.64 URZ, [UR4+0x78], UR6 ;  /* 0x0000780604ff75b2 */ /* 0x0006640008000100 */
[----:B---3--:R-:W-:Y:S01]  /*0750*/  NOP ;  /* 0x0000000000007918 */ /* 0x008fe20000000000 */
.L_x_9:
[----:B------:R-:W3:Y:S01]  /*0760*/  SHFL.IDX PT, R0, R57, RZ, 0x1f ;  /* 0x00001fff39007589 */ /* 0x000ee200000e0000 */
[----:B------:R-:W-:Y:S01]  /*0770*/  NOP ;  /* 0x0000000000007918 */ /* 0x000fe20000000000 */
[----:B---3--:R-:W-:-:S13]  /*0780*/  ISETP.NE.AND P0, PT, R0, 0x1, PT ;  /* 0x000000010000780c */ /* 0x008fda0003f05270 */
[----:B------:R-:W-:Y:S05]  /*0790*/  @P0 BRA `(.L_x_10) ;  /* 0x0000000000500947 */ /* 0x000fea0003800000 */
[----:B------:R-:W3:Y:S01]  /*07a0*/  S2UR UR5, SR_CgaCtaId ;  /* 0x00000000000579c3 */ /* 0x000ee20000008800 */
[----:B------:R-:W-:Y:S01]  /*07b0*/  UMOV UR4, 0x400 ;  /* 0x0000040000047882 */ /* 0x000fe20000000000 */
[----:B------:R-:W-:Y:S01]  /*07c0*/  UMOV UR8, 0x20 ;  /* 0x0000002000087882 */ /* 0x000fe20000000000 */
[----:B------:R-:W-:Y:S01]  /*07d0*/  UMOV UR6, 0x80 ;  /* 0x0000008000067882 */ /* 0x000fe20000000000 */
[----:B------:R-:W-:-:S04]  /*07e0*/  UIADD3 UR8, UPT, UPT, -UR8, 0x100000, URZ ;  /* 0x0010000008087890 */ /* 0x000fc8000fffe1ff */
[----:B------:R-:W-:Y:S02]  /*07f0*/  USHF.L.U32 UR9, UR8, 0xb, URZ ;  /* 0x0000000b08097899 */ /* 0x000fe400080006ff */
[----:B------:R-:W-:Y:S02]  /*0800*/  USHF.L.U32 UR8, UR8, 0x1, URZ ;  /* 0x0000000108087899 */ /* 0x000fe400080006ff */
[----:B------:R-:W-:-:S04]  /*0810*/  UIADD3 UR6, UPT, UPT, -UR6, 0x100000, URZ ;  /* 0x0010000006067890 */ /* 0x000fc8000fffe1ff */
[----:B------:R-:W-:Y:S02]  /*0820*/  USHF.L.U32 UR7, UR6, 0xb, URZ ;  /* 0x0000000b06077899 */ /* 0x000fe400080006ff */
[----:B------:R-:W-:Y:S01]  /*0830*/  USHF.L.U32 UR6, UR6, 0x1, URZ ;  /* 0x0000000106067899 */ /* 0x000fe200080006ff */
[----:B------:R-:W-:Y:S01]  /*0840*/  ELECT P0, URZ, PT ;  /* 0x0000000000ff782f */ /* 0x000fe20003800000 */
[----:B---3--:R-:W-:Y:S01]  /*0850*/  ULEA UR4, UR5, UR4, 0x18 ;  /* 0x0000000405047291 */ /* 0x008fe2000f8ec0ff */
[----:B------:R-:W3:Y:S11]  /*0860*/  FENCE.VIEW.ASYNC.S ;  /* 0x00000000000073c6 */ /* 0x000ef60000000000 */
[----:B---3--:R3:W1:Y:S01]  /*0870*/  SYNCS.EXCH.64 URZ, [UR4+0x80], UR8 ;  /* 0x0000800804ff75b2 */ /* 0x0086620008000100 */
[----:B------:R3:W1:Y:S01]  /*0880*/  SYNCS.EXCH.64 URZ, [UR4+0x98], UR6 ;  /* 0x0000980604ff75b2 */ /* 0x0006620008000100 */
[----:B------:R3:W1:Y:S01]  /*0890*/  SYNCS.EXCH.64 URZ, [UR4+0x88], UR8 ;  /* 0x0000880804ff75b2 */ /* 0x0006620008000100 */
[----:B------:R3:W1:Y:S01]  /*08a0*/  SYNCS.EXCH.64 URZ, [UR4+0xa0], UR6 ;  /* 0x0000a00604ff75b2 */ /* 0x0006620008000100 */
[----:B------:R3:W1:Y:S01]  /*08b0*/  SYNCS.EXCH.64 URZ, [UR4+0x90], UR8 ;  /* 0x0000900804ff75b2 */ /* 0x0006620008000100 */
[----:B------:R3:W1:Y:S01]  /*08c0*/  SYNCS.EXCH.64 URZ, [UR4+0xa8], UR6 ;  /* 0x0000a80604ff75b2 */ /* 0x0006620008000100 */
[----:B------:R-:W-:Y:S01]  /*08d0*/  NOP ;  /* 0x0000000000007918 */ /* 0x000fe20000000000 */
.L_x_10:
[----:B------:R-:W2:Y:S01]  /*08e0*/  SHFL.IDX PT, R0, R57, RZ, 0x1f ;  /* 0x00001fff39007589 */ /* 0x000ea200000e0000 */
[----:B------:R-:W-:Y:S01]  /*08f0*/  NOP ;  /* 0x0000000000007918 */ /* 0x000fe20000000000 */
[----:B--2---:R-:W-:-:S13]  /*0900*/  ISETP.NE.AND P0, PT, R0, 0x3, PT ;  /* 0x000000030000780c */ /* 0x004fda0003f05270 */
[----:B------:R-:W-:Y:S05]  /*0910*/  @P0 BRA `(.L_x_11) ;  /* 0x0000000000300947 */ /* 0x000fea0003800000 */
[----:B------:R-:W2:Y:S01]  /*0920*/  S2UR UR5, SR_CgaCtaId ;  /* 0x00000000000579c3 */ /* 0x000ea20000008800 */
[----:B---3--:R-:W-:Y:S01]  /*0930*/  UMOV UR4, 0x400 ;  /* 0x0000040000047882 */ /* 0x008fe20000000000 */
[----:B------:R-:W-:Y:S01]  /*0940*/  UMOV UR6, 0x20 ;  /* 0x0000002000067882 */ /* 0x000fe20000000000 */
[----:B------:R-:W-:Y:S01]  /*0950*/  ELECT P0, URZ, PT ;  /* 0x0000000000ff782f */ /* 0x000fe20003800000 */
[----:B------:R-:W-:-:S04]  /*0960*/  UIADD3 UR6, UPT, UPT, -UR6, 0x100000, URZ ;  /* 0x0010000006067890 */ /* 0x000fc8000fffe1ff */
[----:B------:R-:W-:Y:S02]  /*0970*/  USHF.L.U32 UR7, UR6, 0xb, URZ ;  /* 0x0000000b06077899 */ /* 0x000fe400080006ff */
[----:B------:R-:W-:Y:S02]  /*0980*/  USHF.L.U32 UR6, UR6, 0x1, URZ ;  /* 0x0000000106067899 */ /* 0x000fe400080006ff */
[----:B--2---:R-:W-:Y:S01]  /*0990*/  ULEA UR4, UR5, UR4, 0x18 ;  /* 0x0000000405047291 */ /* 0x004fe2000f8ec0ff */
[----:B------:R-:W2:Y:S11]  /*09a0*/  FENCE.VIEW.ASYNC.S ;  /* 0x00000000000073c6 */ /* 0x000eb60000000000 */
[----:B--2---:R2:W3:Y:S01]  /*09b0*/  SYNCS.EXCH.64 URZ, [UR4+0xb0], UR6 ;  /* 0x0000b00604ff75b2 */ /* 0x0044e20008000100 */
[----:B------:R2:W1:Y:S01]  /*09c0*/  SYNCS.EXCH.64 URZ, [UR4+0xb8], UR6 ;  /* 0x0000b80604ff75b2 */ /* 0x0004620008000100 */
[----:B------:R-:W-:Y:S01]  /*09d0*/  NOP ;  /* 0x0000000000007918 */ /* 0x000fe20000000000 */
.L_x_11:
[----:B------:R-:W4:Y:S01]  /*09e0*/  SHFL.IDX PT, R0, R57, RZ, 0x1f ;  /* 0x00001fff39007589 */ /* 0x000f2200000e0000 */
[----:B------:R-:W-:Y:S01]  /*09f0*/  NOP ;  /* 0x0000000000007918 */ /* 0x000fe20000000000 */
[----:B----4-:R-:W-:-:S13]  /*0a00*/  ISETP.NE.AND P0, PT, R0, 0x4, PT ;  /* 0x000000040000780c */ /* 0x010fda0003f05270 */
[----:B------:R-:W-:Y:S05]  /*0a10*/  @P0 BRA `(.L_x_12) ;  /* 0x0000000000440947 */ /* 0x000fea0003800000 */
[----:B------:R-:W4:Y:S01]  /*0a20*/  S2UR UR5, SR_CgaCtaId ;  /* 0x00000000000579c3 */ /* 0x000f220000008800 */
[----:B--23--:R-:W-:Y:S01]  /*0a30*/  UMOV UR4, 0x1e0 ;  /* 0x000001e000047882 */ /* 0x00cfe20000000000 */
[----:B------:R-:W-:Y:S01]  /*0a40*/  UMOV UR6, 0x400 ;  /* 0x0000040000067882 */ /* 0x000fe20000000000 */
[----:B------:R-:W-:Y:S01]  /*0a50*/  USEL UR4, UR4, 0x1a0, UP3 ;  /* 0x000001a004047887 */ /* 0x000fe20009800000 */
[----:B------:R-:W-:Y:S01]  /*0a60*/  UMOV UR8, 0x1 ;  /* 0x0000000100087882 */ /* 0x000fe20000000000 */
[----:B------:R-:W-:Y:S01]  /*0a70*/  ELECT P0, URZ, PT ;  /* 0x0000000000ff782f */ /* 0x000fe20003800000 */
[----:B------:R-:W-:-:S04]  /*0a80*/  UIADD3 UR8, UPT, UPT, -UR8, 0x100000, URZ ;  /* 0x0010000008087890 */ /* 0x000fc8000fffe1ff */
[----:B------:R-:W-:Y:S02]  /*0a90*/  USHF.L.U32 UR9, UR8, 0xb, URZ ;  /* 0x0000000b08097899 */ /* 0x000fe400080006ff */
[----:B------:R-:W-:Y:S02]  /*0aa0*/  USHF.L.U32 UR8, UR8, 0x1, URZ ;  /* 0x0000000108087899 */ /* 0x000fe400080006ff */
[----:B----4-:R-:W-:Y:S02]  /*0ab0*/  ULEA UR6, UR5, UR6, 0x18 ;  /* 0x0000000605067291 */ /* 0x010fe4000f8ec0ff */
[----:B------:R-:W-:-:S04]  /*0ac0*/  UIADD3 UR4, UPT, UPT, -UR4, 0x100000, URZ ;  /* 0x0010000004047890 */ /* 0x000fc8000fffe1ff */
[----:B------:R-:W-:Y:S02]  /*0ad0*/  USHF.L.U32 UR5, UR4, 0xb, URZ ;  /* 0x0000000b04057899 */ /* 0x000fe400080006ff */
[----:B------:R-:W-:Y:S01]  /*0ae0*/  USHF.L.U32 UR4, UR4, 0x1, URZ ;  /* 0x0000000104047899 */ /* 0x000fe200080006ff */
[----:B------:R-:W2:Y:S03]  /*0af0*/  FENCE.VIEW.ASYNC.S ;  /* 0x00000000000073c6 */ /* 0x000ea60000000000 */
[----:B--2---:R4:W2:Y:S08]  /*0b00*/  SYNCS.EXCH.64 URZ, [UR6+0xc0], UR8 ;  /* 0x0000c00806ff75b2 */ /* 0x0048b00008000100 */
[----:B------:R4:W3:Y:S02]  /*0b10*/  SYNCS.EXCH.64 URZ, [UR6+0xc8], UR4 ;  /* 0x0000c80406ff75b2 */ /* 0x0008e40008000100 */
[----:B----4-:R-:W-:Y:S01]  /*0b20*/  NOP ;  /* 0x0000000000007918 */ /* 0x010fe20000000000 */
.L_x_12:
[----:B------:R-:W4:Y:S01]  /*0b30*/  SHFL.IDX PT, R0, R57, RZ, 0x1f ;  /* 0x00001fff39007589 */ /* 0x000f2200000e0000 */
[----:B------:R-:W-:Y:S01]  /*0b40*/  ISETP.NE.OR P1, PT, RZ, UR18, !P1 ;  /* 0x00000012ff007c0c */ /* 0x000fe2000cf25670 */
[----:B------:R-:W-:Y:S01]  /*0b50*/  NOP ;  /* 0x0000000000007918 */ /* 0x000fe20000000000 */
[----:B----4-:R-:W-:-:S13]  /*0b60*/  ISETP.NE.AND P0, PT, R0, 0x5, PT ;  /* 0x000000050000780c */ /* 0x010fda0003f05270 */
[----:B------:R-:W-:Y:S05]  /*0b70*/  @P0 BRA `(.L_x_13) ;  /* 0x0000000000480947 */ /* 0x000fea0003800000 */
[----:B------:R-:W4:Y:S01]  /*0b80*/  S2UR UR5, SR_CgaCtaId ;  /* 0x00000000000579c3 */ /* 0x000f220000008800 */
[----:B--23--:R-:W-:Y:S01]  /*0b90*/  UMOV UR4, 0x400 ;  /* 0x0000040000047882 */ /* 0x00cfe20000000000 */
        /* <DEDUP_REMOVED lines=9> */
[----:B----4-:R-:W-:Y:S01]  /*0c30*/  ULEA UR4, UR5, UR4, 0x18 ;  /* 0x0000000405047291 */ /* 0x010fe2000f8ec0ff */
[----:B------:R-:W2:Y:S11]  /*0c40*/  FENCE.VIEW.ASYNC.S ;  /* 0x00000000000073c6 */ /* 0x000eb60000000000 */
[----:B--2---:R4:W2:Y:S01]  /*0c50*/  SYNCS.EXCH.64 URZ, [UR4+0xd0], UR6 ;  /* 0x0000d00604ff75b2 */ /* 0x0048a20008000100 */
[----:B------:R4:W3:Y:S01]  /*0c60*/  SYNCS.EXCH.64 URZ, [UR4+0xe0], UR8 ;  /* 0x0000e00804ff75b2 */ /* 0x0008e20008000100 */
[----:B------:R4:W1:Y:S01]  /*0c70*/  SYNCS.EXCH.64 URZ, [UR4+0xd8], UR6 ;  /* 0x0000d80604ff75b2 */ /* 0x0008620008000100 */
[----:B------:R4:W1:Y:S02]  /*0c80*/  SYNCS.EXCH.64 URZ, [UR4+0xe8], UR8 ;  /* 0x0000e80804ff75b2 */ /* 0x0008640008000100 */
[----:B----4-:R-:W-:Y:S01]  /*0c90*/  NOP ;  /* 0x0000000000007918 */ /* 0x010fe20000000000 */
.L_x_13:
[----:B--23--:R-:W2:Y:S01]  /*0ca0*/  S2UR UR7, SR_CgaCtaId ;  /* 0x00000000000779c3 */ /* 0x00cea20000008800 */
[----:B------:R-:W-:Y:S01]  /*0cb0*/  VOTEU.ALL UP0, P1 ;  /* 0x0000000000ff7886 */ /* 0x000fe20000800000 */
[----:B------:R-:W-:Y:S01]  /*0cc0*/  UMOV UR4, 0x20 ;  /* 0x0000002000047882 */ /* 0x000fe20000000000 */
[----:B------:R-:W-:Y:S01]  /*0cd0*/  NOP ;  /* 0x0000000000007918 */ /* 0x000fe20000000000 */
[----:B------:R-:W-:Y:S01]  /*0ce0*/  LOP3.LUT R0, R61, 0x1f, RZ, 0xc0, !PT ;  /* 0x0000001f3d007812 */ /* 0x000fe200078ec0ff */
[----:B------:R-:W-:Y:S01]  /*0cf0*/  UISETP.NE.AND UP4, UPT, UR18, URZ, UPT ;  /* 0x000000ff1200728c */ /* 0x000fe2000bf85270 */
[----:B------:R-:W-:Y:S01]  /*0d00*/  @!UP0 UMOV UR6, 0x400 ;  /* 0x0000040000068882 */ /* 0x000fe20000000000 */
[----:B------:R-:W-:-:S04]  /*0d10*/  @!UP0 UIADD3 UR4, UPT, UPT, -UR4, 0x100000, URZ ;  /* 0x0010000004048890 */ /* 0x000fc8000fffe1ff */
[----:B------:R-:W-:Y:S02]  /*0d20*/  @!UP0 USHF.L.U32 UR5, UR4, 0xb, URZ ;  /* 0x0000000b04058899 */ /* 0x000fe400080006ff */
[----:B------:R-:W-:Y:S02]  /*0d30*/  @!UP0 USHF.L.U32 UR4, UR4, 0x1, URZ ;  /* 0x0000000104048899 */ /* 0x000fe400080006ff */
[----:B--2---:R-:W-:Y:S01]  /*0d40*/  @!UP0 ULEA UR6, UR7, UR6, 0x18 ;  /* 0x0000000607068291 */ /* 0x004fe2000f8ec0ff */
[----:B------:R-:W2:Y:S01]  /*0d50*/  LDCU UR7, c[0x0][0x36c] ;  /* 0x00006d80ff0777ac */ /* 0x000ea20008000800 */
[----:B------:R-:W-:Y:S01]  /*0d60*/  VOTEU.ALL UP0, P1 ;  /* 0x0000000000ff7886 */ /* 0x000fe20000800000 */
[----:B------:R-:W3:Y:S09]  /*0d70*/  FENCE.VIEW.ASYNC.S ;  /* 0x00000000000073c6 */ /* 0x000ef20000000000 */
[----:B---3--:R3:W4:Y:S01]  /*0d80*/  @!UP0 SYNCS.EXCH.64 URZ, [UR6+0xf0], UR4 ;  /* 0x0000f00406ff85b2 */ /* 0x0087220008000100 */
[----:B--2---:R-:W-:-:S09]  /*0d90*/  UISETP.EQ.U32.AND UP6, UPT, UR7, 0x1, UPT ;  /* 0x000000010700788c */ /* 0x004fd2000bfc2070 */
[----:B---3--:R-:W-:Y:S05]  /*0da0*/  BRA.U !UP6, `(.L_x_14) ;  /* 0x000000010e087547 */ /* 0x008fea000b800000 */
[----:B-1--4-:R-:W-:Y:S01]  /*0db0*/  UCGABAR_ARV ;  /* 0x00000000000079c7 */ /* 0x012fe20008000000 */
[----:B------:R-:W-:Y:S05]  /*0dc0*/  BRA `(.L_x_15) ;  /* 0x0000000000047947 */ /* 0x000fea0003800000 */
.L_x_14:
[----:B-1--4-:R-:W-:Y:S01]  /*0dd0*/  NOP ;  /* 0x0000000000007918 */ /* 0x012fe20000000000 */
.L_x_15:
[----:B------:R-:W1:Y:S01]  /*0de0*/  S2UR UR21, SR_CTAID.X ;  /* 0x00000000001579c3 */ /* 0x000e620000002500 */
[----:B------:R-:W-:-:S05]  /*0df0*/  CS2R.32 R59, SR_CgaSize ;  /* 0x00000000003b7805 */ /* 0x000fca0000008a00 */
[----:B------:R-:W-:-:S05]  /*0e00*/  IMAD R59, R59, -0xa0, RZ ;  /* 0xffffff603b3b7824 */ /* 0x000fca00078e02ff */
[----:B------:R-:W-:-:S14]  /*0e10*/  R2UR UR5, R59 ;  /* 0x000000003b0572ca */ /* 0x000fdc00000e0000 */
[----:B------:R-:W2:Y:S01]  /*0e20*/  LDCU UR5, c[0x0][UR5+0x2b0] ;  /* 0x00005600050577ac */ /* 0x000ea20008000800 */
[----:B------:R-:W-:-:S05]  /*0e30*/  CS2R.32 R59, SR_CgaSize ;  /* 0x00000000003b7805 */ /* 0x000fca0000008a00 */
[----:B------:R-:W-:-:S05]  /*0e40*/  IMAD R59, R59, -0xa0, RZ ;  /* 0xffffff603b3b7824 */ /* 0x000fca00078e02ff */
[----:B------:R-:W-:-:S14]  /*0e50*/  R2UR UR4, R59 ;  /* 0x000000003b0472ca */ /* 0x000fdc00000e0000 */
[----:B------:R-:W3:Y:S01]  /*0e60*/  LDCU UR4, c[0x0][UR4+0x2b4] ;  /* 0x00005680040477ac */ /* 0x000ee20008000800 */
[----:B------:R-:W4:Y:S01]  /*0e70*/  S2UR UR20, SR_CTAID.Y ;  /* 0x00000000001479c3 */ /* 0x000f220000002600 */
[----:B------:R-:W-:-:S05]  /*0e80*/  CS2R.32 R59, SR_CgaSize ;  /* 0x00000000003b7805 */ /* 0x000fca0000008a00 */
[----:B------:R-:W-:-:S05]  /*0e90*/  IMAD R59, R59, -0xa0, RZ ;  /* 0xffffff603b3b7824 */ /* 0x000fca00078e02ff */
[----:B------:R-:W-:-:S14]  /*0ea0*/  R2UR UR7, R59 ;  /* 0x000000003b0772ca */ /* 0x000fdc00000e0000 */
[----:B------:R-:W3:Y:S01]  /*0eb0*/  LDCU UR7, c[0x0][UR7+0x2a0] ;  /* 0x00005400070777ac */ /* 0x000ee20008000800 */
[----:B------:R-:W-:-:S05]  /*0ec0*/  CS2R.32 R59, SR_CgaSize ;  /* 0x00000000003b7805 */ /* 0x000fca0000008a00 */
[----:B------:R-:W-:-:S05]  /*0ed0*/  IMAD R59, R59, -0xa0, RZ ;  /* 0xffffff603b3b7824 */ /* 0x000fca00078e02ff */
[----:B------:R-:W-:-:S14]  /*0ee0*/  R2UR UR8, R59 ;  /* 0x000000003b0872ca */ /* 0x000fdc00000e0000 */
[----:B------:R-:W3:Y:S01]  /*0ef0*/  LDCU UR8, c[0x0][UR8+0x2a4] ;  /* 0x00005480080877ac */ /* 0x000ee20008000800 */
[----:B------:R-:W3:Y:S01]  /*0f00*/  LDCU UR19, c[0x0][0xb24] ;  /* 0x00016480ff1377ac */ /* 0x000ee20008000800 */
[----:B------:R-:W3:Y:S01]  /*0f10*/  LDCU UR39, c[0x0][0xb24] ;  /* 0x00016480ff2777ac */ /* 0x000ee20008000800 */
[----:B-1----:R-:W-:Y:S01]  /*0f20*/  I2FP.F32.U32 R3, UR21 ;  /* 0x0000001500037c45 */ /* 0x002fe20008201000 */
[----:B------:R-:W1:Y:S04]  /*0f30*/  LDCU UR24, c[0x0][0xb30] ;  /* 0x00016600ff1877ac */ /* 0x000e680008000800 */
[----:B--2---:R-:W-:Y:S01]  /*0f40*/  FMUL R3, R3, UR5 ;  /* 0x0000000503037c20 */ /* 0x004fe20008400000 */
[----:B----4-:R-:W-:-:S05]  /*0f50*/  I2FP.F32.U32 R2, UR20 ;  /* 0x0000001400027c45 */ /* 0x010fca0008201000 */
[----:B------:R-:W2:Y:S01]  /*0f60*/  F2I.U32.TRUNC.NTZ R3, R3 ;  /* 0x0000000300037305 */ /* 0x000ea2000020f000 */
[----:B---3--:R-:W-:-:S07]  /*0f70*/  FMUL R2, R2, UR4 ;  /* 0x0000000402027c20 */ /* 0x008fce0008400000 */
[----:B------:R-:W3:Y:S01]  /*0f80*/  F2I.U32.TRUNC.NTZ R2, R2 ;  /* 0x0000000200027305 */ /* 0x000ee2000020f000 */
[----:B--2---:R-:W-:Y:S02]  /*0f90*/  R2UR UR4, R3 ;  /* 0x00000000030472ca */ /* 0x004fe400000e0000 */
[----:B------:R-:W-:Y:S02]  /*0fa0*/  PRMT R3, RZ, 0x7610, R3 ;  /* 0x00007610ff037816 */ /* 0x000fe40000000003 */
[----:B---3--:R-:W-:Y:S02]  /*0fb0*/  R2UR UR6, R2 ;  /* 0x00000000020672ca */ /* 0x008fe400000e0000 */
[----:B------:R-:W-:-:S07]  /*0fc0*/  PRMT R2, RZ, 0x7610, R2 ;  /* 0x00007610ff027816 */ /* 0x000fce0000000002 */
[----:B------:R-:W-:-:S04]  /*0fd0*/  UIADD3 UR5, UPT, UPT, -UR4, URZ, URZ ;  /* 0x000000ff04057290 */ /* 0x000fc8000fffe1ff */
[----:B------:R-:W-:Y:S02]  /*0fe0*/  UIMAD UR5, UR7, UR5, UR21 ;  /* 0x00000005070572a4 */ /* 0x000fe4000f8e0215 */
[----:B------:R-:W-:-:S04]  /*0ff0*/  UIADD3 UR4, UPT, UPT, -UR6, URZ, URZ ;  /* 0x000000ff06047290 */ /* 0x000fc8000fffe1ff */
[----:B------:R-:W-:Y:S01]  /*1000*/  IMAD.U32 R59, RZ, RZ, UR5 ;  /* 0x00000005ff3b7e24 */ /* 0x000fe2000f8e00ff */
[----:B------:R-:W-:-:S06]  /*1010*/  UIMAD UR4, UR8, UR4, UR20 ;  /* 0x00000004080472a4 */ /* 0x000fcc000f8e0214 */
[----:B------:R-:W-:Y:S01]  /*1020*/  IMAD.U32 R58, RZ, RZ, UR4 ;  /* 0x00000004ff3a7e24 */ /* 0x000fe2000f8e00ff */
[----:B-1----:R-:W-:Y:S06]  /*1030*/  BRA.U UP4, `(.L_x_16) ;  /* 0x0000000104307547 */ /* 0x002fec000b800000 */
[----:B------:R-:W-:Y:S01]  /*1040*/  R2UR UR5, R58 ;  /* 0x000000003a0572ca */ /* 0x000fe200000e0000 */
[----:B------:R-:W-:Y:S01]  /*1050*/  UMOV UR7, 0x3 ;  /* 0x0000000300077882 */ /* 0x000fe20000000000 */
[----:B------:R-:W-:-:S11]  /*1060*/  R2UR UR4, R59 ;  /* 0x000000003b0472ca */ /* 0x000fd600000e0000 */
[----:B------:R-:W-:-:S04]  /*1070*/  UISETP.NE.AND UP0, UPT, UR5, URZ, UPT ;  /* 0x000000ff0500728c */ /* 0x000fc8000bf05270 */
[----:B------:R-:W-:Y:S02]  /*1080*/  UISETP.LT.U32.OR UP0, UPT, UR4, 0x2, !UP0 ;  /* 0x000000020400788c */ /* 0x000fe4000c701470 */
[----:B------:R-:W-:Y:S02]  /*1090*/  ULOP3.LUT UR4, UR4, 0xfffffffe, URZ, 0xc0, !UPT ;  /* 0xfffffffe04047892 */ /* 0x000fe4000f8ec0ff */
[----:B------:R-:W-:Y:S02]  /*10a0*/  USEL UR6, URZ, 0x1, !UP0 ;  /* 0x00000001ff067887 */ /* 0x000fe4000c000000 */
[----:B------:R-:W-:Y:S02]  /*10b0*/  USEL UR5, URZ, 0x2, !UP0 ;  /* 0x00000002ff057887 */ /* 0x000fe4000c000000 */
[----:B------:R-:W-:Y:S02]  /*10c0*/  USHF.L.U32 UR4, UR7, UR4, URZ ;  /* 0x0000000407047299 */ /* 0x000fe400080006ff */
[----:B------:R-:W-:-:S04]  /*10d0*/  UIADD3 UR5, UPT, UPT, UR6, UR5, URZ ;  /* 0x0000000506057290 */ /* 0x000fc8000fffe0ff */
[----:B------:R-:W-:Y:S02]  /*10e0*/  IMAD.U32 R2, RZ, RZ, UR4 ;  /* 0x00000004ff027e24 */ /* 0x000fe4000f8e00ff */
[----:B------:R-:W-:-:S07]  /*10f0*/  IMAD.U32 R3, RZ, RZ, UR5 ;  /* 0x00000005ff037e24 */ /* 0x000fce000f8e00ff */
.L_x_16:
[----:B------:R-:W1:Y:S01]  /*1100*/  S2UR UR45, SR_CTAID.Z ;  /* 0x00000000002d79c3 */ /* 0x000e620000002700 */
[----:B------:R-:W-:Y:S01]  /*1110*/  UISETP.GE.AND UP0, UPT, UR19, 0x1, UPT ;  /* 0x000000011300788c */ /* 0x000fe2000bf06270 */
[----:B------:R-:W-:-:S08]  /*1120*/  UMOV UR44, UR21 ;  /* 0x00000015002c7c82 */ /* 0x000fd00008000000 */
[----:B------:R-:W-:Y:S05]  /*1130*/  BRA.U !UP0, `(.L_x_17) ;  /* 0x0000000108d47547 */ /* 0x000fea000b800000 */
[----:B------:R-:W2:Y:S01]  /*1140*/  LDCU.128 UR12, c[0x0][0xb10] ;  /* 0x00016200ff0c77ac */ /* 0x000ea20008000c00 */
[----:B------:R-:W3:Y:S01]  /*1150*/  LDCU UR22, c[0x0][0xb0c] ;  /* 0x00016180ff1677ac */ /* 0x000ee20008000800 */
[----:B------:R-:W4:Y:S01]  /*1160*/  LDCU UR6, c[0x0][0x370] ;  /* 0x00006e00ff0677ac */ /* 0x000f220008000800 */
[----:B------:R-:W1:Y:S01]  /*1170*/  LDCU UR7, c[0x0][0x374] ;  /* 0x00006e80ff0777ac */ /* 0x000e620008000800 */
[----:B------:R-:W1:Y:S01]  /*1180*/  LDCU UR23, c[0x0][0xb20] ;  /* 0x00016400ff1777ac */ /* 0x000e620008000800 */
[----:B--2---:R-:W-:Y:S02]  /*1190*/  UIMAD.WIDE.U32 UR4, UR21, UR12, URZ ;  /* 0x0000000c150472a5 */ /* 0x004fe4000f8e00ff */
[----:B---3--:R-:W-:Y:S01]  /*11a0*/  UISETP.NE.AND UP0, UPT, UR22, 0x1, UPT ;  /* 0x000000011600788c */ /* 0x008fe2000bf05270 */
[----:B------:R-:W2:Y:S01]  /*11b0*/  LDCU.64 UR8, c[0x0][0xb28] ;  /* 0x00016500ff0877ac */ /* 0x000ea20008000a00 */
[----:B----4-:R-:W-:-:S03]  /*11c0*/  UIMAD.WIDE.U32 UR10, UR6, UR12, URZ ;  /* 0x0000000c060a72a5 */ /* 0x010fc6000f8e00ff */
[----:B------:R-:W-:Y:S01]  /*11d0*/  UMOV UR4, UR5 ;  /* 0x0000000500047c82 */ /* 0x000fe20008000000 */
[----:B------:R-:W-:Y:S02]  /*11e0*/  UISETP.NE.AND UP2, UPT, UR19, 0x1, UPT ;  /* 0x000000011300788c */ /* 0x000fe4000bf45270 */
[----:B------:R-:W-:Y:S01]  /*11f0*/  USHF.R.U32.HI UR4, URZ, UR13, UR4 ;  /* 0x0000000dff047299 */ /* 0x000fe20008011604 */
[----:B------:R-:W-:Y:S01]  /*1200*/  UMOV UR10, UR11 ;  /* 0x0000000b000a7c82 */ /* 0x000fe20008000000 */
[----:B------:R-:W-:Y:S02]  /*1210*/  UIMAD.WIDE.U32 UR16, UR20, UR15, URZ ;  /* 0x0000000f141072a5 */ /* 0x000fe4000f8e00ff */
[----:B------:R-:W-:Y:S02]  /*1220*/  USEL UR5, UR21, UR4, !UP0 ;  /* 0x0000000415057287 */ /* 0x000fe4000c000000 */
[----:B------:R-:W-:Y:S02]  /*1230*/  @UP0 USHF.R.U32.HI UR6, URZ, UR13, UR10 ;  /* 0x0000000dff060299 */ /* 0x000fe4000801160a */
[----:B------:R-:W-:-:S02]  /*1240*/  UISETP.NE.AND UP0, UPT, UR14, 0x1, UPT ;  /* 0x000000010e00788c */ /* 0x000fc4000bf05270 */
[----:B-1----:R-:W-:Y:S02]  /*1250*/  UIMAD.WIDE.U32 UR10, UR7, UR15, URZ ;  /* 0x0000000f070a72a5 */ /* 0x002fe4000f8e00ff */
[----:B--2---:R-:W-:Y:S01]  /*1260*/  UIMAD.WIDE.U32 UR12, UR6, UR8, URZ ;  /* 0x00000008060c72a5 */ /* 0x004fe2000f8e00ff */
[----:B------:R-:W-:Y:S01]  /*1270*/  UMOV UR4, UR17 ;  /* 0x0000001100047c82 */ /* 0x000fe20008000000 */
[----:B------:R-:W-:-:S03]  /*1280*/  UIADD3 UR44, UPT, UPT, -UR5, URZ, URZ ;  /* 0x000000ff052c7290 */ /* 0x000fc6000fffe1ff */
[----:B------:R-:W-:Y:S01]  /*1290*/  UMOV UR10, UR11 ;  /* 0x0000000b000a7c82 */ /* 0x000fe20008000000 */
[----:B------:R-:W-:Y:S02]  /*12a0*/  USHF.R.U32.HI UR4, URZ, UR23, UR4 ;  /* 0x00000017ff047299 */ /* 0x000fe40008011604 */
[----:B------:R-:W-:Y:S01]  /*12b0*/  @UP0 USHF.R.U32.HI UR7, URZ, UR23, UR10 ;  /* 0x00000017ff070299 */ /* 0x000fe2000801160a */
[----:B------:R-:W-:Y:S01]  /*12c0*/  UMOV UR12, UR13 ;  /* 0x0000000d000c7c82 */ /* 0x000fe20008000000 */
[----:B------:R-:W-:Y:S02]  /*12d0*/  USEL UR4, UR20, UR4, !UP0 ;  /* 0x0000000414047287 */ /* 0x000fe4000c000000 */
[----:B------:R-:W-:Y:S02]  /*12e0*/  UIMAD.WIDE.U32 UR10, UR7, UR8, URZ ;  /* 0x00000008070a72a5 */ /* 0x000fe4000f8e00ff */
[----:B------:R-:W-:Y:S02]  /*12f0*/  @UP2 USHF.R.U32.HI UR6, URZ, UR9, UR12 ;  /* 0x00000009ff062299 */ /* 0x000fe4000801160c */
[----:B------:R-:W-:-:S02]  /*1300*/  UIMAD.WIDE.U32 UR12, UR4, UR8, URZ ;  /* 0x00000008040c72a5 */ /* 0x000fc4000f8e00ff */
[----:B------:R-:W-:Y:S01]  /*1310*/  UIMAD UR44, UR22, UR44, UR21 ;  /* 0x0000002c162c72a4 */ /* 0x000fe2000f8e0215 */
[----:B------:R-:W-:Y:S02]  /*1320*/  UMOV UR10, UR11 ;  /* 0x0000000b000a7c82 */ /* 0x000fe40008000000 */
[----:B------:R-:W-:Y:S02]  /*1330*/  @UP2 USHF.R.U32.HI UR7, URZ, UR9, UR10 ;  /* 0x00000009ff072299 */ /* 0x000fe4000801160a */
[----:B------:R-:W-:Y:S02]  /*1340*/  UIMAD UR10, UR6, UR19, URZ ;  /* 0x00000013060a72a4 */ /* 0x000fe4000f8e02ff */
[----:B------:R-:W-:-:S04]  /*1350*/  UIMAD UR7, UR7, UR19, URZ ;  /* 0x00000013070772a4 */ /* 0x000fc8000f8e02ff */
[----:B------:R-:W-:-:S03]  /*1360*/  UISETP.GE.AND UP0, UPT, UR4, UR7, UPT ;  /* 0x000000070400728c */ /* 0x000fc6000bf06270 */
[----:B------:R-:W-:Y:S01]  /*1370*/  UMOV UR7, UR13 ;  /* 0x0000000d00077c82 */ /* 0x000fe20008000000 */
[----:B------:R-:W-:Y:S02]  /*1380*/  UISETP.GE.OR UP0, UPT, UR5, UR10, UP0 ;  /* 0x0000000a0500728c */ /* 0x000fe40008706670 */
[----:B------:R-:W-:Y:S02]  /*1390*/  UIMAD.WIDE.U32 UR10, UR5, UR8, URZ ;  /* 0x00000008050a72a5 */ /* 0x000fe4000f8e00ff */
[----:B------:R-:W-:Y:S02]  /*13a0*/  USHF.R.U32.HI UR7, URZ, UR9, UR7 ;  /* 0x00000009ff077299 */ /* 0x000fe40008011607 */
[----:B------:R-:W-:Y:S02]  /*13b0*/  UIADD3 UR10, UPT, UPT, -UR4, URZ, URZ ;  /* 0x000000ff040a7290 */ /* 0x000fe4000fffe1ff */
[----:B------:R-:W-:Y:S02]  /*13c0*/  USEL UR7, UR4, UR7, !UP2 ;  /* 0x0000000704077287 */ /* 0x000fe4000d000000 */
[----:B------:R-:W-:Y:S01]  /*13d0*/  UIMAD UR10, UR14, UR10, UR20 ;  /* 0x0000000a0e0a72a4 */ /* 0x000fe2000f8e0214 */
[----:B------:R-:W-:-:S02]  /*13e0*/  @!UP0 UMOV UR8, UR11 ;  /* 0x0000000b00088c82 */ /* 0x000fc40008000000 */
[----:B------:R-:W-:Y:S02]  /*13f0*/  @!UP0 USHF.R.U32.HI UR8, URZ, UR9, UR8 ;  /* 0x00000009ff088299 */ /* 0x000fe40008011608 */
[----:B------:R-:W-:Y:S02]  /*1400*/  UIADD3 UR9, UPT, UPT, -UR7, URZ, URZ ;  /* 0x000000ff07097290 */ /* 0x000fe4000fffe1ff */
[----:B------:R-:W-:Y:S02]  /*1410*/  @!UP0 USEL UR8, UR5, UR8, !UP2 ;  /* 0x0000000805088287 */ /* 0x000fe4000d000000 */
[----:B------:R-:W-:Y:S02]  /*1420*/  UIMAD UR9, UR19, UR9, UR4 ;  /* 0x00000009130972a4 */ /* 0x000fe4000f8e0204 */
[----:B------:R-:W-:Y:S02]  /*1430*/  @!UP0 UIADD3 UR7, UPT, UPT, UR7, -UR8, URZ ;  /* 0x8000000807078290 */ /* 0x000fe4000fffe0ff */
[----:B------:R-:W-:-:S02]  /*1440*/  @!UP0 UIMAD UR6, UR9, UR6, UR8 ;  /* 0x00000006090682a4 */ /* 0x000fc4000f8e0208 */
[----:B------:R-:W-:-:S04]  /*1450*/  @!UP0 UIMAD UR4, UR7, UR19, UR5 ;  /* 0x00000013070482a4 */ /* 0x000fc8000f8e0205 */
[----:B------:R-:W-:Y:S01]  /*1460*/  UIMAD UR20, UR4, UR14, UR10 ;  /* 0x0000000e041472a4 */ /* 0x000fe2000f8e020a */
[----:B------:R-:W-:Y:S02]  /*1470*/  @!UP0 UMOV UR5, UR6 ;  /* 0x0000000600058c82 */ /* 0x000fe40008000000 */
[----:B------:R-:W-:-:S12]  /*1480*/  UIMAD UR44, UR5, UR22, UR44 ;  /* 0x00000016052c72a4 */ /* 0x000fd8000f8e022c */
.L_x_17:
[----:B------:R-:W-:-:S09]  /*1490*/  UISETP.NE.AND UP0, UPT, UR24, 0x1, UPT ;  /* 0x000000011800788c */ /* 0x000fd2000bf05270 */
[----:B------:R-:W-:Y:S05]  /*14a0*/  BRA.U UP0, `(.L_x_18) ;  /* 0x0000000100407547 */ /* 0x000fea000b800000 */
[----:B------:R-:W2:Y:S01]  /*14b0*/  LDCU.128 UR8, c[0x0][0xb10] ;  /* 0x00016200ff0877ac */ /* 0x000ea20008000c00 */
[----:B------:R-:W3:Y:S01]  /*14c0*/  LDCU UR12, c[0x0][0xb0c] ;  /* 0x00016180ff0c77ac */ /* 0x000ee20008000800 */
[----:B------:R-:W4:Y:S01]  /*14d0*/  LDCU UR13, c[0x0][0xb20] ;  /* 0x00016400ff0d77ac */ /* 0x000f220008000800 */
[----:B--2---:R-:W-:Y:S02]  /*14e0*/  UIMAD.WIDE.U32 UR4, UR44, UR8, URZ ;  /* 0x000000082c0472a5 */ /* 0x004fe4000f8e00ff */
[----:B------:R-:W-:Y:S02]  /*14f0*/  UIMAD.WIDE.U32 UR6, UR20, UR11, URZ ;  /* 0x0000000b140672a5 */ /* 0x000fe4000f8e00ff */
[----:B---3--:R-:W-:Y:S02]  /*1500*/  UISETP.NE.AND UP0, UPT, UR12, 0x1, UPT ;  /* 0x000000010c00788c */ /* 0x008fe4000bf05270 */
[----:B------:R-:W-:-:S03]  /*1510*/  USHF.R.U32.HI UR5, URZ, UR9, UR5 ;  /* 0x00000009ff057299 */ /* 0x000fc60008011605 */
[----:B------:R-:W-:Y:S01]  /*1520*/  UMOV UR4, UR7 ;  /* 0x0000000700047c82 */ /* 0x000fe20008000000 */
[----:B------:R-:W-:Y:S02]  /*1530*/  USEL UR5, UR44, UR5, !UP0 ;  /* 0x000000052c057287 */ /* 0x000fe4000c000000 */
[----:B------:R-:W-:Y:S02]  /*1540*/  UISETP.NE.AND UP0, UPT, UR10, 0x1, UPT ;  /* 0x000000010a00788c */ /* 0x000fe4000bf05270 */
[----:B----4-:R-:W-:-:S04]  /*1550*/  USHF.R.U32.HI UR4, URZ, UR13, UR4 ;  /* 0x0000000dff047299 */ /* 0x010fc80008011604 */
[----:B------:R-:W-:-:S04]  /*1560*/  USEL UR4, UR20, UR4, !UP0 ;  /* 0x0000000414047287 */ /* 0x000fc8000c000000 */
[----:B------:R-:W-:Y:S02]  /*1570*/  UIADD3 UR6, UPT, UPT, -UR4, UR5, URZ ;  /* 0x0000000504067290 */ /* 0x000fe4000fffe1ff */
[----:B------:R-:W-:Y:S02]  /*1580*/  UIADD3 UR4, UPT, UPT, UR4, -UR5, URZ ;  /* 0x8000000504047290 */ /* 0x000fe4000fffe0ff */
[----:B------:R-:W-:Y:S02]  /*1590*/  UIMAD UR20, UR6, UR10, UR20 ;  /* 0x0000000a061472a4 */ /* 0x000fe4000f8e0214 */
[----:B------:R-:W-:-:S12]  /*15a0*/  UIMAD UR44, UR4, UR12, UR44 ;  /* 0x0000000c042c72a4 */ /* 0x000fd8000f8e022c */
.L_x_18:
[----:B------:R-:W-:Y:S05]  /*15b0*/  BRA.U !UP6, `(.L_x_19) ;  /* 0x000000010e0c7547 */ /* 0x000fea000b800000 */
[----:B------:R-:W-:Y:S01]  /*15c0*/  UCGABAR_WAIT ;  /* 0x0000000000007dc7 */ /* 0x000fe20008000000 */
[----:B------:R-:W-:Y:S01]  /*15d0*/  CCTL.IVALL ;  /* 0x00000000ff00798f */ /* 0x000fe20002000000 */
[----:B------:R-:W-:Y:S05]  /*15e0*/  BRA `(.L_x_20) ;  /* 0x0000000000047947 */ /* 0x000fea0003800000 */
.L_x_19:
[----:B------:R-:W-:Y:S06]  /*15f0*/  BAR.SYNC.DEFER_BLOCKING 0x0 ;  /* 0x0000000000007b1d */ /* 0x000fec0000010000 */
.L_x_20:
[----:B------:R-:W-:Y:S05]  /*1600*/  BRA.U UP5, `(.L_x_21) ;  /* 0x0000004105007547 */ /* 0x000fea000b800000 */
[----:B------:R-:W2:Y:S01]  /*1610*/  LDCU UR5, c[0x0][0x388] ;  /* 0x00007100ff0577ac */ /* 0x000ea20008000800 */
[----:B------:R-:W-:Y:S01]  /*1620*/  PLOP3.LUT P1, PT, PT, PT, UP3, 0x80, 0x8 ;  /* 0x000000000008781c */ /* 0x000fe20003f2f038 */
[----:B------:R-:W-:Y:S01]  /*1630*/  IMAD.MOV.U32 R2, RZ, RZ, RZ ;  /* 0x000000ffff027224 */ /* 0x000fe200078e00ff */
[----:B------:R-:W-:Y:S01]  /*1640*/  ISETP.EQ.OR P2, PT, R0, RZ, P3 ;  /* 0x000000ff0000720c */ /* 0x000fe20001f42670 */
[----:B------:R-:W3:Y:S01]  /*1650*/  LDCU UR6, c[0x0][0x38c] ;  /* 0x00007180ff0677ac */ /* 0x000ee20008000800 */
[----:B------:R-:W-:Y:S01]  /*1660*/  PLOP3.LUT P1, PT, P1, PT, PT, 0x8, 0x80 ;  /* 0x000000000080781c */ /* 0x000fe20000f2e170 */
[----:B------:R-:W4:Y:S01]  /*1670*/  LDCU UR7, c[0x0][0x390] ;  /* 0x00007200ff0777ac */ /* 0x000f220008000800 */
[----:B------:R-:W1:Y:S01]  /*1680*/  LDCU UR8, c[0x0][0x370] ;  /* 0x00006e00ff0877ac */ /* 0x000e620008000800 */
[----:B------:R-:W-:Y:S02]  /*1690*/  UISETP.NE.AND UP1, UPT, UR18, URZ, UPT ;  /* 0x000000ff1200728c */ /* 0x000fe4000bf25270 */
[----:B--2---:R-:W-:-:S02]  /*16a0*/  UIADD3 UR5, UPT, UPT, UR5, 0x3f, URZ ;  /* 0x0000003f05057890 */ /* 0x004fc4000fffe0ff */
[----:B------:R-:W-:Y:S02]  /*16b0*/  USEL UR70, UR70, 0x2, UP1 ;  /* 0x0000000246467887 */ /* 0x000fe40008800000 */
[----:B------:R-:W-:Y:S01]  /*16c0*/  USHF.R.S32.HI UR4, URZ, 0x1f, UR5 ;  /* 0x0000001fff047899 */ /* 0x000fe20008011405 */
[----:B------:R-:W-:Y:S01]  /*16d0*/  UMOV UR38, 0x1 ;  /* 0x0000000100267882 */ /* 0x000fe20000000000 */
[----:B------:R-:W-:Y:S02]  /*16e0*/  UMOV UR62, URZ ;  /* 0x000000ff003e7c82 */ /* 0x000fe40008000000 */
[----:B------:R-:W-:Y:S02]  /*16f0*/  ULEA.HI UR4, UR4, UR5, URZ, 0x6 ;  /* 0x0000000504047291 */ /* 0x000fe4000f8f30ff */
[----:B------:R-:W-:Y:S02]  /*1700*/  USHF.L.U32 UR5, UR21, 0x5, URZ ;  /* 0x0000000515057899 */ /* 0x000fe400080006ff */
[----:B------:R-:W-:Y:S01]  /*1710*/  USHF.R.S32.HI UR4, URZ, 0x6, UR4 ;  /* 0x00000006ff047899 */ /* 0x000fe20008011404 */
[----:B-1----:R-:W-:Y:S01]  /*1720*/  IMAD.U32 R21, RZ, RZ, UR8 ;  /* 0x00000008ff157e24 */ /* 0x002fe2000f8e00ff */
[----:B------:R-:W1:Y:S02]  /*1730*/  LDCU UR8, c[0x0][0x374] ;  /* 0x00006e80ff0877ac */ /* 0x000e640008000800 */
[----:B---3--:R-:W-:Y:S01]  /*1740*/  UIMAD UR4, UR4, UR6, URZ ;  /* 0x00000006040472a4 */ /* 0x008fe2000f8e02ff */
[----:B------:R-:W-:Y:S01]  /*1750*/  UMOV UR55, URZ ;  /* 0x000000ff00377c82 */ /* 0x000fe20008000000 */
[----:B------:R-:W-:-:S02]  /*1760*/  UMOV UR71, URZ ;  /* 0x000000ff00477c82 */ /* 0x000fc40008000000 */
[----:B----4-:R-:W-:Y:S02]  /*1770*/  UIMAD UR6, UR4, UR7, URZ ;  /* 0x00000007040672a4 */ /* 0x010fe4000f8e02ff */
[----:B------:R-:W-:Y:S02]  /*1780*/  USHF.L.U32 UR4, UR21, 0x6, URZ ;  /* 0x0000000615047899 */ /* 0x000fe400080006ff */
[----:B------:R-:W-:Y:S02]  /*1790*/  UISETP.NE.AND UP2, UPT, UR6, URZ, UPT ;  /* 0x000000ff0600728c */ /* 0x000fe4000bf45270 */
[----:B------:R-:W-:Y:S01]  /*17a0*/  UISETP.LT.U32.AND UP0, UPT, UR6, 0x8, UPT ;  /* 0x000000080600788c */ /* 0x000fe2000bf01070 */
[----:B-----5:R-:W-:Y:S01]  /*17b0*/  IMAD.U32 R27, RZ, RZ, UR6 ;  /* 0x00000006ff1b7e24 */ /* 0x020fe2000f8e00ff */
[----:B------:R-:W-:Y:S01]  /*17c0*/  MOV R24, UR4 ;  /* 0x0000000400187c02 */ /* 0x000fe20008000f00 */
[----:B------:R-:W-:Y:S01]  /*17d0*/  ULOP3.LUT UR7, UR5, 0x20, URZ, 0xc0, !UPT ;  /* 0x0000002005077892 */ /* 0x000fe2000f8ec0ff */
[----:B-1----:R-:W-:Y:S01]  /*17e0*/  IMAD.U32 R20, RZ, RZ, UR8 ;  /* 0x00000008ff147e24 */ /* 0x002fe2000f8e00ff */
[----:B------:R-:W-:-:S04]  /*17f0*/  USEL UR4, UR6, 0x8, UP0 ;  /* 0x0000000806047887 */ /* 0x000fc80008000000 */
[----:B------:R-:W-:Y:S01]  /*1800*/  UIADD3 UR5, UPT, UPT, UR4, -0x1, URZ ;  /* 0xffffffff04057890 */ /* 0x000fe2000fffe0ff */
[----:B------:R-:W-:Y:S01]  /*1810*/  MOV R25, UR7 ;  /* 0x0000000700197c02 */ /* 0x000fe20008000f00 */
[----:B------:R-:W-:Y:S02]  /*1820*/  @!UP2 UIADD3 UR5, UPT, UPT, UR4, URZ, URZ ;  /* 0x000000ff0405a290 */ /* 0x000fe4000fffe0ff */
[----:B------:R-:W-:Y:S02]  /*1830*/  UIADD3 UR6, UPT, UPT, UR6, -UR4, URZ ;  /* 0x8000000406067290 */ /* 0x000fe4000fffe0ff */
[----:B------:R-:W-:-:S04]  /*1840*/  UIADD3 UR4, UPT, UPT, UR5, 0x1, URZ ;  /* 0x0000000105047890 */ /* 0x000fc8000fffe0ff */
[----:B------:R-:W-:Y:S02]  /*1850*/  IMAD.U32 R26, RZ, RZ, UR6 ;  /* 0x00000006ff1a7e24 */ /* 0x000fe4000f8e00ff */
[----:B------:R-:W-:-:S07]  /*1860*/  MOV R19, UR4 ;  /* 0x0000000400137c02 */ /* 0x000fce0008000f00 */
.L_x_39:
[----:B------:R-:W1:Y:S01]  /*1870*/  S2UR UR54, SR_CgaCtaId ;  /* 0x00000000003679c3 */ /* 0x000e620000008800 */
[----:B------:R-:W-:Y:S01]  /*1880*/  UMOV UR4, 0x400 ;  /* 0x0000040000047882 */ /* 0x000fe20000000000 */
[----:B------:R-:W-:Y:S01]  /*1890*/  IMAD.U32 R0, RZ, RZ, UR38 ;  /* 0x00000026ff007e24 */ /* 0x000fe2000f8e00ff */
[----:B------:R-:W-:Y:S01]  /*18a0*/  R2UR UR5, R27 ;  /* 0x000000001b0572ca */ /* 0x000fe200000e0000 */
[----:B------:R-:W-:Y:S01]  /*18b0*/  UMOV UR31, URZ ;  /* 0x000000ff001f7c82 */ /* 0x000fe20008000000 */
[----:B------:R-:W-:Y:S02]  /*18c0*/  R2UR UR7, R25 ;  /* 0x00000000190772ca */ /* 0x000fe400000e0000 */
[----:B------:R-:W-:Y:S02]  /*18d0*/  SHF.L.U32 R0, R0, 0x1f, RZ ;  /* 0x0000001f00007819 */ /* 0x000fe400000006ff */
[----:B------:R-:W-:-:S07]  /*18e0*/  R2UR UR6, R24 ;  /* 0x00000000180672ca */ /* 0x000fce00000e0000 */
[----:B------:R-:W-:Y:S02]  /*18f0*/  UISETP.NE.AND UP0, UPT, UR5, URZ, UPT ;  /* 0x000000ff0500728c */ /* 0x000fe4000bf05270 */
[----:B------:R-:W-:Y:S01]  /*1900*/  ULEA UR7, UR20, UR7, 0x6 ;  /* 0x0000000714077291 */ /* 0x000fe2000f8e30ff */
[----:B------:R-:W-:Y:S02]  /*1910*/  UMOV UR5, URZ ;  /* 0x000000ff00057c82 */ /* 0x000fe40008000000 */
[----:B------:R-:W-:Y:S01]  /*1920*/  IMAD.U32 R33, RZ, RZ, UR5 ;  /* 0x00000005ff217e24 */ /* 0x000fe2000f8e00ff */
[----:B-1----:R-:W-:Y:S02]  /*1930*/  ULEA UR54, UR54, UR4, 0x18 ;  /* 0x0000000436367291 */ /* 0x002fe4000f8ec0ff */
[----:B------:R-:W-:Y:S02]  /*1940*/  IMAD.U32 R18, RZ, RZ, UR7 ;  /* 0x00000007ff127e24 */ /* 0x000fe4000f8e00ff */
[----:B------:R-:W-:-:S09]  /*1950*/  ULEA UR4, UR62, UR54, 0x3 ;  /* 0x000000363e047291 */ /* 0x000fd2000f8e18ff */
[----:B------:R1:W2:Y:S01]  /*1960*/  SYNCS.PHASECHK.TRANS64.TRYWAIT P0, [UR4+0x40], R0 ;  /* 0x00004000ff0075a7 */ /* 0x0002a20008001104 */
[----:B------:R-:W-:-:S04]  /*1970*/  ULEA.HI UR4, UR44, UR44, URZ, 0x1 ;  /* 0x0000002c2c047291 */ /* 0x000fc8000f8f08ff */
[----:B------:R-:W-:-:S04]  /*1980*/  USHF.L.U32 UR4, UR4, 0x6, URZ ;  /* 0x0000000604047899 */ /* 0x000fc800080006ff */
[----:B------:R-:W-:-:S04]  /*1990*/  ULOP3.LUT UR4, UR4, 0xffffff80, URZ, 0xc0, !UPT ;  /* 0xffffff8004047892 */ /* 0x000fc8000f8ec0ff */
[----:B------:R-:W-:-:S03]  /*19a0*/  ULOP3.LUT UR63, UR4, 0x40, UR6, 0xf8, !UPT ;  /* 0x00000040043f7892 */ /* 0x000fc6000f8ef806 */
[----:B------:R-:W-:Y:S02]  /*19b0*/  UMOV UR4, URZ ;  /* 0x000000ff00047c82 */ /* 0x000fe40008000000 */
[----:B-1----:R-:W-:Y:S01]  /*19c0*/  IMAD.U32 R0, RZ, RZ, UR4 ;  /* 0x00000004ff007e24 */ /* 0x002fe2000f8e00ff */
[----:B------:R-:W-:Y:S06]  /*19d0*/  BRA.U !UP0, `(.L_x_22) ;  /* 0x0000001508d07547 */ /* 0x000fec000b800000 */
[----:B------:R-:W1:Y:S01]  /*19e0*/  LDCU.128 UR8, c[0x0][0x480] ;  /* 0x00009000ff0877ac */ /* 0x000e620008000c00 */
[----:B------:R-:W-:Y:S02]  /*19f0*/  R2UR UR47, R19 ;  /* 0x00000000132f72ca */ /* 0x000fe400000e0000 */
[----:B------:R-:W-:Y:S01]  /*1a00*/  R2UR UR46, R18 ;  /* 0x00000000122e72ca */ /* 0x000fe200000e0000 */
[----:B------:R-:W-:Y:S02]  /*1a10*/  UIADD3 UR43, UPT, UPT, UR63, 0x8, URZ ;  /* 0x000000083f2b7890 */ /* 0x000fe4000fffe0ff */
[----:B------:R-:W-:Y:S02]  /*1a20*/  UIADD3 UR42, UPT, UPT, UR63, 0x10, URZ ;  /* 0x000000103f2a7890 */ /* 0x000fe4000fffe0ff */
[----:B------:R-:W-:Y:S02]  /*1a30*/  UIADD3 UR41, UPT, UPT, UR63, 0x18, URZ ;  /* 0x000000183f297890 */ /* 0x000fe4000fffe0ff */
[----:B------:R-:W-:-:S02]  /*1a40*/  UIADD3 UR40, UPT, UPT, UR63, 0x20, URZ ;  /* 0x000000203f287890 */ /* 0x000fc4000fffe0ff */
[----:B------:R-:W-:Y:S02]  /*1a50*/  UIADD3 UR37, UPT, UPT, UR63, 0x28, URZ ;  /* 0x000000283f257890 */ /* 0x000fe4000fffe0ff */
[----:B------:R-:W-:Y:S02]  /*1a60*/  UIADD3 UR36, UPT, UPT, UR63, 0x30, URZ ;  /* 0x000000303f247890 */ /* 0x000fe4000fffe0ff */
[----:B------:R-:W-:Y:S02]  /*1a70*/  UIADD3 UR44, UPT, UPT, UR63, 0x38, URZ ;  /* 0x000000383f2c7890 */ /* 0x000fe4000fffe0ff */
[----:B-1----:R-:W-:Y:S02]  /*1a80*/  UIMAD.WIDE.U32 UR6, UR43, UR9, URZ ;  /* 0x000000092b0672a5 */ /* 0x002fe4000f8e00ff */
[----:B------:R-:W-:Y:S02]  /*1a90*/  UIMAD.WIDE.U32 UR12, UR42, UR9, URZ ;  /* 0x000000092a0c72a5 */ /* 0x000fe4000f8e00ff */
[----:B------:R-:W-:-:S02]  /*1aa0*/  UIMAD.WIDE.U32 UR14, UR41, UR9, URZ ;  /* 0x00000009290e72a5 */ /* 0x000fc4000f8e00ff */
[----:B------:R-:W-:Y:S01]  /*1ab0*/  UIMAD.WIDE.U32 UR16, UR40, UR9, URZ ;  /* 0x00000009281072a5 */ /* 0x000fe2000f8e00ff */
[----:B------:R-:W-:Y:S01]  /*1ac0*/  UMOV UR6, UR7 ;  /* 0x0000000700067c82 */ /* 0x000fe20008000000 */
[----:B------:R-:W-:Y:S02]  /*1ad0*/  UIMAD.WIDE.U32 UR18, UR37, UR9, URZ ;  /* 0x00000009251272a5 */ /* 0x000fe4000f8e00ff */
[----:B------:R-:W-:Y:S02]  /*1ae0*/  USHF.R.U32.HI UR26, URZ, UR10, UR6 ;  /* 0x0000000aff1a7299 */ /* 0x000fe40008011606 */
[----:B------:R-:W-:Y:S01]  /*1af0*/  UIMAD.WIDE.U32 UR22, UR63, UR9, URZ ;  /* 0x000000093f1672a5 */ /* 0x000fe2000f8e00ff */
[----:B------:R-:W-:Y:S01]  /*1b00*/  UMOV UR6, UR13 ;  /* 0x0000000d00067c82 */ /* 0x000fe20008000000 */
[----:B------:R-:W-:Y:S02]  /*1b10*/  UIMAD.WIDE.U32 UR20, UR36, UR9, URZ ;  /* 0x00000009241472a5 */ /* 0x000fe4000f8e00ff */
[----:B------:R-:W-:-:S02]  /*1b20*/  USHF.R.U32.HI UR12, URZ, UR10, UR6 ;  /* 0x0000000aff0c7299 */ /* 0x000fc40008011606 */
[----:B------:R-:W-:Y:S01]  /*1b30*/  UIMAD.WIDE.U32 UR24, UR44, UR9, URZ ;  /* 0x000000092c1872a5 */ /* 0x000fe2000f8e00ff */
[----:B------:R-:W-:Y:S01]  /*1b40*/  UMOV UR6, UR15 ;  /* 0x0000000f00067c82 */ /* 0x000fe20008000000 */
[----:B------:R-:W1:Y:S01]  /*1b50*/  LDCU.64 UR4, c[0x0][0x490] ;  /* 0x00009200ff0477ac */ /* 0x000e620008000a00 */
[----:B------:R-:W-:Y:S02]  /*1b60*/  USHF.R.U32.HI UR9, URZ, UR10, UR6 ;  /* 0x0000000aff097299 */ /* 0x000fe40008011606 */
[----:B------:R-:W-:Y:S01]  /*1b70*/  UISETP.NE.AND UP0, UPT, UR8, 0x1, UPT ;  /* 0x000000010800788c */ /* 0x000fe2000bf05270 */
[----:B------:R-:W-:Y:S01]  /*1b80*/  UMOV UR6, UR17 ;  /* 0x0000001100067c82 */ /* 0x000fe20008000000 */
[----:B------:R-:W-:Y:S02]  /*1b90*/  UIADD3 UR71, UPT, UPT, UR47, UR55, URZ ;  /* 0x000000372f477290 */ /* 0x000fe4000fffe0ff */
[----:B------:R-:W-:Y:S02]  /*1ba0*/  USHF.R.U32.HI UR15, URZ, UR10, UR6 ;  /* 0x0000000aff0f7299 */ /* 0x000fe40008011606 */
[----:B------:R-:W-:Y:S01]  /*1bb0*/  USEL UR18, UR43, UR26, !UP0 ;  /* 0x0000001a2b127287 */ /* 0x000fe2000c000000 */
[----:B------:R-:W-:Y:S01]  /*1bc0*/  UMOV UR6, UR19 ;  /* 0x0000001300067c82 */ /* 0x000fe20008000000 */
[----:B------:R-:W-:-:S02]  /*1bd0*/  USEL UR16, UR41, UR9, !UP0 ;  /* 0x0000000929107287 */ /* 0x000fc4000c000000 */
[----:B------:R-:W-:Y:S02]  /*1be0*/  USHF.R.U32.HI UR14, URZ, UR10, UR6 ;  /* 0x0000000aff0e7299 */ /* 0x000fe40008011606 */
[----:B------:R-:W-:Y:S01]  /*1bf0*/  USEL UR17, UR42, UR12, !UP0 ;  /* 0x0000000c2a117287 */ /* 0x000fe2000c000000 */
[----:B------:R-:W-:Y:S01]  /*1c00*/  UMOV UR6, UR21 ;  /* 0x0000001500067c82 */ /* 0x000fe20008000000 */
[----:B------:R-:W-:Y:S02]  /*1c10*/  USEL UR15, UR40, UR15, !UP0 ;  /* 0x0000000f280f7287 */ /* 0x000fe4000c000000 */
[----:B------:R-:W-:Y:S02]  /*1c20*/  USHF.R.U32.HI UR7, URZ, UR10, UR6 ;  /* 0x0000000aff077299 */ /* 0x000fe40008011606 */
[----:B------:R-:W-:Y:S01]  /*1c30*/  USEL UR14, UR37, UR14, !UP0 ;  /* 0x0000000e250e7287 */ /* 0x000fe2000c000000 */
[----:B------:R-:W-:Y:S01]  /*1c40*/  UMOV UR6, UR23 ;  /* 0x0000001700067c82 */ /* 0x000fe20008000000 */
[----:B-1----:R-:W-:-:S02]  /*1c50*/  UIMAD.WIDE.U32 UR20, UR17, UR4, URZ ;  /* 0x00000004111472a5 */ /* 0x002fc4000f8e00ff */
[----:B------:R-:W-:Y:S02]  /*1c60*/  USHF.R.U32.HI UR19, URZ, UR10, UR6 ;  /* 0x0000000aff137299 */ /* 0x000fe40008011606 */
[----:B------:R-:W-:Y:S01]  /*1c70*/  UIMAD.WIDE.U32 UR22, UR16, UR4, URZ ;  /* 0x00000004101672a5 */ /* 0x000fe2000f8e00ff */
[----:B------:R-:W-:Y:S01]  /*1c80*/  UMOV UR6, UR25 ;  /* 0x0000001900067c82 */ /* 0x000fe20008000000 */
[----:B------:R-:W-:Y:S02]  /*1c90*/  USEL UR19, UR63, UR19, !UP0 ;  /* 0x000000133f137287 */ /* 0x000fe4000c000000 */
[----:B------:R-:W-:Y:S02]  /*1ca0*/  USHF.R.U32.HI UR6, URZ, UR10, UR6 ;  /* 0x0000000aff067299 */ /* 0x000fe40008011606 */
[----:B------:R-:W-:Y:S02]  /*1cb0*/  USEL UR10, UR36, UR7, !UP0 ;  /* 0x00000007240a7287 */ /* 0x000fe4000c000000 */
[----:B------:R-:W-:-:S02]  /*1cc0*/  USEL UR9, UR44, UR6, !UP0 ;  /* 0x000000062c097287 */ /* 0x000fc4000c000000 */
[----:B------:R-:W-:Y:S02]  /*1cd0*/  UIMAD.WIDE.U32 UR6, UR18, UR4, URZ ;  /* 0x00000004120672a5 */ /* 0x000fe4000f8e00ff */
[----:B------:R-:W-:Y:S02]  /*1ce0*/  UIMAD.WIDE.U32 UR12, UR19, UR4, URZ ;  /* 0x00000004130c72a5 */ /* 0x000fe4000f8e00ff */
[----:B------:R-:W-:Y:S02]  /*1cf0*/  UIMAD.WIDE.U32 UR24, UR15, UR4, URZ ;  /* 0x000000040f1872a5 */ /* 0x000fe4000f8e00ff */
[----:B------:R-:W-:Y:S02]  /*1d00*/  UIMAD.WIDE.U32 UR26, UR14, UR4, URZ ;  /* 0x000000040e1a72a5 */ /* 0x000fe4000f8e00ff */
[----:B------:R-:W-:Y:S02]  /*1d10*/  UIMAD.WIDE.U32 UR30, UR10, UR4, URZ ;  /* 0x000000040a1e72a5 */ /* 0x000fe4000f8e00ff */
[----:B------:R-:W-:Y:S01]  /*1d20*/  UIMAD.WIDE.U32 UR28, UR9, UR4, URZ ;  /* 0x00000004091c72a5 */ /* 0x000fe2000f8e00ff */
[----:B------:R-:W-:-:S02]  /*1d30*/  UMOV UR12, UR13 ;  /* 0x0000000d000c7c82 */ /* 0x000fc40008000000 */
[----:B------:R-:W-:Y:S01]  /*1d40*/  UMOV UR4, UR7 ;  /* 0x0000000700047c82 */ /* 0x000fe20008000000 */
[----:B------:R-:W-:Y:S02]  /*1d50*/  USHF.R.U32.HI UR35, URZ, UR5, UR12 ;  /* 0x00000005ff237299 */ /* 0x000fe4000801160c */
[----:B------:R-:W-:Y:S01]  /*1d60*/  USHF.R.U32.HI UR34, URZ, UR5, UR4 ;  /* 0x00000005ff227299 */ /* 0x000fe20008011604 */
[----:B------:R-:W1:Y:S02]  /*1d70*/  LDCU.64 UR12, c[0x0][0x4b0] ;  /* 0x00009600ff0c77ac */ /* 0x000e640008000a00 */
[----:B------:R-:W-:Y:S01]  /*1d80*/  UMOV UR4, UR21 ;  /* 0x0000001500047c82 */ /* 0x000fe20008000000 */
[----:B------:R-:W1:Y:S01]  /*1d90*/  LDCU.64 UR6, c[0x0][0x4d0] ;  /* 0x00009a00ff0677ac */ /* 0x000e620008000a00 */
[----:B------:R-:W-:Y:S02]  /*1da0*/  USHF.R.U32.HI UR33, URZ, UR5, UR4 ;  /* 0x00000005ff217299 */ /* 0x000fe40008011604 */
[----:B------:R-:W-:Y:S01]  /*1db0*/  UISETP.NE.AND UP0, UPT, UR11, 0x1, UPT ;  /* 0x000000010b00788c */ /* 0x000fe2000bf05270 */
[----:B------:R-:W-:Y:S01]  /*1dc0*/  UMOV UR4, UR23 ;  /* 0x0000001700047c82 */ /* 0x000fe20008000000 */
[----:B------:R-:W-:-:S02]  /*1dd0*/  UIADD3 UR24, UPT, UPT, -UR18, URZ, URZ ;  /* 0x000000ff12187290 */ /* 0x000fc4000fffe1ff */
[----:B------:R-:W-:Y:S02]  /*1de0*/  USHF.R.U32.HI UR32, URZ, UR5, UR4 ;  /* 0x00000005ff207299 */ /* 0x000fe40008011604 */
[----:B------:R-:W-:Y:S01]  /*1df0*/  UIMAD UR26, UR8, UR24, UR43 ;  /* 0x00000018081a72a4 */ /* 0x000fe2000f8e022b */
[----:B------:R-:W-:Y:S01]  /*1e00*/  UMOV UR4, UR25 ;  /* 0x0000001900047c82 */ /* 0x000fe20008000000 */
[----:B------:R-:W-:Y:S02]  /*1e10*/  UIADD3 UR25, UPT, UPT, -UR19, URZ, URZ ;  /* 0x000000ff13197290 */ /* 0x000fe4000fffe1ff */
[----:B------:R-:W-:Y:S02]  /*1e20*/  USHF.R.U32.HI UR77, URZ, UR5, UR4 ;  /* 0x00000005ff4d7299 */ /* 0x000fe40008011604 */
[----:B------:R-:W-:Y:S01]  /*1e30*/  UIMAD UR25, UR8, UR25, UR63 ;  /* 0x00000019081972a4 */ /* 0x000fe2000f8e023f */
[----:B------:R-:W-:Y:S01]  /*1e40*/  UMOV UR4, UR27 ;  /* 0x0000001b00047c82 */ /* 0x000fe20008000000 */
[----:B------:R-:W-:-:S02]  /*1e50*/  USEL UR52, UR19, UR35, !UP0 ;  /* 0x0000002313347287 */ /* 0x000fc4000c000000 */
[----:B------:R-:W-:Y:S02]  /*1e60*/  USHF.R.U32.HI UR69, URZ, UR5, UR4 ;  /* 0x00000005ff457299 */ /* 0x000fe40008011604 */
[----:B------:R-:W-:Y:S01]  /*1e70*/  UIADD3 UR23, UPT, UPT, -UR17, URZ, URZ ;  /* 0x000000ff11177290 */ /* 0x000fe2000fffe1ff */
[----:B------:R-:W-:Y:S01]  /*1e80*/  UMOV UR4, UR31 ;  /* 0x0000001f00047c82 */ /* 0x000fe20008000000 */
[----:B------:R-:W-:Y:S01]  /*1e90*/  UIADD3 UR22, UPT, UPT, -UR16, URZ, URZ ;  /* 0x000000ff10167290 */ /* 0x000fe2000fffe1ff */
[----:B------:R-:W-:Y:S01]  /*1ea0*/  IMAD.U32 R15, RZ, RZ, UR52 ;  /* 0x00000034ff0f7e24 */ /* 0x000fe2000f8e00ff */
[----:B------:R-:W-:Y:S02]  /*1eb0*/  USHF.R.U32.HI UR53, URZ, UR5, UR4 ;  /* 0x00000005ff357299 */ /* 0x000fe40008011604 */
[----:B------:R-:W-:Y:S01]  /*1ec0*/  UIADD3 UR21, UPT, UPT, -UR15, URZ, URZ ;  /* 0x000000ff0f157290 */ /* 0x000fe2000fffe1ff */
[----:B------:R-:W-:Y:S01]  /*1ed0*/  UMOV UR4, UR29 ;  /* 0x0000001d00047c82 */ /* 0x000fe20008000000 */
[----:B------:R-:W-:-:S02]  /*1ee0*/  UIADD3 UR20, UPT, UPT, -UR14, URZ, URZ ;  /* 0x000000ff0e147290 */ /* 0x000fc4000fffe1ff */
[----:B------:R-:W-:Y:S02]  /*1ef0*/  USHF.R.U32.HI UR45, URZ, UR5, UR4 ;  /* 0x00000005ff2d7299 */ /* 0x000fe40008011604 */
[----:B------:R-:W-:Y:S02]  /*1f00*/  UIADD3 UR4, UPT, UPT, -UR9, URZ, URZ ;  /* 0x000000ff09047290 */ /* 0x000fe4000fffe1ff */
[----:B------:R-:W-:Y:S02]  /*1f10*/  USEL UR45, UR9, UR45, !UP0 ;  /* 0x0000002d092d7287 */ /* 0x000fe4000c000000 */
[----:B------:R-:W-:Y:S02]  /*1f20*/  UIMAD UR43, UR8, UR4, UR44 ;  /* 0x00000004082b72a4 */ /* 0x000fe4000f8e022c */
[----:B------:R-:W-:Y:S02]  /*1f30*/  UIADD3 UR4, UPT, UPT, -UR45, URZ, URZ ;  /* 0x000000ff2d047290 */ /* 0x000fe4000fffe1ff */
[----:B------:R-:W-:-:S02]  /*1f40*/  UIADD3 UR5, UPT, UPT, -UR10, URZ, URZ ;  /* 0x000000ff0a057290 */ /* 0x000fc4000fffe1ff */
[----:B------:R-:W-:Y:S02]  /*1f50*/  USEL UR50, UR18, UR34, !UP0 ;  /* 0x0000002212327287 */ /* 0x000fe4000c000000 */
[----:B------:R-:W-:Y:S02]  /*1f60*/  USEL UR49, UR17, UR33, !UP0 ;  /* 0x0000002111317287 */ /* 0x000fe4000c000000 */
[----:B------:R-:W-:Y:S02]  /*1f70*/  USEL UR48, UR16, UR32, !UP0 ;  /* 0x0000002010307287 */ /* 0x000fe4000c000000 */
[----:B------:R-:W-:Y:S01]  /*1f80*/  USEL UR77, UR15, UR77, !UP0 ;  /* 0x0000004d0f4d7287 */ /* 0x000fe2000c000000 */
[----:B------:R-:W-:Y:S01]  /*1f90*/  IMAD.U32 R12, RZ, RZ, UR50 ;  /* 0x00000032ff0c7e24 */ /* 0x000fe2000f8e00ff */
[----:B------:R-:W-:Y:S01]  /*1fa0*/  USEL UR69, UR14, UR69, !UP0 ;  /* 0x000000450e457287 */ /* 0x000fe2000c000000 */
[----:B------:R-:W-:Y:S01]  /*1fb0*/  MOV R9, UR49 ;  /* 0x0000003100097c02 */ /* 0x000fe20008000f00 */
[----:B------:R-:W-:Y:S01]  /*1fc0*/  USEL UR53, UR10, UR53, !UP0 ;  /* 0x000000350a357287 */ /* 0x000fe2000c000000 */
[----:B------:R-:W-:Y:S01]  /*1fd0*/  IMAD.U32 R6, RZ, RZ, UR48 ;  /* 0x00000030ff067e24 */ /* 0x000fe2000f8e00ff */
[----:B------:R-:W-:-:S02]  /*1fe0*/  UIMAD UR44, UR11, UR4, UR9 ;  /* 0x000000040b2c72a4 */ /* 0x000fc4000f8e0209 */
[----:B------:R-:W-:Y:S02]  /*1ff0*/  UIADD3 UR24, UPT, UPT, -UR52, URZ, URZ ;  /* 0x000000ff34187290 */ /* 0x000fe4000fffe1ff */
[----:B-1----:R-:W-:Y:S02]  /*2000*/  UIMAD UR9, UR25, UR12, UR6 ;  /* 0x0000000c190972a4 */ /* 0x002fe4000f8e0206 */
[----:B------:R-:W-:Y:S02]  /*2010*/  UIMAD UR42, UR8, UR23, UR42 ;  /* 0x00000017082a72a4 */ /* 0x000fe4000f8e022a */
[----:B------:R-:W-:Y:S02]  /*2020*/  UIMAD UR41, UR8, UR22, UR41 ;  /* 0x00000016082972a4 */ /* 0x000fe4000f8e0229 */
[----:B------:R-:W-:Y:S01]  /*2030*/  UIMAD UR75, UR8, UR21, UR40 ;  /* 0x00000015084b72a4 */ /* 0x000fe2000f8e0228 */
[----:B------:R-:W-:Y:S01]  /*2040*/  MOV R14, UR9 ;  /* 0x00000009000e7c02 */ /* 0x000fe20008000f00 */
[----:B------:R-:W-:-:S02]  /*2050*/  UIMAD UR67, UR8, UR20, UR37 ;  /* 0x00000014084372a4 */ /* 0x000fc4000f8e0225 */
[----:B------:R-:W-:Y:S02]  /*2060*/  UIMAD UR51, UR8, UR5, UR36 ;  /* 0x00000005083372a4 */ /* 0x000fe4000f8e0224 */
[----:B------:R-:W-:Y:S02]  /*2070*/  UIADD3 UR23, UPT, UPT, -UR50, URZ, URZ ;  /* 0x000000ff32177290 */ /* 0x000fe4000fffe1ff */
[----:B------:R-:W-:Y:S02]  /*2080*/  UIADD3 UR22, UPT, UPT, -UR49, URZ, URZ ;  /* 0x000000ff31167290 */ /* 0x000fe4000fffe1ff */
[----:B------:R-:W-:Y:S02]  /*2090*/  UIADD3 UR21, UPT, UPT, -UR48, URZ, URZ ;  /* 0x000000ff30157290 */ /* 0x000fe4000fffe1ff */
[----:B------:R-:W-:Y:S02]  /*20a0*/  UIADD3 UR20, UPT, UPT, -UR77, URZ, URZ ;  /* 0x000000ff4d147290 */ /* 0x000fe4000fffe1ff */
[----:B------:R-:W-:-:S02]  /*20b0*/  UIADD3 UR8, UPT, UPT, -UR69, URZ, URZ ;  /* 0x000000ff45087290 */ /* 0x000fc4000fffe1ff */
[----:B------:R-:W-:Y:S02]  /*20c0*/  UIADD3 UR5, UPT, UPT, -UR53, URZ, URZ ;  /* 0x000000ff35057290 */ /* 0x000fe4000fffe1ff */
[----:B------:R-:W-:Y:S02]  /*20d0*/  UIMAD UR24, UR11, UR24, UR19 ;  /* 0x000000180b1872a4 */ /* 0x000fe4000f8e0213 */
[----:B------:R-:W-:Y:S02]  /*20e0*/  UIMAD UR23, UR11, UR23, UR18 ;  /* 0x000000170b1772a4 */ /* 0x000fe4000f8e0212 */
[----:B------:R-:W-:Y:S02]  /*20f0*/  UIMAD UR22, UR11, UR22, UR17 ;  /* 0x000000160b1672a4 */ /* 0x000fe4000f8e0211 */
[----:B------:R-:W-:Y:S02]  /*2100*/  UIMAD UR21, UR11, UR21, UR16 ;  /* 0x000000150b1572a4 */ /* 0x000fe4000f8e0210 */
[----:B------:R-:W-:-:S02]  /*2110*/  UIMAD UR20, UR11, UR20, UR15 ;  /* 0x000000140b1472a4 */ /* 0x000fc4000f8e020f */
[----:B------:R-:W-:Y:S02]  /*2120*/  UIMAD UR8, UR11, UR8, UR14 ;  /* 0x000000080b0872a4 */ /* 0x000fe4000f8e020e */
[----:B------:R-:W-:Y:S02]  /*2130*/  UIMAD UR52, UR11, UR5, UR10 ;  /* 0x000000050b3472a4 */ /* 0x000fe4000f8e020a */
[----:B------:R-:W-:Y:S02]  /*2140*/  UIMAD UR11, UR26, UR12, UR6 ;  /* 0x0000000c1a0b72a4 */ /* 0x000fe4000f8e0206 */
[----:B------:R-:W-:Y:S02]  /*2150*/  UIMAD UR10, UR42, UR12, UR6 ;  /* 0x0000000c2a0a72a4 */ /* 0x000fe4000f8e0206 */
[----:B------:R-:W-:Y:S02]  /*2160*/  UIMAD UR9, UR41, UR12, UR6 ;  /* 0x0000000c290972a4 */ /* 0x000fe4000f8e0206 */
[----:B------:R-:W-:Y:S01]  /*2170*/  UIMAD UR75, UR75, UR12, UR6 ;  /* 0x0000000c4b4b72a4 */ /* 0x000fe2000f8e0206 */
[----:B------:R-:W-:Y:S01]  /*2180*/  IMAD.U32 R11, RZ, RZ, UR11 ;  /* 0x0000000bff0b7e24 */ /* 0x000fe2000f8e00ff */
[----:B------:R-:W-:Y:S01]  /*2190*/  UIMAD UR67, UR67, UR12, UR6 ;  /* 0x0000000c434372a4 */ /* 0x000fe2000f8e0206 */
[----:B------:R-:W-:Y:S01]  /*21a0*/  MOV R8, UR10 ;  /* 0x0000000a00087c02 */ /* 0x000fe20008000f00 */
[----:B------:R-:W-:Y:S01]  /*21b0*/  UIMAD UR51, UR51, UR12, UR6 ;  /* 0x0000000c333372a4 */ /* 0x000fe2000f8e0206 */
[----:B------:R-:W-:Y:S01]  /*21c0*/  IMAD.U32 R5, RZ, RZ, UR9 ;  /* 0x00000009ff057e24 */ /* 0x000fe2000f8e00ff */
[----:B------:R-:W-:-:S02]  /*21d0*/  UIMAD UR43, UR43, UR12, UR6 ;  /* 0x0000000c2b2b72a4 */ /* 0x000fc4000f8e0206 */
[----:B------:R-:W-:Y:S02]  /*21e0*/  UIMAD UR6, UR24, UR13, UR7 ;  /* 0x0000000d180672a4 */ /* 0x000fe4000f8e0207 */
[----:B------:R-:W-:Y:S02]  /*21f0*/  UIMAD UR10, UR23, UR13, UR7 ;  /* 0x0000000d170a72a4 */ /* 0x000fe4000f8e0207 */
[----:B------:R-:W-:Y:S02]  /*2200*/  UIMAD UR9, UR22, UR13, UR7 ;  /* 0x0000000d160972a4 */ /* 0x000fe4000f8e0207 */
[----:B------:R-:W-:Y:S01]  /*2210*/  MOV R13, UR6 ;  /* 0x00000006000d7c02 */ /* 0x000fe20008000f00 */
[----:B------:R-:W-:Y:S01]  /*2220*/  UIMAD UR6, UR21, UR13, UR7 ;  /* 0x0000000d150672a4 */ /* 0x000fe2000f8e0207 */
[----:B------:R-:W-:Y:S01]  /*2230*/  IMAD.U32 R10, RZ, RZ, UR10 ;  /* 0x0000000aff0a7e24 */ /* 0x000fe2000f8e00ff */
[----:B------:R-:W-:Y:S01]  /*2240*/  UIMAD UR76, UR20, UR13, UR7 ;  /* 0x0000000d144c72a4 */ /* 0x000fe2000f8e0207 */
[----:B------:R-:W-:Y:S01]  /*2250*/  MOV R7, UR9 ;  /* 0x0000000900077c02 */ /* 0x000fe20008000f00 */
[----:B------:R-:W-:-:S02]  /*2260*/  UIMAD UR68, UR8, UR13, UR7 ;  /* 0x0000000d084472a4 */ /* 0x000fc4000f8e0207 */
[----:B------:R-:W-:Y:S01]  /*2270*/  IMAD.U32 R4, RZ, RZ, UR6 ;  /* 0x00000006ff047e24 */ /* 0x000fe2000f8e00ff */
[----:B------:R-:W-:Y:S02]  /*2280*/  UIMAD UR52, UR52, UR13, UR7 ;  /* 0x0000000d343472a4 */ /* 0x000fe4000f8e0207 */
[----:B------:R-:W-:Y:S01]  /*2290*/  UIMAD UR44, UR44, UR13, UR7 ;  /* 0x0000000d2c2c72a4 */ /* 0x000fe2000f8e0207 */
[----:B------:R-:W-:Y:S02]  /*22a0*/  UMOV UR6, URZ ;  /* 0x000000ff00067c82 */ /* 0x000fe40008000000 */
[----:B------:R-:W-:Y:S01]  /*22b0*/  UMOV UR7, URZ ;  /* 0x000000ff00077c82 */ /* 0x000fe20008000000 */
[----:B------:R-:W-:Y:S01]  /*22c0*/  MOV R33, UR6 ;  /* 0x0000000600217c02 */ /* 0x000fe20008000f00 */
[----:B------:R-:W-:Y:S01]  /*22d0*/  IMAD.U32 R0, RZ, RZ, UR7 ;  /* 0x00000007ff007e24 */ /* 0x000fe2000f8e00ff */
[----:B------:R-:W1:Y:S01]  /*22e0*/  LDCU.64 UR14, c[0x0][0x4b8] ;  /* 0x00009700ff0e77ac */ /* 0x000e620008000a00 */
[----:B------:R-:W3:Y:S01]  /*22f0*/  LDCU.64 UR4, c[0x0][0x4d8] ;  /* 0x00009b00ff0477ac */ /* 0x000ee20008000a00 */
[----:B------:R-:W-:-:S02]  /*2300*/  UIADD3 UR35, UPT, UPT, UR46, 0x8, URZ ;  /* 0x000000082e237890 */ /* 0x000fc4000fffe0ff */
[----:B------:R-:W-:Y:S02]  /*2310*/  UIADD3 UR27, UPT, UPT, UR46, 0x10, URZ ;  /* 0x000000102e1b7890 */ /* 0x000fe4000fffe0ff */
[----:B------:R-:W-:Y:S01]  /*2320*/  UIADD3 UR19, UPT, UPT, UR46, 0x18, URZ ;  /* 0x000000182e137890 */ /* 0x000fe2000fffe0ff */
[----:B------:R-:W-:Y:S01]  /*2330*/  UMOV UR20, UR62 ;  /* 0x0000003e00147c82 */ /* 0x000fe20008000000 */
[----:B------:R-:W-:-:S10]  /*2340*/  UMOV UR31, URZ ;  /* 0x000000ff001f7c82 */ /* 0x000fd40008000000 */
.L_x_28:
[----:B------:R-:W-:Y:S01]  /*2350*/  @!P3 MOV R16, 0xc000 ;  /* 0x0000c0000010b802 */ /* 0x000fe20000000f00 */
[----:B------:R-:W-:Y:S01]  /*2360*/  ULEA UR6, UR20, UR54, 0x3 ;  /* 0x0000003614067291 */ /* 0x000fe2000f8e18ff */
[----:B--2---:R-:W-:Y:S11]  /*2370*/  @P0 BRA `(.L_x_23) ;  /* 0x0000000000100947 */ /* 0x004ff60003800000 */
[----:B------:R-:W-:Y:S04]  /*2380*/  MOV R3, UR38 ;  /* 0x0000002600037c02 */ /* 0x000fe80008000f00 */
[----:B------:R-:W-:Y:S04]  /*2390*/  SHF.L.U32 R28, R3, 0x1f, RZ ;  /* 0x0000001f031c7819 */ /* 0x000fe800000006ff */
[----:B------:R-:W2:Y:S02]  /*23a0*/  SYNCS.PHASECHK.TRANS64.TRYWAIT P0, [UR6+0x40], R28 ;  /* 0x0000401cff0075a7 */ /* 0x000ea40008001106 */
[----:B--2---:R-:W-:Y:S05]  /*23b0*/  @!P0 BRA `(.L_x_24) ;  /* 0x0000008400c48947 */ /* 0x004fea0003800000 */
.L_x_23:
[----:B------:R4:W-:Y:S01]  /*23c0*/  @!P3 SYNCS.ARRIVE.TRANS64 RZ, [UR6], R16 ;  /* 0x00000010ffffb9a7 */ /* 0x0009e20008000006 */
[----:B------:R-:W-:Y:S04]  /*23d0*/  ULOP3.LUT UR7, UR70, 0x2, URZ, 0xfc, !UPT ;  /* 0x0000000246077892 */ /* 0x000fe8000f8efcff */
[----:B------:R-:W-:Y:S09]  /*23e0*/  UISETP.NE.AND UP0, UPT, UR7, 0x2, UPT ;  /* 0x000000020700788c */ /* 0x000ff2000bf05270 */
[----:B------:R-:W-:Y:S05]  /*23f0*/  BRA.U UP0, `(.L_x_25) ;  /* 0x0000000100047547 */ /* 0x000fea000b800000 */
[----:B-1-3--:R-:W-:Y:S05]  /*2400*/  BPT.TRAP 0x1 ;  /* 0x000000040000795c */ /* 0x00afea0000300000 */
.L_x_25:
[----:B------:R-:W-:Y:S04]  /*2410*/  BSSY.RECONVERGENT B0, `(.L_x_26) ;  /* 0x0000003000007945 */ /* 0x000fe80003800200 */
[----:B------:R-:W-:Y:S05]  /*2420*/  @P2 BRA `(.L_x_27) ;  /* 0x0000000000042947 */ /* 0x000fea0003800000 */
[----:B-1-3--:R-:W-:Y:S05]  /*2430*/  BPT.TRAP 0x1 ;  /* 0x000000040000795c */ /* 0x00afea0000300000 */
.L_x_27:
[----:B-1-3--:R-:W-:Y:S05]  /*2440*/  BSYNC.RECONVERGENT B0 ;  /* 0x0000000000007941 */ /* 0x00afea0003800200 */
.L_x_26:
[----:B------:R-:W1:Y:S01]  /*2450*/  LDCU.64 UR24, c[0x0][0x348] ;  /* 0x00006900ff1877ac */ /* 0x000e620008000a00 */
[----:B------:R-:W-:Y:S02]  /*2460*/  R2UR UR7, R0 ;  /* 0x00000000000772ca */ /* 0x000fe400000e0000 */
[----:B------:R-:W-:Y:S01]  /*2470*/  R2UR UR10, R33 ;  /* 0x00000000210a72ca */ /* 0x000fe200000e0000 */
[----:B------:R-:W-:Y:S01]  /*2480*/  UIADD3 UR8, UPT, UPT, UR20, 0x1, URZ ;  /* 0x0000000114087890 */ /* 0x000fe2000fffe0ff */
[----:B------:R-:W-:Y:S01]  /*2490*/  R2UR UR28, R10 ;  /* 0x000000000a1c72ca */ /* 0x000fe200000e0000 */
[----:B------:R-:W-:Y:S01]  /*24a0*/  ULOP3.LUT UR65, UR6, 0xfefffff8, URZ, 0xc0, !UPT ;  /* 0xfefffff806417892 */ /* 0x000fe2000f8ec0ff */
[----:B------:R-:W-:Y:S01]  /*24b0*/  MOV.SPILL R31, UR69 ;  /* 0x00000045001f7c02 */ /* 0x000fe20009000f00 */
[----:B------:R-:W-:Y:S01]  /*24c0*/  UISETP.NE.AND UP0, UPT, UR8, 0x8, UPT ;  /* 0x000000080800788c */ /* 0x000fe2000bf05270 */
[----:B------:R-:W-:Y:S01]  /*24d0*/  MOV.SPILL R30, UR68 ;  /* 0x00000044001e7c02 */ /* 0x000fe20009000f00 */
[----:B------:R-:W-:Y:S01]  /*24e0*/  ULEA UR18, UR20, UR54, 0xe ;  /* 0x0000003614127291 */ /* 0x000fe2000f8e70ff */
[----:B------:R-:W-:Y:S01]  /*24f0*/  MOV.SPILL R29, UR67 ;  /* 0x00000043001d7c02 */ /* 0x000fe20009000f00 */
[----:B------:R-:W-:Y:S01]  /*2500*/  USEL UR9, URZ, 0x1, UP0 ;  /* 0x00000001ff097887 */ /* 0x000fe20008000000 */
[----:B------:R-:W-:Y:S01]  /*2510*/  R2UR UR69, R15 ;  /* 0x000000000f4572ca */ /* 0x000fe200000e0000 */
[----:B------:R-:W-:Y:S01]  /*2520*/  UIMAD UR7, UR7, UR14, UR4 ;  /* 0x0000000e070772a4 */ /* 0x000fe2000f8e0204 */
[----:B------:R-:W-:Y:S01]  /*2530*/  R2UR UR67, R14 ;  /* 0x000000000e4372ca */ /* 0x000fe200000e0000 */
[----:B------:R-:W-:Y:S01]  /*2540*/  UIMAD UR6, UR10, UR15, UR5 ;  /* 0x0000000f0a0672a4 */ /* 0x000fe2000f8e0205 */
[----:B------:R-:W-:Y:S01]  /*2550*/  R2UR UR68, R13 ;  /* 0x000000000d4472ca */ /* 0x000fe200000e0000 */
[----:B------:R-:W-:Y:S01]  /*2560*/  ULOP3.LUT UR38, UR38, UR9, URZ, 0x3c, !UPT ;  /* 0x0000000926267292 */ /* 0x000fe2000f8e3cff */
[----:B------:R-:W-:Y:S01]  /*2570*/  MOV.SPILL R37, UR27 ;  /* 0x0000001b00257c02 */ /* 0x000fe20009000f00 */
[----:B-1----:R-:W-:Y:S01]  /*2580*/  UIADD3 UR16, UP1, UPT, UR24, 0x80, URZ ;  /* 0x0000008018107890 */ /* 0x002fe2000ff3e0ff */
[----:B------:R-:W-:Y:S01]  /*2590*/  R2UR UR29, R12 ;  /* 0x000000000c1d72ca */ /* 0x000fe200000e0000 */
[----:B------:R-:W-:Y:S01]  /*25a0*/  USEL UR62, UR8, URZ, UP0 ;  /* 0x000000ff083e7287 */ /* 0x000fe20008000000 */
[----:B------:R-:W-:Y:S01]  /*25b0*/  R2UR UR27, R11 ;  /* 0x000000000b1b72ca */ /* 0x000fe200000e0000 */
[----:B------:R-:W-:Y:S01]  /*25c0*/  UPRMT UR6, UR7, 0x40, UR6 ;  /* 0x0000004007067896 */ /* 0x000fe20008000006 */
[----:B--2---:R-:W-:Y:S01]  /*25d0*/  IMAD.U32 R3, RZ, RZ, UR38 ;  /* 0x00000026ff037e24 */ /* 0x004fe2000f8e00ff */
[----:B------:R-:W-:Y:S01]  /*25e0*/  USHF.L.U32 UR66, UR31, 0x6, URZ ;  /* 0x000000061f427899 */ /* 0x000fe200080006ff */
[----:B------:R-:W-:Y:S01]  /*25f0*/  MOV.SPILL R35, UR24 ;  /* 0x0000001800237c02 */ /* 0x000fe20009000f00 */
[----:B------:R-:W-:Y:S01]  /*2600*/  UIADD3.X UR17, UPT, UPT, URZ, UR25, URZ, UP1, !UPT ;  /* 0x00000019ff117290 */ /* 0x000fe20008ffe4ff */
[----:B------:R-:W-:Y:S01]  /*2610*/  MOV.SPILL R36, UR25 ;  /* 0x0000001900247c02 */ /* 0x000fe20009000f00 */
[----:B------:R-:W-:Y:S01]  /*2620*/  ULEA UR9, UR62, UR54, 0x3 ;  /* 0x000000363e097291 */ /* 0x000fe2000f8e18ff */
[----:B------:R-:W-:Y:S01]  /*2630*/  SHF.L.U32 R39, R3, 0x1f, RZ ;  /* 0x0000001f03277819 */ /* 0x000fe200000006ff */
[----:B------:R-:W-:Y:S01]  /*2640*/  UPRMT UR6, UR6, 0x5410, URZ ;  /* 0x0000541006067896 */ /* 0x000fe200080000ff */
[----:B----4-:R-:W-:Y:S01]  /*2650*/  MOV.SPILL R16, UR35 ;  /* 0x0000002300107c02 */ /* 0x010fe20009000f00 */
[----:B------:R-:W-:Y:S01]  /*2660*/  UIADD3 UR64, UPT, UPT, UR18, 0x6400, URZ ;  /* 0x0000640012407890 */ /* 0x000fe2000fffe0ff */
[----:B------:R-:W-:Y:S01]  /*2670*/  R2UR UR36, R4 ;  /* 0x00000000042472ca */ /* 0x000fe200000e0000 */
[----:B------:R-:W-:Y:S01]  /*2680*/  UMOV UR46, 0x0 ;  /* 0x00000000002e7882 */ /* 0x000fe20000000000 */
[----:B------:R-:W-:Y:S01]  /*2690*/  UMOV UR47, 0x10000000 ;  /* 0x10000000002f7882 */ /* 0x000fe20000000000 */
[----:B------:R-:W-:Y:S01]  /*26a0*/  UIADD3 UR10, UPT, UPT, UR66, 0x20, URZ ;  /* 0x00000020420a7890 */ /* 0x000fe2000fffe0ff */
[----:B------:R4:W1:Y:S01]  /*26b0*/  SYNCS.PHASECHK.TRANS64.TRYWAIT P0, [UR9+0x40], R39 ;  /* 0x00004027ff0075a7 */ /* 0x0008620008001109 */
[----:B------:R-:W-:Y:S01]  /*26c0*/  UIADD3 UR8, UPT, UPT, UR18, 0x6800, URZ ;  /* 0x0000680012087890 */ /* 0x000fe2000fffe0ff */
[----:B------:R-:W-:Y:S01]  /*26d0*/  R2UR UR37, R6 ;  /* 0x00000000062572ca */ /* 0x000fe200000e0000 */
[----:B------:R-:W-:Y:S01]  /*26e0*/  UMOV UR13, UR69 ;  /* 0x00000045000d7c82 */ /* 0x000fe20008000000 */
[----:B------:R2:W-:Y:S01]  /*26f0*/  UTMALDG.4D.IM2COL.2CTA [UR64], [UR16], UR6, desc[UR46] ;  /* 0x00002e40100073b4 */ /* 0x0005e20008259006 */
[----:B------:R-:W-:Y:S01]  /*2700*/  UMOV UR7, UR65 ;  /* 0x0000004100077c82 */ /* 0x000fe20008000000 */
[----:B------:R-:W-:Y:S01]  /*2710*/  UMOV UR11, UR67 ;  /* 0x00000043000b7c82 */ /* 0x000fe20008000000 */
[----:B------:R-:W-:Y:S01]  /*2720*/  UMOV UR9, UR7 ;  /* 0x0000000700097c82 */ /* 0x000fe20008000000 */
[----:B------:R-:W-:Y:S01]  /*2730*/  UMOV UR12, UR68 ;  /* 0x00000044000c7c82 */ /* 0x000fe20008000000 */
[----:B------:R-:W-:Y:S01]  /*2740*/  UIADD3 UR24, UPT, UPT, UR18, 0x6c00, URZ ;  /* 0x00006c0012187890 */ /* 0x000fe2000fffe0ff */
[----:B------:R-:W-:Y:S01]  /*2750*/  R2UR UR35, R5 ;  /* 0x00000000052372ca */ /* 0x000fe200000e0000 */
[----:B------:R-:W-:Y:S01]  /*2760*/  UMOV UR25, UR7 ;  /* 0x0000000700197c82 */ /* 0x000fe20008000000 */
[----:B------:R3:W-:Y:S01]  /*2770*/  UTMALDG.4D.IM2COL.2CTA [UR8], [UR16], UR6, desc[UR46] ;  /* 0x00002e08100073b4 */ /* 0x0007e20008259006 */
[----:B------:R-:W-:Y:S01]  /*2780*/  UMOV UR21, UR66 ;  /* 0x0000004200157c82 */ /* 0x000fe20008000000 */
[----:B------:R-:W-:Y:S01]  /*2790*/  UIADD3 UR56, UPT, UPT, UR18, 0x7000, URZ ;  /* 0x0000700012387890 */ /* 0x000fe2000fffe0ff */
[----:B------:R-:W-:Y:S01]  /*27a0*/  MOV.SPILL R38, UR31 ;  /* 0x0000001f00267c02 */ /* 0x000fe20009000f00 */
[----:B------:R-:W-:Y:S01]  /*27b0*/  UMOV UR26, UR21 ;  /* 0x00000015001a7c82 */ /* 0x000fe20008000000 */
[----:B------:R-:W-:Y:S01]  /*27c0*/  UMOV UR60, UR28 ;  /* 0x0000001c003c7c82 */ /* 0x000fe20008000000 */
[----:B------:R-:W-:Y:S01]  /*27d0*/  UMOV UR57, UR7 ;  /* 0x0000000700397c82 */ /* 0x000fe20008000000 */
[----:B------:R-:W-:Y:S01]  /*27e0*/  UMOV UR33, UR7 ;  /* 0x0000000700217c82 */ /* 0x000fe20008000000 */
[----:B------:R5:W-:Y:S01]  /*27f0*/  UTMALDG.4D.IM2COL.2CTA [UR24], [UR16], UR6, desc[UR46] ;  /* 0x00002e18100073b4 */ /* 0x000be20008259006 */
[----:B------:R-:W-:Y:S01]  /*2800*/  UMOV UR59, UR27 ;  /* 0x0000001b003b7c82 */ /* 0x000fe20008000000 */
[----:B------:R-:W-:Y:S01]  /*2810*/  UMOV UR58, UR10 ;  /* 0x0000000a003a7c82 */ /* 0x000fe20008000000 */
[----:B------:R-:W-:Y:S01]  /*2820*/  UIADD3 UR32, UPT, UPT, UR18, 0x7c00, URZ ;  /* 0x00007c0012207890 */ /* 0x000fe2000fffe0ff */
[----:B------:R-:W-:Y:S01]  /*2830*/  R2UR.FILL UR31, R38 ;  /* 0x00000000261f72ca */ /* 0x000fe200004e0000 */
[----:B------:R-:W-:Y:S01]  /*2840*/  UMOV UR34, UR21 ;  /* 0x0000001500227c82 */ /* 0x000fe20008000000 */
[----:B------:R-:W-:Y:S01]  /*2850*/  UIADD3 UR72, UPT, UPT, UR18, 0x8400, URZ ;  /* 0x0000840012487890 */ /* 0x000fe2000fffe0ff */
[----:B------:R-:W-:Y:S01]  /*2860*/  MOV.SPILL R34, UR71 ;  /* 0x0000004700227c02 */ /* 0x000fe20009000f00 */
[----:B------:R-:W-:Y:S01]  /*2870*/  UMOV UR73, UR7 ;  /* 0x0000000700497c82 */ /* 0x000fe20008000000 */
[----:B------:R-:W-:Y:S01]  /*2880*/  UMOV UR74, UR21 ;  /* 0x00000015004a7c82 */ /* 0x000fe20008000000 */
[----:B------:R-:W-:Y:S01]  /*2890*/  UIADD3 UR48, UPT, UPT, UR18, 0x9400, URZ ;  /* 0x0000940012307890 */ /* 0x000fe2000fffe0ff */
[----:B------:R-:W-:Y:S01]  /*28a0*/  R2UR.FILL UR71, R34 ;  /* 0x00000000224772ca */ /* 0x000fe200004e0000 */
[----:B------:R-:W-:Y:S01]  /*28b0*/  UIADD3 UR40, UPT, UPT, UR18, 0x9c00, URZ ;  /* 0x00009c0012287890 */ /* 0x000fe2000fffe0ff */
[----:B------:R-:W-:Y:S01]  /*28c0*/  MOV.SPILL R32, UR70 ;  /* 0x0000004600207c02 */ /* 0x000fe20009000f00 */
[----:B------:R-:W-:Y:S01]  /*28d0*/  UIADD3 UR55, UPT, UPT, UR55, 0x1, URZ ;  /* 0x0000000137377890 */ /* 0x000fe2000fffe0ff */
[----:B------:R-:W-:Y:S02]  /*28e0*/  MOV.SPILL R28, UR39 ;  /* 0x00000027001c7c02 */ /* 0x000fe40009000f00 */
[----:B------:R-:W-:Y:S02]  /*28f0*/  MOV.SPILL R17, UR38 ;  /* 0x0000002600117c02 */ /* 0x000fe40009000f00 */
[----:B------:R-:W-:Y:S02]  /*2900*/  R2UR.FILL UR70, R32 ;  /* 0x00000000204672ca */ /* 0x000fe400004e0000 */
[----:B------:R-:W-:Y:S02]  /*2910*/  R2UR.FILL UR39, R28 ;  /* 0x000000001c2772ca */ /* 0x000fe400004e0000 */
[----:B------:R-:W-:Y:S02]  /*2920*/  R2UR.FILL UR38, R17 ;  /* 0x00000000112672ca */ /* 0x000fe400004e0000 */
[----:B--2---:R-:W-:Y:S01]  /*2930*/  R2UR UR69, R9 ;  /* 0x00000000094572ca */ /* 0x004fe200000e0000 */
[----:B------:R-:W-:Y:S01]  /*2940*/  UIADD3 UR64, UPT, UPT, UR18, 0x7400, URZ ;  /* 0x0000740012407890 */ /* 0x000fe2000fffe0ff */
[----:B------:R-:W-:Y:S01]  /*2950*/  R2UR UR67, R8 ;  /* 0x00000000084372ca */ /* 0x000fe200000e0000 */
[----:B------:R-:W-:Y:S01]  /*2960*/  UMOV UR65, UR7 ;  /* 0x0000000700417c82 */ /* 0x000fe20008000000 */
[----:B------:R-:W-:Y:S01]  /*2970*/  R2UR UR68, R7 ;  /* 0x00000000074472ca */ /* 0x000fe200000e0000 */
[----:B------:R-:W-:Y:S01]  /*2980*/  UMOV UR66, UR21 ;  /* 0x0000001500427c82 */ /* 0x000fe20008000000 */
[----:B---3--:R-:W-:Y:S02]  /*2990*/  UMOV UR8, UR29 ;  /* 0x0000001d00087c82 */ /* 0x008fe40008000000 */
[----:B------:R-:W-:Y:S01]  /*29a0*/  UMOV UR61, UR8 ;  /* 0x00000008003d7c82 */ /* 0x000fe20008000000 */
[----:B------:R-:W-:Y:S01]  /*29b0*/  UIADD3 UR8, UPT, UPT, UR18, 0x7800, URZ ;  /* 0x0000780012087890 */ /* 0x000fe2000fffe0ff */
[----:B------:R2:W-:Y:S03]  /*29c0*/  UTMALDG.4D.IM2COL.2CTA [UR56], [UR16], UR6, desc[UR46] ;  /* 0x00002e38100073b4 */ /* 0x0005e60008259006 */
[----:B------:R-:W-:Y:S02]  /*29d0*/  UMOV UR9, UR69 ;  /* 0x0000004500097c82 */ /* 0x000fe40008000000 */
[----:B------:R-:W-:Y:S01]  /*29e0*/  UMOV UR13, UR9 ;  /* 0x00000009000d7c82 */ /* 0x000fe20008000000 */
[----:B------:R-:W-:Y:S01]  /*29f0*/  UMOV UR9, UR7 ;  /* 0x0000000700097c82 */ /* 0x000fe20008000000 */
[----:B------:R-:W-:Y:S01]  /*2a00*/  UMOV UR11, UR67 ;  /* 0x00000043000b7c82 */ /* 0x000fe20008000000 */
[----:B------:R-:W-:Y:S01]  /*2a10*/  UMOV UR12, UR68 ;  /* 0x00000044000c7c82 */ /* 0x000fe20008000000 */
[----:B-----5:R-:W-:Y:S01]  /*2a20*/  R2UR.FILL UR27, R37 ;  /* 0x00000000251b72ca */ /* 0x020fe200004e0000 */
[----:B------:R3:W-:Y:S01]  /*2a30*/  UTMALDG.4D.IM2COL.2CTA [UR64], [UR16], UR6, desc[UR46] ;  /* 0x00002e40100073b4 */ /* 0x0007e20008259006 */
[----:B------:R-:W-:Y:S02]  /*2a40*/  R2UR.FILL UR24, R35 ;  /* 0x00000000231872ca */ /* 0x000fe400004e0000 */
[----:B------:R-:W-:Y:S01]  /*2a50*/  R2UR.FILL UR25, R36 ;  /* 0x00000000241972ca */ /* 0x000fe200004e0000 */
[----:B------:R5:W-:Y:S10]  /*2a60*/  UTMALDG.4D.IM2COL.2CTA [UR8], [UR16], UR6, desc[UR46] ;  /* 0x00002e08100073b4 */ /* 0x000bf40008259006 */
[----:B------:R-:W-:Y:S01]  /*2a70*/  UIADD3 UR22, UP0, UPT, UR24, 0x180, URZ ;  /* 0x0000018018167890 */ /* 0x000fe2000ff1e0ff */
[----:B------:R4:W-:Y:S03]  /*2a80*/  UTMALDG.4D.IM2COL.2CTA [UR32], [UR16], UR6, desc[UR46] ;  /* 0x00002e20100073b4 */ /* 0x0009e60008259006 */
[----:B------:R-:W-:Y:S02]  /*2a90*/  UIADD3.X UR23, UPT, UPT, URZ, UR25, URZ, UP0, !UPT ;  /* 0x00000019ff177290 */ /* 0x000fe400087fe4ff */
[----:B--2---:R-:W-:Y:S01]  /*2aa0*/  UIADD3 UR56, UPT, UPT, UR18, 0x8000, URZ ;  /* 0x0000800012387890 */ /* 0x004fe2000fffe0ff */
[----:B------:R-:W-:Y:S01]  /*2ab0*/  UMOV UR60, UR36 ;  /* 0x00000024003c7c82 */ /* 0x000fe20008000000 */
[----:B------:R-:W-:Y:S01]  /*2ac0*/  UMOV UR59, UR35 ;  /* 0x00000023003b7c82 */ /* 0x000fe20008000000 */
[----:B---3--:R-:W-:Y:S01]  /*2ad0*/  R2UR.FILL UR69, R31 ;  /* 0x000000001f4572ca */ /* 0x008fe200004e0000 */
[----:B------:R-:W-:Y:S01]  /*2ae0*/  UIADD3 UR64, UPT, UPT, UR18, 0x8c00, URZ ;  /* 0x00008c0012407890 */ /* 0x000fe2000fffe0ff */
[----:B------:R-:W-:Y:S02]  /*2af0*/  R2UR.FILL UR68, R30 ;  /* 0x000000001e4472ca */ /* 0x000fe400004e0000 */
[----:B------:R-:W-:Y:S01]  /*2b00*/  R2UR.FILL UR67, R29 ;  /* 0x000000001d4372ca */ /* 0x000fe200004e0000 */
[----:B-----5:R-:W-:Y:S01]  /*2b10*/  UMOV UR8, UR37 ;  /* 0x0000002500087c82 */ /* 0x020fe20008000000 */
[----:B------:R-:W-:Y:S01]  /*2b20*/  UMOV UR13, UR77 ;  /* 0x0000004d000d7c82 */ /* 0x000fe20008000000 */
[----:B------:R-:W-:Y:S01]  /*2b30*/  UMOV UR61, UR8 ;  /* 0x00000008003d7c82 */ /* 0x000fe20008000000 */
[----:B------:R-:W-:Y:S01]  /*2b40*/  UIADD3 UR8, UPT, UPT, UR18, 0x8800, URZ ;  /* 0x0000880012087890 */ /* 0x000fe2000fffe0ff */
[----:B------:R2:W-:Y:S01]  /*2b50*/  UTMALDG.4D.IM2COL.2CTA [UR56], [UR16], UR6, desc[UR46] ;  /* 0x00002e38100073b4 */ /* 0x0005e20008259006 */
[----:B------:R-:W-:Y:S01]  /*2b60*/  UMOV UR11, UR75 ;  /* 0x0000004b000b7c82 */ /* 0x000fe20008000000 */
[----:B------:R-:W-:Y:S01]  /*2b70*/  UMOV UR12, UR76 ;  /* 0x0000004c000c7c82 */ /* 0x000fe20008000000 */
[----:B----4-:R-:W-:Y:S02]  /*2b80*/  R2UR UR36, R0 ;  /* 0x00000000002472ca */ /* 0x010fe400000e0000 */
[----:B------:R-:W-:Y:S01]  /*2b90*/  R2UR UR37, R33 ;  /* 0x00000000212572ca */ /* 0x000fe200000e0000 */
[----:B------:R3:W-:Y:S01]  /*2ba0*/  UTMALDG.4D.IM2COL.2CTA [UR72], [UR16], UR6, desc[UR46] ;  /* 0x00002e48100073b4 */ /* 0x0007e20008259006 */
[----:B------:R-:W-:Y:S01]  /*2bb0*/  R2UR UR35, R18 ;  /* 0x00000000122372ca */ /* 0x000fe200000e0000 */
[----:B--2---:R-:W-:Y:S01]  /*2bc0*/  UIADD3 UR56, UPT, UPT, UR18, 0x9000, URZ ;  /* 0x0000900012387890 */ /* 0x004fe2000fffe0ff */
[----:B------:R-:W-:Y:S01]  /*2bd0*/  UMOV UR59, UR67 ;  /* 0x00000043003b7c82 */ /* 0x000fe20008000000 */
[----:B------:R-:W-:Y:S01]  /*2be0*/  UMOV UR60, UR68 ;  /* 0x00000044003c7c82 */ /* 0x000fe20008000000 */
[----:B------:R-:W-:Y:S01]  /*2bf0*/  UMOV UR61, UR69 ;  /* 0x00000045003d7c82 */ /* 0x000fe20008000000 */
[----:B---3--:R-:W-:Y:S01]  /*2c00*/  UMOV UR74, UR7 ;  /* 0x00000007004a7c82 */ /* 0x008fe20008000000 */
[----:B------:R-:W-:Y:S01]  /*2c10*/  USHF.L.U32 UR73, UR31, 0x6, URZ ;  /* 0x000000061f497899 */ /* 0x000fe200080006ff */
[----:B------:R-:W-:Y:S01]  /*2c20*/  UMOV UR9, UR74 ;  /* 0x0000004a00097c82 */ /* 0x000fe20008000000 */
[----:B------:R-:W-:Y:S01]  /*2c30*/  UMOV UR65, UR74 ;  /* 0x0000004a00417c82 */ /* 0x000fe20008000000 */
[----:B------:R2:W-:Y:S01]  /*2c40*/  UTMALDG.4D.IM2COL.2CTA [UR8], [UR16], UR6, desc[UR46] ;  /* 0x00002e08100073b4 */ /* 0x0005e20008259006 */
[----:B------:R-:W-:Y:S01]  /*2c50*/  UMOV UR57, UR74 ;  /* 0x0000004a00397c82 */ /* 0x000fe20008000000 */
[----:B------:R-:W-:Y:S02]  /*2c60*/  UMOV UR49, UR74 ;  /* 0x0000004a00317c82 */ /* 0x000fe40008000000 */
[----:B------:R-:W-:Y:S01]  /*2c70*/  UMOV UR66, UR73 ;  /* 0x0000004900427c82 */ /* 0x000fe20008000000 */
[----:B------:R-:W-:Y:S01]  /*2c80*/  UMOV UR50, UR73 ;  /* 0x0000004900327c82 */ /* 0x000fe20008000000 */
[----:B------:R-:W-:Y:S01]  /*2c90*/  UMOV UR41, UR74 ;  /* 0x0000004a00297c82 */ /* 0x000fe20008000000 */
[----:B------:R-:W-:Y:S01]  /*2ca0*/  UMOV UR42, UR73 ;  /* 0x00000049002a7c82 */ /* 0x000fe20008000000 */
[----:B------:R-:W-:Y:S01]  /*2cb0*/  UMOV UR33, UR74 ;  /* 0x0000004a00217c82 */ /* 0x000fe20008000000 */
[----:B------:R-:W-:Y:S01]  /*2cc0*/  UTMALDG.4D.IM2COL.2CTA [UR64], [UR16], UR6, desc[UR46] ;  /* 0x00002e40100073b4 */ /* 0x000fe20008259006 */
[----:B------:R-:W-:Y:S01]  /*2cd0*/  UMOV UR34, UR73 ;  /* 0x0000004900227c82 */ /* 0x000fe20008000000 */
[----:B------:R-:W-:Y:S01]  /*2ce0*/  UMOV UR25, UR74 ;  /* 0x0000004a00197c82 */ /* 0x000fe20008000000 */
[----:B------:R-:W-:Y:S01]  /*2cf0*/  UMOV UR26, UR73 ;  /* 0x00000049001a7c82 */ /* 0x000fe20008000000 */
[----:B------:R-:W-:Y:S01]  /*2d00*/  ULEA UR7, UR20, UR54, 0xd ;  /* 0x0000003614077291 */ /* 0x000fe2000f8e68ff */
[----:B------:R-:W-:Y:S03]  /*2d10*/  UTMALDG.4D.IM2COL.2CTA [UR56], [UR16], UR6, desc[UR46] ;  /* 0x00002e38100073b4 */ /* 0x000fe60008259006 */
[----:B------:R-:W-:Y:S02]  /*2d20*/  UIADD3 UR24, UPT, UPT, UR7, 0x27400, URZ ;  /* 0x0002740007187890 */ /* 0x000fe4000fffe0ff */
[----:B------:R-:W-:Y:S01]  /*2d30*/  UIADD3 UR32, UPT, UPT, UR7, 0x26400, URZ ;  /* 0x0002640007207890 */ /* 0x000fe2000fffe0ff */
[----:B------:R-:W-:Y:S01]  /*2d40*/  UTMALDG.4D.IM2COL.2CTA [UR48], [UR16], UR6, desc[UR46] ;  /* 0x00002e30100073b4 */ /* 0x000fe20008259006 */
[----:B--2---:R-:W-:Y:S01]  /*2d50*/  UIADD3 UR8, UPT, UPT, UR18, 0x9800, URZ ;  /* 0x0000980012087890 */ /* 0x004fe2000fffe0ff */
[----:B------:R-:W-:Y:S01]  /*2d60*/  UMOV UR13, UR53 ;  /* 0x00000035000d7c82 */ /* 0x000fe20008000000 */
[----:B------:R-:W-:Y:S01]  /*2d70*/  UMOV UR11, UR51 ;  /* 0x00000033000b7c82 */ /* 0x000fe20008000000 */
[----:B------:R-:W-:Y:S06]  /*2d80*/  UMOV UR12, UR52 ;  /* 0x00000034000c7c82 */ /* 0x000fec0008000000 */
[----:B------:R2:W-:Y:S01]  /*2d90*/  UTMALDG.4D.IM2COL.2CTA [UR8], [UR16], UR6, desc[UR46] ;  /* 0x00002e08100073b4 */ /* 0x0005e20008259006 */
[----:B------:R-:W-:Y:S01]  /*2da0*/  UTMALDG.4D.IM2COL.2CTA [UR40], [UR16], UR6, desc[UR46] ;  /* 0x00002e28100073b4 */ /* 0x000fe20008259006 */
[----:B--2---:R-:W-:Y:S01]  /*2db0*/  UIADD3 UR8, UPT, UPT, UR18, 0xa000, URZ ;  /* 0x0000a00012087890 */ /* 0x004fe2000fffe0ff */
[----:B------:R-:W-:Y:S01]  /*2dc0*/  UMOV UR13, UR45 ;  /* 0x0000002d000d7c82 */ /* 0x000fe20008000000 */
[----:B------:R-:W-:Y:S01]  /*2dd0*/  UMOV UR11, UR43 ;  /* 0x0000002b000b7c82 */ /* 0x000fe20008000000 */
[----:B------:R-:W-:Y:S01]  /*2de0*/  UMOV UR12, UR44 ;  /* 0x0000002c000c7c82 */ /* 0x000fe20008000000 */
[----:B------:R-:W-:Y:S05]  /*2df0*/  UMOV UR18, UR73 ;  /* 0x0000004900127c82 */ /* 0x000fea0008000000 */
[----:B------:R2:W-:Y:S01]  /*2e00*/  UTMALDG.4D.IM2COL.2CTA [UR8], [UR16], UR6, desc[UR46] ;  /* 0x00002e08100073b4 */ /* 0x0005e20008259006 */
[----:B------:R3:W-:Y:S01]  /*2e10*/  UTMALDG.4D.2CTA [UR32], [UR22], desc[UR46] ;  /* 0x00002e20160075b4 */ /* 0x0007e20008219000 */
[----:B--2---:R-:W2:Y:S01]  /*2e20*/  LDCU UR17, c[0x0][0x38c] ;  /* 0x00007180ff1177ac */ /* 0x004ea20008000800 */
[----:B------:R-:W-:Y:S01]  /*2e30*/  UIADD3 UR8, UPT, UPT, UR7, 0x26800, URZ ;  /* 0x0002680007087890 */ /* 0x000fe2000fffe0ff */
[----:B------:R-:W-:Y:S01]  /*2e40*/  UMOV UR13, UR37 ;  /* 0x00000025000d7c82 */ /* 0x000fe20008000000 */
[----:B------:R-:W-:Y:S01]  /*2e50*/  UMOV UR11, UR35 ;  /* 0x00000023000b7c82 */ /* 0x000fe20008000000 */
[----:B------:R-:W-:Y:S01]  /*2e60*/  UMOV UR12, UR36 ;  /* 0x00000024000c7c82 */ /* 0x000fe20008000000 */
[----:B------:R-:W-:Y:S01]  /*2e70*/  UMOV UR6, UR37 ;  /* 0x0000002500067c82 */ /* 0x000fe20008000000 */
[----:B---3--:R-:W-:Y:S01]  /*2e80*/  R2UR.FILL UR35, R16 ;  /* 0x00000000102372ca */ /* 0x008fe200004e0000 */
[----:B------:R-:W-:Y:S01]  /*2e90*/  UMOV UR37, UR6 ;  /* 0x0000000600257c82 */ /* 0x000fe20008000000 */
[----:B------:R-:W-:Y:S02]  /*2ea0*/  UMOV UR29, UR6 ;  /* 0x00000006001d7c82 */ /* 0x000fe40008000000 */
[----:B------:R3:W-:Y:S01]  /*2eb0*/  UTMALDG.4D.2CTA [UR8], [UR22], desc[UR46] ;  /* 0x00002e08160075b4 */ /* 0x0007e20008219000 */
[----:B------:R-:W-:Y:S01]  /*2ec0*/  UIADD3 UR32, UPT, UPT, UR7, 0x26c00, URZ ;  /* 0x00026c0007207890 */ /* 0x000fe2000fffe0ff */
[----:B------:R-:W-:Y:S01]  /*2ed0*/  UMOV UR16, UR36 ;  /* 0x0000002400107c82 */ /* 0x000fe20008000000 */
[----:B------:R-:W-:Y:S01]  /*2ee0*/  UMOV UR21, UR6 ;  /* 0x0000000600157c82 */ /* 0x000fe20008000000 */
[----:B------:R-:W-:Y:S01]  /*2ef0*/  UMOV UR36, UR16 ;  /* 0x0000001000247c82 */ /* 0x000fe20008000000 */
[----:B------:R-:W-:Y:S01]  /*2f00*/  UMOV UR28, UR16 ;  /* 0x00000010001c7c82 */ /* 0x000fe20008000000 */
[----:B------:R-:W-:Y:S01]  /*2f10*/  UMOV UR20, UR16 ;  /* 0x0000001000147c82 */ /* 0x000fe20008000000 */
[----:B------:R-:W-:Y:S03]  /*2f20*/  UIADD3 UR30, UPT, UPT, UR16, 0x1, URZ ;  /* 0x00000001101e7890 */ /* 0x000fe6000fffe0ff */
[----:B------:R-:W-:Y:S01]  /*2f30*/  UTMALDG.4D.2CTA [UR32], [UR22], desc[UR46] ;  /* 0x00002e20160075b4 */ /* 0x000fe20008219000 */
[----:B--2---:R-:W-:Y:S03]  /*2f40*/  UISETP.NE.AND UP1, UPT, UR30, UR17, UPT ;  /* 0x000000111e00728c */ /* 0x004fe6000bf25270 */
[----:B------:R-:W-:Y:S01]  /*2f50*/  UMOV UR17, UR74 ;  /* 0x0000004a00117c82 */ /* 0x000fe20008000000 */
[----:B---3--:R-:W-:Y:S01]  /*2f60*/  UIADD3 UR8, UPT, UPT, UR7, 0x27000, URZ ;  /* 0x0002700007087890 */ /* 0x008fe2000fffe0ff */
[----:B------:R-:W-:Y:S01]  /*2f70*/  UMOV UR13, UR6 ;  /* 0x00000006000d7c82 */ /* 0x000fe20008000000 */
[----:B------:R-:W-:Y:S01]  /*2f80*/  UMOV UR11, UR35 ;  /* 0x00000023000b7c82 */ /* 0x000fe20008000000 */
[----:B------:R-:W-:Y:S01]  /*2f90*/  UMOV UR12, UR16 ;  /* 0x00000010000c7c82 */ /* 0x000fe20008000000 */
[----:B------:R-:W-:Y:S05]  /*2fa0*/  UIADD3 UR16, UPT, UPT, UR7, 0x27c00, URZ ;  /* 0x00027c0007107890 */ /* 0x000fea000fffe0ff */
[----:B------:R2:W-:Y:S01]  /*2fb0*/  UTMALDG.4D.2CTA [UR8], [UR22], desc[UR46] ;  /* 0x00002e08160075b4 */ /* 0x0005e20008219000 */
[----:B------:R3:W-:Y:S01]  /*2fc0*/  UTMALDG.4D.2CTA [UR24], [UR22], desc[UR46] ;  /* 0x00002e18160075b4 */ /* 0x0007e20008219000 */
[----:B--2---:R-:W-:Y:S01]  /*2fd0*/  UIADD3 UR8, UPT, UPT, UR7, 0x27800, URZ ;  /* 0x0002780007087890 */ /* 0x004fe2000fffe0ff */
[----:B------:R-:W-:Y:S01]  /*2fe0*/  UMOV UR11, UR27 ;  /* 0x0000001b000b7c82 */ /* 0x000fe20008000000 */
[----:B---3--:R-:W-:Y:S07]  /*2ff0*/  UIADD3 UR24, UPT, UPT, UR6, 0x1, URZ ;  /* 0x0000000106187890 */ /* 0x008fee000fffe0ff */
[----:B------:R2:W-:Y:S01]  /*3000*/  UTMALDG.4D.2CTA [UR8], [UR22], desc[UR46] ;  /* 0x00002e08160075b4 */ /* 0x0005e20008219000 */
[----:B------:R-:W-:Y:S01]  /*3010*/  @UP1 UIADD3 UR24, UPT, UPT, UR6, URZ, URZ ;  /* 0x000000ff06181290 */ /* 0x000fe2000fffe0ff */
[----:B------:R-:W3:Y:S01]  /*3020*/  LDCU UR6, c[0x0][0x390] ;  /* 0x00007200ff0677ac */ /* 0x000ee20008000800 */
[----:B------:R4:W-:Y:S02]  /*3030*/  UTMALDG.4D.2CTA [UR16], [UR22], desc[UR46] ;  /* 0x00002e10160075b4 */ /* 0x0009e40008219000 */
[----:B---3--:R-:W-:Y:S02]  /*3040*/  UISETP.NE.AND UP0, UPT, UR24, UR6, UPT ;  /* 0x000000061800728c */ /* 0x008fe4000bf05270 */
[----:B------:R-:W-:Y:S09]  /*3050*/  UIADD3 UR6, UPT, UPT, UR31, 0x1, URZ ;  /* 0x000000011f067890 */ /* 0x000ff2000fffe0ff */
[----:B------:R-:W-:Y:S07]  /*3060*/  @UP0 UIADD3 UR6, UPT, UPT, UR31, URZ, URZ ;  /* 0x000000ff1f060290 */ /* 0x000fee000fffe0ff */
[----:B------:R-:W-:Y:S01]  /*3070*/  UMOV UR31, UR6 ;  /* 0x00000006001f7c82 */ /* 0x000fe20008000000 */
[----:B--2---:R-:W-:Y:S02]  /*3080*/  UIADD3 UR8, UPT, UPT, UR7, 0x28000, URZ ;  /* 0x0002800007087890 */ /* 0x004fe4000fffe0ff */
[----:B------:R-:W-:Y:S01]  /*3090*/  USEL UR7, UR24, URZ, UP0 ;  /* 0x000000ff18077287 */ /* 0x000fe20008000000 */
[----:B------:R-:W-:Y:S01]  /*30a0*/  UMOV UR11, UR19 ;  /* 0x00000013000b7c82 */ /* 0x000fe20008000000 */
[----:B------:R-:W-:Y:S04]  /*30b0*/  UISETP.NE.AND UP0, UPT, UR55, UR71, UPT ;  /* 0x000000473700728c */ /* 0x000fe8000bf05270 */
[----:B------:R-:W-:Y:S01]  /*30c0*/  IMAD.U32 R33, RZ, RZ, UR7 ;  /* 0x00000007ff217e24 */ /* 0x000fe2000f8e00ff */
[----:B------:R2:W-:Y:S01]  /*30d0*/  UTMALDG.4D.2CTA [UR8], [UR22], desc[UR46] ;  /* 0x00002e08160075b4 */ /* 0x0005e20008219000 */
[----:B----4-:R-:W-:Y:S01]  /*30e0*/  UMOV UR20, UR62 ;  /* 0x0000003e00147c82 */ /* 0x010fe20008000000 */
[----:B--2---:R-:W-:Y:S06]  /*30f0*/  USEL UR8, UR30, URZ, UP1 ;  /* 0x000000ff1e087287 */ /* 0x004fec0008800000 */
[----:B------:R-:W-:Y:S01]  /*3100*/  IMAD.U32 R0, RZ, RZ, UR8 ;  /* 0x00000008ff007e24 */ /* 0x000fe2000f8e00ff */
[----:B-1----:R-:W-:Y:S06]  /*3110*/  BRA.U UP0, `(.L_x_28) ;  /* 0xfffffff1008c7547 */ /* 0x002fec000b83ffff */
.L_x_22:
[----:B------:R-:W-:Y:S01]  /*3120*/  ULEA UR4, UR62, UR54, 0x3 ;  /* 0x000000363e047291 */ /* 0x000fe2000f8e18ff */
[----:B------:R-:W-:Y:S01]  /*3130*/  IMAD.U32 R3, RZ, RZ, UR38 ;  /* 0x00000026ff037e24 */ /* 0x000fe2000f8e00ff */
[----:B------:R-:W-:Y:S01]  /*3140*/  @!P1 SYNCS.ARRIVE.TRANS64.A1T0 RZ, [UR54+0xb8], RZ ;  /* 0x0000b8ffffff99a7 */ /* 0x000fe20008100036 */
[----:B------:R-:W-:-:S03]  /*3150*/  R2UR UR5, R26 ;  /* 0x000000001a0572ca */ /* 0x000fc600000e0000 */
[----:B------:R-:W-:-:S04]  /*3160*/  SHF.L.U32 R3, R3, 0x1f, RZ ;  /* 0x0000001f03037819 */ /* 0x000fc800000006ff */
[----:B--2---:R1:W2:Y:S06]  /*3170*/  SYNCS.PHASECHK.TRANS64.TRYWAIT P0, [UR4+0x40], R3 ;  /* 0x00004003ff0075a7 */ /* 0x0042ac0008001104 */
[----:B------:R-:W-:-:S09]  /*3180*/  UISETP.GE.AND UP0, UPT, UR5, 0x1, UPT ;  /* 0x000000010500788c */ /* 0x000fd2000bf06270 */
[----:B------:R-:W-:Y:S05]  /*3190*/  BRA.U !UP0, `(.L_x_29) ;  /* 0x0000001508f47547 */ /* 0x000fea000b800000 */
[----:B------:R-:W3:Y:S01]  /*31a0*/  LDCU.128 UR8, c[0x0][0x480] ;  /* 0x00009000ff0877ac */ /* 0x000ee20008000c00 */
        /* <DEDUP_REMOVED lines=9> */
[----:B---3--:R-:W-:Y:S02]  /*3240*/  UIMAD.WIDE.U32 UR6, UR44, UR9, URZ ;  /* 0x000000092c0672a5 */ /* 0x008fe4000f8e00ff */
        /* <DEDUP_REMOVED lines=12> */
[----:B------:R-:W3:Y:S01]  /*3310*/  LDCU.64 UR4, c[0x0][0x490] ;  /* 0x00009200ff0477ac */ /* 0x000ee20008000a00 */
        /* <DEDUP_REMOVED lines=15> */
[----:B---3--:R-:W-:-:S02]  /*3410*/  UIMAD.WIDE.U32 UR20, UR17, UR4, URZ ;  /* 0x00000004111472a5 */ /* 0x008fc4000f8e00ff */
        /* <DEDUP_REMOVED lines=17> */
[----:B------:R-:W3:Y:S02]  /*3530*/  LDCU.64 UR12, c[0x0][0x4b0] ;  /* 0x00009600ff0c77ac */ /* 0x000ee40008000a00 */
[----:B------:R-:W-:Y:S01]  /*3540*/  UMOV UR4, UR21 ;  /* 0x0000001500047c82 */ /* 0x000fe20008000000 */
[----:B------:R-:W3:Y:S01]  /*3550*/  LDCU.64 UR6, c[0x0][0x4d0] ;  /* 0x00009a00ff0677ac */ /* 0x000ee20008000a00 */
        /* <DEDUP_REMOVED lines=9> */
[----:B------:R-:W-:Y:S01]  /*35f0*/  UIADD3 UR21, UPT, UPT, -UR15, URZ, URZ ;  /* 0x000000ff0f157290 */ /* 0x000fe2000fffe1ff */
[----:B------:R-:W-:Y:S01]  /*3600*/  UMOV UR4, UR27 ;  /* 0x0000001b00047c82 */ /* 0x000fe20008000000 */
[----:B------:R-:W-:-:S02]  /*3610*/  UIADD3 UR23, UPT, UPT, -UR17, URZ, URZ ;  /* 0x000000ff11177290 */ /* 0x000fc4000fffe1ff */
[----:B------:R-:W-:Y:S02]  /*3620*/  USHF.R.U32.HI UR77, URZ, UR5, UR4 ;  /* 0x00000005ff4d7299 */ /* 0x000fe40008011604 */
[----:B------:R-:W-:Y:S01]  /*3630*/  UIMAD UR25, UR8, UR25, UR63 ;  /* 0x00000019081972a4 */ /* 0x000fe2000f8e023f */
[----:B------:R-:W-:Y:S01]  /*3640*/  UMOV UR4, UR33 ;  /* 0x0000002100047c82 */ /* 0x000fe20008000000 */
[----:B------:R-:W-:Y:S02]  /*3650*/  USEL UR52, UR19, UR45, !UP0 ;  /* 0x0000002d13347287 */ /* 0x000fe4000c000000 */
[----:B------:R-:W-:Y:S02]  /*3660*/  USHF.R.U32.HI UR69, URZ, UR5, UR4 ;  /* 0x00000005ff457299 */ /* 0x000fe40008011604 */
[----:B------:R-:W-:Y:S01]  /*3670*/  USEL UR51, UR18, UR36, !UP0 ;  /* 0x0000002412337287 */ /* 0x000fe2000c000000 */
[----:B------:R-:W-:Y:S01]  /*3680*/  UMOV UR4, UR29 ;  /* 0x0000001d00047c82 */ /* 0x000fe20008000000 */
[----:B------:R-:W-:Y:S01]  /*3690*/  USEL UR69, UR10, UR69, !UP0 ;  /* 0x000000450a457287 */ /* 0x000fe2000c000000 */
[----:B------:R-:W-:Y:S01]  /*36a0*/  IMAD.U32 R12, RZ, RZ, UR52 ;  /* 0x00000034ff0c7e24 */ /* 0x000fe2000f8e00ff */
[----:B------:R-:W-:-:S02]  /*36b0*/  USHF.R.U32.HI UR61, URZ, UR5, UR4 ;  /* 0x00000005ff3d7299 */ /* 0x000fc40008011604 */
[----:B------:R-:W-:Y:S01]  /*36c0*/  MOV R10, UR51 ;  /* 0x00000033000a7c02 */ /* 0x000fe20008000f00 */
[----:B------:R-:W-:Y:S02]  /*36d0*/  UIADD3 UR4, UPT, UPT, -UR9, URZ, URZ ;  /* 0x000000ff09047290 */ /* 0x000fe4000fffe1ff */
[----:B------:R-:W-:Y:S02]  /*36e0*/  USEL UR61, UR9, UR61, !UP0 ;  /* 0x0000003d093d7287 */ /* 0x000fe4000c000000 */
[----:B------:R-:W-:Y:S02]  /*36f0*/  UIMAD UR59, UR8, UR4, UR59 ;  /* 0x00000004083b72a4 */ /* 0x000fe4000f8e023b */
[----:B------:R-:W-:Y:S02]  /*3700*/  UIADD3 UR4, UPT, UPT, -UR61, URZ, URZ ;  /* 0x000000ff3d047290 */ /* 0x000fe4000fffe1ff */
[----:B------:R-:W-:Y:S02]  /*3710*/  UIADD3 UR5, UPT, UPT, -UR10, URZ, URZ ;  /* 0x000000ff0a057290 */ /* 0x000fe4000fffe1ff */
[----:B------:R-:W-:-:S02]  /*3720*/  UIMAD UR60, UR11, UR4, UR9 ;  /* 0x000000040b3c72a4 */ /* 0x000fc4000f8e0209 */
[----:B------:R-:W-:Y:S02]  /*3730*/  UIMAD UR67, UR8, UR5, UR37 ;  /* 0x00000005084372a4 */ /* 0x000fe4000f8e0225 */
[----:B---3--:R-:W-:Y:S02]  /*3740*/  UIMAD UR9, UR44, UR12, UR6 ;  /* 0x0000000c2c0972a4 */ /* 0x008fe4000f8e0206 */
[----:B------:R-:W-:Y:S02]  /*3750*/  UIADD3 UR5, UPT, UPT, -UR69, URZ, URZ ;  /* 0x000000ff45057290 */ /* 0x000fe4000fffe1ff */
[----:B------:R-:W-:Y:S02]  /*3760*/  UIADD3 UR22, UPT, UPT, -UR16, URZ, URZ ;  /* 0x000000ff10167290 */ /* 0x000fe4000fffe1ff */
[----:B------:R-:W-:Y:S01]  /*3770*/  UIADD3 UR20, UPT, UPT, -UR14, URZ, URZ ;  /* 0x000000ff0e147290 */ /* 0x000fe2000fffe1ff */
[----:B------:R-:W-:Y:S01]  /*3780*/  IMAD.U32 R9, RZ, RZ, UR9 ;  /* 0x00000009ff097e24 */ /* 0x000fe2000f8e00ff */
[----:B------:R-:W-:-:S02]  /*3790*/  UIMAD UR41, UR8, UR21, UR41 ;  /* 0x00000015082972a4 */ /* 0x000fc4000f8e0229 */
[----:B------:R-:W-:Y:S02]  /*37a0*/  USEL UR50, UR17, UR35, !UP0 ;  /* 0x0000002311327287 */ /* 0x000fe4000c000000 */
[----:B------:R-:W-:Y:S02]  /*37b0*/  USEL UR49, UR16, UR34, !UP0 ;  /* 0x0000002210317287 */ /* 0x000fe4000c000000 */
[----:B------:R-:W-:Y:S02]  /*37c0*/  USEL UR48, UR15, UR30, !UP0 ;  /* 0x0000001e0f307287 */ /* 0x000fe4000c000000 */
[----:B------:R-:W-:Y:S01]  /*37d0*/  USEL UR77, UR14, UR77, !UP0 ;  /* 0x0000004d0e4d7287 */ /* 0x000fe2000c000000 */
[----:B------:R-:W-:Y:S01]  /*37e0*/  IMAD.U32 R8, RZ, RZ, UR50 ;  /* 0x00000032ff087e24 */ /* 0x000fe2000f8e00ff */
[----:B------:R-:W-:Y:S01]  /*37f0*/  UIMAD UR43, UR8, UR23, UR43 ;  /* 0x00000017082b72a4 */ /* 0x000fe2000f8e022b */
[----:B------:R-:W-:Y:S01]  /*3800*/  MOV R6, UR49 ;  /* 0x0000003100067c02 */ /* 0x000fe20008000f00 */
[----:B------:R-:W-:Y:S01]  /*3810*/  UIMAD UR68, UR11, UR5, UR10 ;  /* 0x000000050b4472a4 */ /* 0x000fe2000f8e020a */
[----:B------:R-:W-:Y:S01]  /*3820*/  IMAD.U32 R4, RZ, RZ, UR48 ;  /* 0x00000030ff047e24 */ /* 0x000fe2000f8e00ff */
[----:B------:R-:W-:-:S02]  /*3830*/  UIADD3 UR24, UPT, UPT, -UR52, URZ, URZ ;  /* 0x000000ff34187290 */ /* 0x000fc4000fffe1ff */
[----:B------:R-:W-:Y:S02]  /*3840*/  UIADD3 UR23, UPT, UPT, -UR51, URZ, URZ ;  /* 0x000000ff33177290 */ /* 0x000fe4000fffe1ff */
[----:B------:R-:W-:Y:S02]  /*3850*/  UIMAD UR10, UR25, UR12, UR6 ;  /* 0x0000000c190a72a4 */ /* 0x000fe4000f8e0206 */
[----:B------:R-:W-:Y:S02]  /*3860*/  UIMAD UR42, UR8, UR22, UR42 ;  /* 0x00000016082a72a4 */ /* 0x000fe4000f8e022a */
[----:B------:R-:W-:Y:S02]  /*3870*/  UIMAD UR75, UR8, UR20, UR40 ;  /* 0x00000014084b72a4 */ /* 0x000fe4000f8e0228 */
[----:B------:R-:W-:Y:S01]  /*3880*/  UIMAD UR9, UR41, UR12, UR6 ;  /* 0x0000000c290972a4 */ /* 0x000fe2000f8e0206 */
[----:B------:R-:W-:Y:S01]  /*3890*/  MOV R11, UR10 ;  /* 0x0000000a000b7c02 */ /* 0x000fe20008000f00 */
[----:B------:R-:W-:-:S02]  /*38a0*/  UIADD3 UR22, UPT, UPT, -UR50, URZ, URZ ;  /* 0x000000ff32167290 */ /* 0x000fc4000fffe1ff */
[----:B------:R-:W-:Y:S02]  /*38b0*/  UIADD3 UR21, UPT, UPT, -UR49, URZ, URZ ;  /* 0x000000ff31157290 */ /* 0x000fe4000fffe1ff */
[----:B------:R-:W-:Y:S01]  /*38c0*/  UIADD3 UR20, UPT, UPT, -UR48, URZ, URZ ;  /* 0x000000ff30147290 */ /* 0x000fe2000fffe1ff */
[----:B-1----:R-:W-:Y:S01]  /*38d0*/  MOV R3, UR9 ;  /* 0x0000000900037c02 */ /* 0x002fe20008000f00 */
[----:B------:R-:W-:Y:S02]  /*38e0*/  UIADD3 UR8, UPT, UPT, -UR77, URZ, URZ ;  /* 0x000000ff4d087290 */ /* 0x000fe4000fffe1ff */
        /* <DEDUP_REMOVED lines=8> */
[----:B------:R-:W-:-:S02]  /*3970*/  UIMAD UR75, UR75, UR12, UR6 ;  /* 0x0000000c4b4b72a4 */ /* 0x000fc4000f8e0206 */
[----:B------:R-:W-:Y:S01]  /*3980*/  UIMAD UR67, UR67, UR12, UR6 ;  /* 0x0000000c434372a4 */ /* 0x000fe2000f8e0206 */
[----:B------:R-:W-:Y:S01]  /*3990*/  MOV R7, UR11 ;  /* 0x0000000b00077c02 */ /* 0x000fe20008000f00 */
[----:B------:R-:W-:Y:S01]  /*39a0*/  UIMAD UR59, UR59, UR12, UR6 ;  /* 0x0000000c3b3b72a4 */ /* 0x000fe2000f8e0206 */
[----:B------:R-:W-:Y:S01]  /*39b0*/  IMAD.U32 R5, RZ, RZ, UR10 ;  /* 0x0000000aff057e24 */ /* 0x000fe2000f8e00ff */
[----:B------:R-:W-:Y:S02]  /*39c0*/  UIMAD UR9, UR24, UR13, UR7 ;  /* 0x0000000d180972a4 */ /* 0x000fe4000f8e0207 */
[----:B------:R-:W-:Y:S02]  /*39d0*/  UIMAD UR6, UR23, UR13, UR7 ;  /* 0x0000000d170672a4 */ /* 0x000fe4000f8e0207 */
[----:B------:R-:W-:Y:S02]  /*39e0*/  UIMAD UR10, UR22, UR13, UR7 ;  /* 0x0000000d160a72a4 */ /* 0x000fe4000f8e0207 */
[----:B------:R-:W-:Y:S01]  /*39f0*/  IMAD.U32 R17, RZ, RZ, UR9 ;  /* 0x00000009ff117e24 */ /* 0x000fe2000f8e00ff */
[----:B------:R-:W-:Y:S01]  /*3a00*/  UIMAD UR9, UR21, UR13, UR7 ;  /* 0x0000000d150972a4 */ /* 0x000fe2000f8e0207 */
[----:B------:R-:W-:Y:S01]  /*3a10*/  MOV R16, UR6 ;  /* 0x0000000600107c02 */ /* 0x000fe20008000f00 */
[----:B------:R-:W-:Y:S01]  /*3a20*/  UIMAD UR6, UR20, UR13, UR7 ;  /* 0x0000000d140672a4 */ /* 0x000fe2000f8e0207 */
[----:B------:R-:W-:Y:S01]  /*3a30*/  IMAD.U32 R15, RZ, RZ, UR10 ;  /* 0x0000000aff0f7e24 */ /* 0x000fe2000f8e00ff */
[----:B------:R-:W1:Y:S02]  /*3a40*/  LDCU UR63, c[0x0][0x390] ;  /* 0x00007200ff3f77ac */ /* 0x000e640008000800 */
[----:B------:R-:W-:-:S02]  /*3a50*/  MOV R14, UR9 ;  /* 0x00000009000e7c02 */ /* 0x000fc40008000f00 */
[----:B------:R-:W-:Y:S01]  /*3a60*/  IMAD.U32 R13, RZ, RZ, UR6 ;  /* 0x00000006ff0d7e24 */ /* 0x000fe2000f8e00ff */
[----:B------:R-:W3:Y:S01]  /*3a70*/  LDCU.64 UR14, c[0x0][0x4b8] ;  /* 0x00009700ff0e77ac */ /* 0x000ee20008000a00 */
[----:B------:R-:W4:Y:S01]  /*3a80*/  LDCU.64 UR4, c[0x0][0x4d8] ;  /* 0x00009b00ff0477ac */ /* 0x000f220008000a00 */
[----:B------:R-:W-:Y:S02]  /*3a90*/  UIADD3 UR35, UPT, UPT, UR47, 0x8, URZ ;  /* 0x000000082f237890 */ /* 0x000fe4000fffe0ff */
[----:B------:R-:W-:Y:S02]  /*3aa0*/  UIADD3 UR27, UPT, UPT, UR47, 0x10, URZ ;  /* 0x000000102f1b7890 */ /* 0x000fe4000fffe0ff */
[----:B------:R-:W-:Y:S02]  /*3ab0*/  UIADD3 UR19, UPT, UPT, UR47, 0x18, URZ ;  /* 0x000000182f137890 */ /* 0x000fe4000fffe0ff */
[----:B------:R-:W-:Y:S02]  /*3ac0*/  UIMAD UR76, UR8, UR13, UR7 ;  /* 0x0000000d084c72a4 */ /* 0x000fe4000f8e0207 */
[----:B------:R-:W-:-:S02]  /*3ad0*/  UIMAD UR68, UR68, UR13, UR7 ;  /* 0x0000000d444472a4 */ /* 0x000fc4000f8e0207 */
[----:B------:R-:W-:Y:S01]  /*3ae0*/  UIMAD UR60, UR60, UR13, UR7 ;  /* 0x0000000d3c3c72a4 */ /* 0x000fe2000f8e0207 */
[----:B------:R-:W-:Y:S01]  /*3af0*/  UMOV UR18, UR62 ;  /* 0x0000003e00127c82 */ /* 0x000fe20008000000 */
[----:B-1----:R-:W-:-:S10]  /*3b00*/  UMOV UR55, UR46 ;  /* 0x0000002e00377c82 */ /* 0x002fd40008000000 */
.L_x_35:
[----:B------:R-:W-:Y:S01]  /*3b10*/  @!P3 MOV R29, 0xc000 ;  /* 0x0000c000001db802 */ /* 0x000fe20000000f00 */
[----:B------:R-:W-:Y:S01]  /*3b20*/  ULEA UR6, UR18, UR54, 0x3 ;  /* 0x0000003612067291 */ /* 0x000fe2000f8e18ff */
[----:B--2---:R-:W-:Y:S11]  /*3b30*/  @P0 BRA `(.L_x_30) ;  /* 0x0000000000100947 */ /* 0x004ff60003800000 */
[----:B------:R-:W-:Y:S04]  /*3b40*/  MOV R28, UR38 ;  /* 0x00000026001c7c02 */ /* 0x000fe80008000f00 */
[----:B------:R-:W-:Y:S04]  /*3b50*/  SHF.L.U32 R31, R28, 0x1f, RZ ;  /* 0x0000001f1c1f7819 */ /* 0x000fe800000006ff */
[----:B------:R-:W1:Y:S02]  /*3b60*/  SYNCS.PHASECHK.TRANS64.TRYWAIT P0, [UR6+0x40], R31 ;  /* 0x0000401fff0075a7 */ /* 0x000e640008001106 */
[----:B-1----:R-:W-:Y:S05]  /*3b70*/  @!P0 BRA `(.L_x_31) ;  /* 0x0000006c00ec8947 */ /* 0x002fea0003800000 */
.L_x_30:
[----:B------:R2:W-:Y:S01]  /*3b80*/  @!P3 SYNCS.ARRIVE.TRANS64 RZ, [UR6], R29 ;  /* 0x0000001dffffb9a7 */ /* 0x0005e20008000006 */
[----:B------:R-:W-:Y:S04]  /*3b90*/  ULOP3.LUT UR7, UR70, 0x2, URZ, 0xfc, !UPT ;  /* 0x0000000246077892 */ /* 0x000fe8000f8efcff */
[----:B------:R-:W-:Y:S09]  /*3ba0*/  UISETP.NE.AND UP0, UPT, UR7, 0x2, UPT ;  /* 0x000000020700788c */ /* 0x000ff2000bf05270 */
[----:B------:R-:W-:Y:S05]  /*3bb0*/  BRA.U UP0, `(.L_x_32) ;  /* 0x0000000100047547 */ /* 0x000fea000b800000 */
[----:B---34-:R-:W-:Y:S05]  /*3bc0*/  BPT.TRAP 0x1 ;  /* 0x000000040000795c */ /* 0x018fea0000300000 */
.L_x_32:
[----:B------:R-:W-:Y:S04]  /*3bd0*/  BSSY.RECONVERGENT B0, `(.L_x_33) ;  /* 0x0000003000007945 */ /* 0x000fe80003800200 */
[----:B------:R-:W-:Y:S05]  /*3be0*/  @P2 BRA `(.L_x_34) ;  /* 0x0000000000042947 */ /* 0x000fea0003800000 */
[----:B---34-:R-:W-:Y:S05]  /*3bf0*/  BPT.TRAP 0x1 ;  /* 0x000000040000795c */ /* 0x018fea0000300000 */
.L_x_34:
[----:B---34-:R-:W-:Y:S05]  /*3c00*/  BSYNC.RECONVERGENT B0 ;  /* 0x0000000000007941 */ /* 0x018fea0003800200 */
.L_x_33:
[----:B------:R-:W3:Y:S01]  /*3c10*/  LDCU.64 UR24, c[0x0][0x348] ;  /* 0x00006900ff1877ac */ /* 0x000ee20008000a00 */
[----:B------:R-:W-:Y:S02]  /*3c20*/  R2UR UR21, R0 ;  /* 0x00000000001572ca */ /* 0x000fe400000e0000 */
[----:B------:R-:W-:Y:S01]  /*3c30*/  R2UR UR22, R33 ;  /* 0x00000000211672ca */ /* 0x000fe200000e0000 */
[----:B------:R-:W-:Y:S01]  /*3c40*/  UIADD3 UR8, UPT, UPT, UR18, 0x1, URZ ;  /* 0x0000000112087890 */ /* 0x000fe2000fffe0ff */
[----:B------:R-:W-:Y:S01]  /*3c50*/  MOV.SPILL R35, UR27 ;  /* 0x0000001b00237c02 */ /* 0x000fe20009000f00 */
[----:B------:R-:W-:Y:S01]  /*3c60*/  USHF.L.U32 UR9, UR31, 0x6, URZ ;  /* 0x000000061f097899 */ /* 0x000fe200080006ff */
[----:B------:R-:W-:Y:S01]  /*3c70*/  R2UR UR27, R11 ;  /* 0x000000000b1b72ca */ /* 0x000fe200000e0000 */
[----:B------:R-:W-:Y:S01]  /*3c80*/  ULOP3.LUT UR6, UR6, 0xfefffff8, URZ, 0xc0, !UPT ;  /* 0xfefffff806067892 */ /* 0x000fe2000f8ec0ff */
[----:B------:R-:W-:Y:S01]  /*3c90*/  R2UR UR28, R17 ;  /* 0x00000000111c72ca */ /* 0x000fe200000e0000 */
[----:B------:R-:W-:Y:S01]  /*3ca0*/  UISETP.NE.AND UP0, UPT, UR8, 0x8, UPT ;  /* 0x000000080800788c */ /* 0x000fe2000bf05270 */
[----:B------:R-:W-:Y:S01]  /*3cb0*/  R2UR UR29, R12 ;  /* 0x000000000c1d72ca */ /* 0x000fe200000e0000 */
[----:B------:R-:W-:Y:S01]  /*3cc0*/  IMAD.U32 R37, RZ, RZ, UR9 ;  /* 0x00000009ff257e24 */ /* 0x000fe2000f8e00ff */
[----:B------:R-:W-:Y:S01]  /*3cd0*/  ULEA UR48, UR18, UR54, 0xe ;  /* 0x0000003612307291 */ /* 0x000fe2000f8e70ff */
[----:B------:R-:W-:Y:S01]  /*3ce0*/  IMAD.U32 R0, RZ, RZ, UR6 ;  /* 0x00000006ff007e24 */ /* 0x000fe2000f8e00ff */
[----:B------:R-:W-:Y:S01]  /*3cf0*/  UIMAD UR7, UR21, UR14, UR4 ;  /* 0x0000000e150772a4 */ /* 0x000fe2000f8e0204 */
[----:B------:R-:W-:Y:S01]  /*3d00*/  R2UR UR11, R11 ;  /* 0x000000000b0b72ca */ /* 0x000fe200000e0000 */
[----:B------:R-:W-:Y:S01]  /*3d10*/  USEL UR9, URZ, 0x1, UP0 ;  /* 0x00000001ff097887 */ /* 0x000fe20008000000 */
[----:B------:R-:W-:Y:S01]  /*3d20*/  R2UR UR26, R37 ;  /* 0x00000000251a72ca */ /* 0x000fe200000e0000 */
[----:B---3--:R-:W-:Y:S01]  /*3d30*/  UIADD3 UR16, UP1, UPT, UR24, 0x80, URZ ;  /* 0x0000008018107890 */ /* 0x008fe2000ff3e0ff */
[----:B------:R-:W-:Y:S01]  /*3d40*/  MOV.SPILL R34, UR25 ;  /* 0x0000001900227c02 */ /* 0x000fe20009000f00 */
[----:B------:R-:W-:Y:S01]  /*3d50*/  UIMAD UR6, UR22, UR15, UR5 ;  /* 0x0000000f160672a4 */ /* 0x000fe2000f8e0205 */
[----:B------:R-:W-:Y:S01]  /*3d60*/  MOV.SPILL R33, UR24 ;  /* 0x0000001800217c02 */ /* 0x000fe20009000f00 */
[----:B------:R-:W-:Y:S01]  /*3d70*/  ULOP3.LUT UR38, UR38, UR9, URZ, 0x3c, !UPT ;  /* 0x0000000926267292 */ /* 0x000fe2000f8e3cff */
[----:B------:R-:W-:Y:S01]  /*3d80*/  R2UR UR12, R17 ;  /* 0x00000000110c72ca */ /* 0x000fe200000e0000 */
[----:B------:R-:W-:Y:S01]  /*3d90*/  UIADD3.X UR17, UPT, UPT, URZ, UR25, URZ, UP1, !UPT ;  /* 0x00000019ff117290 */ /* 0x000fe20008ffe4ff */
[----:B------:R-:W-:Y:S01]  /*3da0*/  R2UR UR25, R0 ;  /* 0x00000000001972ca */ /* 0x000fe200000e0000 */
[----:B------:R-:W-:Y:S01]  /*3db0*/  UPRMT UR6, UR7, 0x40, UR6 ;  /* 0x0000004007067896 */ /* 0x000fe20008000006 */
[----:B------:R-:W-:Y:S01]  /*3dc0*/  MOV.SPILL R30, UR69 ;  /* 0x00000045001e7c02 */ /* 0x000fe20009000f00 */
[----:B------:R-:W-:Y:S01]  /*3dd0*/  USEL UR62, UR8, URZ, UP0 ;  /* 0x000000ff083e7287 */ /* 0x000fe20008000000 */
[----:B------:R-:W-:Y:S01]  /*3de0*/  IMAD.U32 R0, RZ, RZ, UR38 ;  /* 0x00000026ff007e24 */ /* 0x000fe2000f8e00ff */
[----:B------:R-:W-:Y:S01]  /*3df0*/  UPRMT UR6, UR6, 0x5410, URZ ;  /* 0x0000541006067896 */ /* 0x000fe200080000ff */
[----:B--2---:R-:W-:Y:S01]  /*3e00*/  MOV.SPILL R29, UR68 ;  /* 0x00000044001d7c02 */ /* 0x004fe20009000f00 */
[----:B------:R-:W-:Y:S01]  /*3e10*/  UIADD3 UR24, UPT, UPT, UR48, 0x6400, URZ ;  /* 0x0000640030187890 */ /* 0x000fe2000fffe0ff */
[----:B-1----:R-:W-:Y:S01]  /*3e20*/  MOV.SPILL R28, UR67 ;  /* 0x00000043001c7c02 */ /* 0x002fe20009000f00 */
[----:B------:R-:W-:Y:S01]  /*3e30*/  ULEA UR20, UR62, UR54, 0x3 ;  /* 0x000000363e147291 */ /* 0x000fe2000f8e18ff */
[----:B------:R-:W-:Y:S01]  /*3e40*/  SHF.L.U32 R42, R0, 0x1f, RZ ;  /* 0x0000001f002a7819 */ /* 0x000fe200000006ff */
[----:B------:R-:W-:Y:S01]  /*3e50*/  UMOV UR46, 0x0 ;  /* 0x00000000002e7882 */ /* 0x000fe20000000000 */
[----:B------:R-:W-:Y:S01]  /*3e60*/  UMOV UR47, 0x10000000 ;  /* 0x10000000002f7882 */ /* 0x000fe20000000000 */
[----:B------:R-:W-:Y:S01]  /*3e70*/  UIADD3 UR10, UPT, UPT, UR26, 0x20, URZ ;  /* 0x000000201a0a7890 */ /* 0x000fe2000fffe0ff */
[----:B------:R-:W-:Y:S01]  /*3e80*/  R2UR UR67, R9 ;  /* 0x00000000094372ca */ /* 0x000fe200000e0000 */
[----:B------:R-:W-:Y:S01]  /*3e90*/  UIADD3 UR8, UPT, UPT, UR48, 0x6800, URZ ;  /* 0x0000680030087890 */ /* 0x000fe2000fffe0ff */
[----:B------:R-:W-:Y:S01]  /*3ea0*/  R2UR UR68, R16 ;  /* 0x00000000104472ca */ /* 0x000fe200000e0000 */
[----:B------:R-:W-:Y:S01]  /*3eb0*/  UMOV UR13, UR29 ;  /* 0x0000001d000d7c82 */ /* 0x000fe20008000000 */
[----:B------:R1:W2:Y:S01]  /*3ec0*/  SYNCS.PHASECHK.TRANS64.TRYWAIT P0, [UR20+0x40], R42 ;  /* 0x0000402aff0075a7 */ /* 0x0002a20008001114 */
[----:B------:R3:W-:Y:S01]  /*3ed0*/  UTMALDG.4D.IM2COL.2CTA [UR24], [UR16], UR6, desc[UR46] ;  /* 0x00002e18100073b4 */ /* 0x0007e20008259006 */
[----:B------:R-:W-:Y:S01]  /*3ee0*/  UMOV UR9, UR25 ;  /* 0x0000001900097c82 */ /* 0x000fe20008000000 */
[----:B------:R-:W-:Y:S01]  /*3ef0*/  R2UR UR69, R10 ;  /* 0x000000000a4572ca */ /* 0x000fe200000e0000 */
[----:B------:R-:W-:Y:S01]  /*3f00*/  UIADD3 UR64, UPT, UPT, UR48, 0x6c00, URZ ;  /* 0x00006c0030407890 */ /* 0x000fe2000fffe0ff */
[----:B------:R-:W-:Y:S01]  /*3f10*/  MOV.SPILL R39, UR61 ;  /* 0x0000003d00277c02 */ /* 0x000fe20009000f00 */
        /* <DEDUP_REMOVED lines=8> */
[----:B------:R-:W-:Y:S01]  /*3fa0*/  UMOV UR43, UR67 ;  /* 0x00000043002b7c82 */ /* 0x000fe20008000000 */
[----:B------:R-:W-:Y:S01]  /*3fb0*/  UMOV UR44, UR68 ;  /* 0x00000044002c7c82 */ /* 0x000fe20008000000 */
[----:B------:R-:W-:Y:S01]  /*3fc0*/  UMOV UR45, UR69 ;  /* 0x00000045002d7c82 */ /* 0x000fe20008000000 */
[----:B------:R5:W-:Y:S01]  /*3fd0*/  UTMALDG.4D.IM2COL.2CTA [UR64], [UR16], UR6, desc[UR46] ;  /* 0x00002e40100073b4 */ /* 0x000be20008259006 */
[----:B------:R-:W-:Y:S01]  /*3fe0*/  MOV.SPILL R38, UR60 ;  /* 0x0000003c00267c02 */ /* 0x000fe20009000f00 */
[----:B------:R-:W-:Y:S01]  /*3ff0*/  UMOV UR41, UR7 ;  /* 0x0000000700297c82 */ /* 0x000fe20008000000 */
[----:B------:R-:W-:Y:S01]  /*4000*/  MOV.SPILL R37, UR59 ;  /* 0x0000003b00257c02 */ /* 0x000fe20009000f00 */
[----:B------:R-:W-:Y:S01]  /*4010*/  UIADD3 UR56, UPT, UPT, UR48, 0x7400, URZ ;  /* 0x0000740030387890 */ /* 0x000fe2000fffe0ff */
[----:B------:R-:W-:Y:S01]  /*4020*/  R2UR UR59, R7 ;  /* 0x00000000073b72ca */ /* 0x000fe200000e0000 */
[----:B------:R-:W-:Y:S01]  /*4030*/  UMOV UR57, UR7 ;  /* 0x0000000700397c82 */ /* 0x000fe20008000000 */
[----:B------:R-:W-:Y:S01]  /*4040*/  R2UR UR60, R15 ;  /* 0x000000000f3c72ca */ /* 0x000fe200000e0000 */
[----:B------:R1:W-:Y:S01]  /*4050*/  UTMALDG.4D.IM2COL.2CTA [UR40], [UR16], UR6, desc[UR46] ;  /* 0x00002e28100073b4 */ /* 0x0003e20008259006 */
[----:B------:R-:W-:Y:S01]  /*4060*/  UMOV UR58, UR20 ;  /* 0x00000014003a7c82 */ /* 0x000fe20008000000 */
[----:B------:R-:W-:Y:S01]  /*4070*/  UIADD3 UR72, UPT, UPT, UR48, 0x8c00, URZ ;  /* 0x00008c0030487890 */ /* 0x000fe2000fffe0ff */
[----:B------:R-:W-:Y:S01]  /*4080*/  MOV.SPILL R36, UR31 ;  /* 0x0000001f00247c02 */ /* 0x000fe20009000f00 */
[----:B------:R-:W-:Y:S01]  /*4090*/  UMOV UR73, UR7 ;  /* 0x0000000700497c82 */ /* 0x000fe20008000000 */
[----:B------:R-:W-:Y:S01]  /*40a0*/  UMOV UR74, UR20 ;  /* 0x00000014004a7c82 */ /* 0x000fe20008000000 */
[----:B------:R-:W-:Y:S01]  /*40b0*/  UMOV UR50, UR10 ;  /* 0x0000000a00327c82 */ /* 0x000fe20008000000 */
[----:B------:R-:W-:Y:S02]  /*40c0*/  R2UR.FILL UR31, R36 ;  /* 0x00000000241f72ca */ /* 0x000fe400004e0000 */
[----:B------:R-:W-:Y:S02]  /*40d0*/  MOV.SPILL R41, UR63 ;  /* 0x0000003f00297c02 */ /* 0x000fe40009000f00 */
[----:B------:R-:W-:Y:S01]  /*40e0*/  MOV.SPILL R40, UR62 ;  /* 0x0000003e00287c02 */ /* 0x000fe20009000f00 */
[----:B------:R1:W-:Y:S01]  /*40f0*/  UTMALDG.4D.IM2COL.2CTA [UR56], [UR16], UR6, desc[UR46] ;  /* 0x00002e38100073b4 */ /* 0x0003e20008259006 */
[----:B------:R-:W-:Y:S02]  /*4100*/  R2UR.FILL UR63, R41 ;  /* 0x00000000293f72ca */ /* 0x000fe400004e0000 */
[----:B------:R-:W-:Y:S02]  /*4110*/  MOV.SPILL R32, UR71 ;  /* 0x0000004700207c02 */ /* 0x000fe40009000f00 */
[----:B------:R-:W-:Y:S02]  /*4120*/  MOV.SPILL R31, UR70 ;  /* 0x00000046001f7c02 */ /* 0x000fe40009000f00 */
[----:B---3--:R-:W-:Y:S01]  /*4130*/  R2UR UR27, R5 ;  /* 0x00000000051b72ca */ /* 0x008fe200000e0000 */
[----:B------:R-:W-:Y:S01]  /*4140*/  UIADD3 UR24, UPT, UPT, UR48, 0x7c00, URZ ;  /* 0x00007c0030187890 */ /* 0x000fe2000fffe0ff */
[----:B------:R-:W-:Y:S01]  /*4150*/  R2UR UR28, R14 ;  /* 0x000000000e1c72ca */ /* 0x000fe200000e0000 */
[----:B------:R-:W-:Y:S01]  /*4160*/  UMOV UR25, UR7 ;  /* 0x0000000700197c82 */ /* 0x000fe20008000000 */
[----:B------:R-:W-:Y:S01]  /*4170*/  R2UR UR29, R6 ;  /* 0x00000000061d72ca */ /* 0x000fe200000e0000 */
[----:B------:R-:W-:Y:S01]  /*4180*/  UMOV UR26, UR20 ;  /* 0x00000014001a7c82 */ /* 0x000fe20008000000 */
[----:B------:R-:W-:Y:S01]  /*4190*/  R2UR UR20, R18 ;  /* 0x00000000121472ca */ /* 0x000fe200000e0000 */
[----:B----4-:R-:W-:Y:S01]  /*41a0*/  UIADD3 UR8, UPT, UPT, UR48, 0x7800, URZ ;  /* 0x0000780030087890 */ /* 0x010fe2000fffe0ff */
[----:B------:R-:W-:Y:S01]  /*41b0*/  R2UR.FILL UR62, R40 ;  /* 0x00000000283e72ca */ /* 0x000fe200004e0000 */
[----:B------:R-:W-:Y:S01]  /*41c0*/  UMOV UR11, UR59 ;  /* 0x0000003b000b7c82 */ /* 0x000fe20008000000 */
[----:B------:R-:W-:Y:S01]  /*41d0*/  UMOV UR12, UR60 ;  /* 0x0000003c000c7c82 */ /* 0x000fe20008000000 */
[----:B------:R-:W-:Y:S01]  /*41e0*/  UMOV UR13, UR61 ;  /* 0x0000003d000d7c82 */ /* 0x000fe20008000000 */
[----:B------:R-:W-:Y:S01]  /*41f0*/  UMOV UR9, UR7 ;  /* 0x0000000700097c82 */ /* 0x000fe20008000000 */
[----:B------:R-:W-:Y:S02]  /*4200*/  R2UR.FILL UR71, R32 ;  /* 0x00000000204772ca */ /* 0x000fe400004e0000 */
[----:B-----5:R-:W-:Y:S01]  /*4210*/  R2UR UR67, R3 ;  /* 0x00000000034372ca */ /* 0x020fe200000e0000 */
[----:B------:R3:W-:Y:S01]  /*4220*/  UTMALDG.4D.IM2COL.2CTA [UR8], [UR16], UR6, desc[UR46] ;  /* 0x00002e08100073b4 */ /* 0x0007e20008259006 */
[----:B------:R-:W-:Y:S01]  /*4230*/  R2UR UR68, R13 ;  /* 0x000000000d4472ca */ /* 0x000fe200000e0000 */
[----:B------:R-:W-:Y:S01]  /*4240*/  UIADD3 UR64, UPT, UPT, UR48, 0x8400, URZ ;  /* 0x0000840030407890 */ /* 0x000fe2000fffe0ff */
[----:B------:R-:W-:Y:S02]  /*4250*/  R2UR UR69, R4 ;  /* 0x00000000044572ca */ /* 0x000fe400000e0000 */
[----:B------:R-:W-:Y:S01]  /*4260*/  R2UR.FILL UR70, R31 ;  /* 0x000000001f4672ca */ /* 0x000fe200004e0000 */
[----:B-1----:R-:W-:Y:S01]  /*4270*/  UIADD3 UR40, UPT, UPT, UR48, 0x8000, URZ ;  /* 0x0000800030287890 */ /* 0x002fe2000fffe0ff */
[----:B------:R1:W-:Y:S01]  /*4280*/  UTMALDG.4D.IM2COL.2CTA [UR24], [UR16], UR6, desc[UR46] ;  /* 0x00002e18100073b4 */ /* 0x0003e20008259006 */
[----:B------:R-:W-:Y:S01]  /*4290*/  UMOV UR43, UR27 ;  /* 0x0000001b002b7c82 */ /* 0x000fe20008000000 */
[----:B------:R-:W-:Y:S01]  /*42a0*/  UMOV UR44, UR28 ;  /* 0x0000001c002c7c82 */ /* 0x000fe20008000000 */
[----:B------:R-:W-:Y:S05]  /*42b0*/  UMOV UR45, UR29 ;  /* 0x0000001d002d7c82 */ /* 0x000fea0008000000 */
[----:B------:R4:W-:Y:S01]  /*42c0*/  UTMALDG.4D.IM2COL.2CTA [UR40], [UR16], UR6, desc[UR46] ;  /* 0x00002e28100073b4 */ /* 0x0009e20008259006 */
[----:B------:R-:W-:Y:S01]  /*42d0*/  R2UR.FILL UR61, R39 ;  /* 0x00000000273d72ca */ /* 0x000fe200004e0000 */
[----:B------:R-:W-:Y:S01]  /*42e0*/  UIADD3 UR56, UPT, UPT, UR48, 0x9c00, URZ ;  /* 0x00009c0030387890 */ /* 0x000fe2000fffe0ff */
[----:B------:R-:W-:Y:S02]  /*42f0*/  R2UR.FILL UR60, R38 ;  /* 0x00000000263c72ca */ /* 0x000fe400004e0000 */
[----:B------:R-:W-:Y:S01]  /*4300*/  R2UR.FILL UR59, R37 ;  /* 0x00000000253b72ca */ /* 0x000fe200004e0000 */
[----:B------:R5:W-:Y:S08]  /*4310*/  UTMALDG.4D.IM2COL.2CTA [UR64], [UR16], UR6, desc[UR46] ;  /* 0x00002e40100073b4 */ /* 0x000bf00008259006 */
[----:B------:R-:W-:Y:S02]  /*4320*/  UMOV UR53, UR61 ;  /* 0x0000003d00357c82 */ /* 0x000fe40008000000 */
[----:B------:R-:W-:Y:S02]  /*4330*/  UMOV UR52, UR60 ;  /* 0x0000003c00347c82 */ /* 0x000fe40008000000 */
[----:B------:R-:W-:Y:S01]  /*4340*/  UMOV UR51, UR59 ;  /* 0x0000003b00337c82 */ /* 0x000fe20008000000 */
[----:B---3--:R-:W-:Y:S01]  /*4350*/  UIADD3 UR8, UPT, UPT, UR48, 0x8800, URZ ;  /* 0x0000880030087890 */ /* 0x008fe2000fffe0ff */
[----:B------:R-:W-:Y:S01]  /*4360*/  UMOV UR11, UR67 ;  /* 0x00000043000b7c82 */ /* 0x000fe20008000000 */
[----:B------:R-:W-:Y:S01]  /*4370*/  UMOV UR12, UR68 ;  /* 0x00000044000c7c82 */ /* 0x000fe20008000000 */
[----:B------:R-:W-:Y:S01]  /*4380*/  UMOV UR13, UR69 ;  /* 0x00000045000d7c82 */ /* 0x000fe20008000000 */
[----:B-1----:R-:W-:Y:S05]  /*4390*/  R2UR.FILL UR27, R35 ;  /* 0x00000000231b72ca */ /* 0x002fea00004e0000 */
[----:B------:R1:W-:Y:S01]  /*43a0*/  UTMALDG.4D.IM2COL.2CTA [UR8], [UR16], UR6, desc[UR46] ;  /* 0x00002e08100073b4 */ /* 0x0003e20008259006 */
[----:B------:R-:W-:Y:S02]  /*43b0*/  R2UR.FILL UR24, R33 ;  /* 0x00000000211872ca */ /* 0x000fe400004e0000 */
[----:B------:R-:W-:Y:S01]  /*43c0*/  R2UR.FILL UR25, R34 ;  /* 0x00000000221972ca */ /* 0x000fe200004e0000 */
[----:B----4-:R-:W-:Y:S01]  /*43d0*/  UIADD3 UR40, UPT, UPT, UR48, 0x9000, URZ ;  /* 0x0000900030287890 */ /* 0x010fe2000fffe0ff */
[----:B------:R3:W-:Y:S01]  /*43e0*/  UTMALDG.4D.IM2COL.2CTA [UR72], [UR16], UR6, desc[UR46] ;  /* 0x00002e48100073b4 */ /* 0x0007e20008259006 */
[----:B------:R-:W-:Y:S01]  /*43f0*/  UMOV UR43, UR75 ;  /* 0x0000004b002b7c82 */ /* 0x000fe20008000000 */
[----:B------:R-:W-:Y:S01]  /*4400*/  UMOV UR44, UR76 ;  /* 0x0000004c002c7c82 */ /* 0x000fe20008000000 */
[----:B------:R-:W-:Y:S01]  /*4410*/  UMOV UR45, UR77 ;  /* 0x0000004d002d7c82 */ /* 0x000fe20008000000 */
[----:B-----5:R-:W-:Y:S01]  /*4420*/  R2UR.FILL UR69, R30 ;  /* 0x000000001e4572ca */ /* 0x020fe200004e0000 */
[----:B------:R-:W-:Y:S01]  /*4430*/  UIADD3 UR64, UPT, UPT, UR48, 0x9400, URZ ;  /* 0x0000940030407890 */ /* 0x000fe2000fffe0ff */
[----:B------:R-:W-:Y:S02]  /*4440*/  R2UR.FILL UR68, R29 ;  /* 0x000000001d4472ca */ /* 0x000fe400004e0000 */
[----:B------:R-:W-:Y:S01]  /*4450*/  R2UR.FILL UR67, R28 ;  /* 0x000000001c4372ca */ /* 0x000fe200004e0000 */
[----:B-1----:R-:W-:Y:S11]  /*4460*/  UIADD3 UR8, UPT, UPT, UR48, 0x9800, URZ ;  /* 0x0000980030087890 */ /* 0x002ff6000fffe0ff */
[----:B------:R-:W-:Y:S01]  /*4470*/  @!UPT UIADD3 URZ, UPT, UPT, URZ, URZ, URZ ;  /* 0x000000fffffff290 */ /* 0x000fe2000fffe0ff */
[----:B------:R-:W-:Y:S01]  /*4480*/  UMOV UR11, UR67 ;  /* 0x00000043000b7c82 */ /* 0x000fe20008000000 */
[----:B------:R-:W-:Y:S01]  /*4490*/  UMOV UR12, UR68 ;  /* 0x00000044000c7c82 */ /* 0x000fe20008000000 */
[----:B------:R-:W-:Y:S01]  /*44a0*/  UMOV UR13, UR69 ;  /* 0x00000045000d7c82 */ /* 0x000fe20008000000 */
[----:B------:R-:W-:Y:S01]  /*44b0*/  UIADD3 UR48, UPT, UPT, UR48, 0xa000, URZ ;  /* 0x0000a00030307890 */ /* 0x000fe2000fffe0ff */
        /* <DEDUP_REMOVED lines=12> */
[----:B------:R3:W-:Y:S01]  /*4580*/  UTMALDG.4D.IM2COL.2CTA [UR64], [UR16], UR6, desc[UR46] ;  /* 0x00002e40100073b4 */ /* 0x0007e20008259006 */
[----:B------:R-:W-:Y:S01]  /*4590*/  UMOV UR26, UR72 ;  /* 0x00000048001a7c82 */ /* 0x000fe20008000000 */
[----:B------:R-:W-:Y:S01]  /*45a0*/  UMOV UR73, UR22 ;  /* 0x0000001600497c82 */ /* 0x000fe20008000000 */
[----:B------:R-:W-:Y:S01]  /*45b0*/  UIADD3 UR22, UP0, UPT, UR24, 0x180, URZ ;  /* 0x0000018018167890 */ /* 0x000fe2000ff1e0ff */
[----:B------:R-:W-:Y:S01]  /*45c0*/  UMOV UR37, UR73 ;  /* 0x0000004900257c82 */ /* 0x000fe20008000000 */
[----:B------:R-:W-:Y:S02]  /*45d0*/  UMOV UR29, UR73 ;  /* 0x00000049001d7c82 */ /* 0x000fe40008000000 */
[----:B------:R-:W-:Y:S01]  /*45e0*/  UIADD3.X UR23, UPT, UPT, URZ, UR25, URZ, UP0, !UPT ;  /* 0x00000019ff177290 */ /* 0x000fe200087fe4ff */
[----:B------:R4:W-:Y:S01]  /*45f0*/  UTMALDG.4D.IM2COL.2CTA [UR8], [UR16], UR6, desc[UR46] ;  /* 0x00002e08100073b4 */ /* 0x0009e20008259006 */
[----:B------:R-:W-:Y:S01]  /*4600*/  ULEA UR7, UR18, UR54, 0xd ;  /* 0x0000003612077291 */ /* 0x000fe2000f8e68ff */
[----:B------:R-:W-:Y:S02]  /*4610*/  UMOV UR25, UR74 ;  /* 0x0000004a00197c82 */ /* 0x000fe40008000000 */
[----:B------:R-:W-:Y:S01]  /*4620*/  UMOV UR18, UR72 ;  /* 0x0000004800127c82 */ /* 0x000fe20008000000 */
[----:B------:R-:W-:Y:S02]  /*4630*/  UIADD3 UR32, UPT, UPT, UR7, 0x26c00, URZ ;  /* 0x00026c0007207890 */ /* 0x000fe4000fffe0ff */
[----:B------:R-:W-:Y:S01]  /*4640*/  UIADD3 UR24, UPT, UPT, UR7, 0x27400, URZ ;  /* 0x0002740007187890 */ /* 0x000fe2000fffe0ff */
[----:B------:R-:W-:Y:S01]  /*4650*/  UTMALDG.4D.IM2COL.2CTA [UR56], [UR16], UR6, desc[UR46] ;  /* 0x00002e38100073b4 */ /* 0x000fe20008259006 */
[----:B------:R5:W-:Y:S01]  /*4660*/  UTMALDG.4D.IM2COL.2CTA [UR48], [UR16], UR6, desc[UR46] ;  /* 0x00002e30100073b4 */ /* 0x000be20008259006 */
[----:B-1----:R-:W-:Y:S01]  /*4670*/  UIADD3 UR40, UPT, UPT, UR7, 0x26400, URZ ;  /* 0x0002640007287890 */ /* 0x002fe2000fffe0ff */
[----:B------:R-:W-:Y:S01]  /*4680*/  UMOV UR43, UR20 ;  /* 0x00000014002b7c82 */ /* 0x000fe20008000000 */
[----:B------:R-:W-:Y:S01]  /*4690*/  UMOV UR45, UR73 ;  /* 0x00000049002d7c82 */ /* 0x000fe20008000000 */
[----:B------:R-:W-:Y:S01]  /*46a0*/  UMOV UR42, UR72 ;  /* 0x00000048002a7c82 */ /* 0x000fe20008000000 */
[----:B---3--:R-:W-:Y:S01]  /*46b0*/  UMOV UR66, UR21 ;  /* 0x0000001500427c82 */ /* 0x008fe20008000000 */
[----:B------:R-:W-:Y:S01]  /*46c0*/  UMOV UR21, UR73 ;  /* 0x0000004900157c82 */ /* 0x000fe20008000000 */
[----:B------:R-:W-:Y:S01]  /*46d0*/  UMOV UR44, UR66 ;  /* 0x00000042002c7c82 */ /* 0x000fe20008000000 */
[----:B------:R-:W-:Y:S02]  /*46e0*/  UMOV UR36, UR66 ;  /* 0x0000004200247c82 */ /* 0x000fe40008000000 */
[----:B------:R-:W-:Y:S01]  /*46f0*/  UTMALDG.4D.2CTA [UR40], [UR22], desc[UR46] ;  /* 0x00002e28160075b4 */ /* 0x000fe20008219000 */
[----:B------:R-:W-:Y:S01]  /*4700*/  UMOV UR28, UR66 ;  /* 0x00000042001c7c82 */ /* 0x000fe20008000000 */
[----:B------:R-:W-:Y:S02]  /*4710*/  UIADD3 UR30, UPT, UPT, UR66, 0x1, URZ ;  /* 0x00000001421e7890 */ /* 0x000fe4000fffe0ff */
[----:B----4-:R-:W-:Y:S01]  /*4720*/  UIADD3 UR8, UPT, UPT, UR7, 0x26800, URZ ;  /* 0x0002680007087890 */ /* 0x010fe2000fffe0ff */
[----:B------:R-:W-:Y:S01]  /*4730*/  UMOV UR11, UR20 ;  /* 0x00000014000b7c82 */ /* 0x000fe20008000000 */
[----:B------:R-:W-:Y:S01]  /*4740*/  UMOV UR12, UR66 ;  /* 0x00000042000c7c82 */ /* 0x000fe20008000000 */
[----:B------:R-:W-:Y:S01]  /*4750*/  UMOV UR13, UR73 ;  /* 0x00000049000d7c82 */ /* 0x000fe20008000000 */
[----:B------:R-:W-:Y:S05]  /*4760*/  UMOV UR20, UR66 ;  /* 0x0000004200147c82 */ /* 0x000fea0008000000 */
[----:B------:R1:W-:Y:S01]  /*4770*/  UTMALDG.4D.2CTA [UR8], [UR22], desc[UR46] ;  /* 0x00002e08160075b4 */ /* 0x0003e20008219000 */
[----:B-----5:R-:W3:Y:S01]  /*4780*/  LDCU UR6, c[0x0][0x38c] ;  /* 0x00007180ff0677ac */ /* 0x020ee20008000800 */
[----:B------:R-:W-:Y:S01]  /*4790*/  UTMALDG.4D.2CTA [UR32], [UR22], desc[UR46] ;  /* 0x00002e20160075b4 */ /* 0x000fe20008219000 */
[----:B------:R-:W-:Y:S01]  /*47a0*/  UIADD3 UR16, UPT, UPT, UR7, 0x27c00, URZ ;  /* 0x00027c0007107890 */ /* 0x000fe2000fffe0ff */
[----:B------:R-:W-:Y:S01]  /*47b0*/  UMOV UR17, UR74 ;  /* 0x0000004a00117c82 */ /* 0x000fe20008000000 */
[----:B---3--:R-:W-:Y:S02]  /*47c0*/  UISETP.NE.AND UP1, UPT, UR30, UR6, UPT ;  /* 0x000000061e00728c */ /* 0x008fe4000bf25270 */
[----:B------:R-:W-:Y:S02]  /*47d0*/  UIADD3 UR6, UPT, UPT, UR31, 0x1, URZ ;  /* 0x000000011f067890 */ /* 0x000fe4000fffe0ff */
[----:B-1----:R-:W-:Y:S01]  /*47e0*/  UIADD3 UR8, UPT, UPT, UR7, 0x27000, URZ ;  /* 0x0002700007087890 */ /* 0x002fe2000fffe0ff */
[----:B------:R-:W-:Y:S08]  /*47f0*/  UMOV UR11, UR35 ;  /* 0x00000023000b7c82 */ /* 0x000ff00008000000 */
[----:B------:R1:W-:Y:S01]  /*4800*/  UTMALDG.4D.2CTA [UR8], [UR22], desc[UR46] ;  /* 0x00002e08160075b4 */ /* 0x0003e20008219000 */
[----:B------:R3:W-:Y:S01]  /*4810*/  UTMALDG.4D.2CTA [UR24], [UR22], desc[UR46] ;  /* 0x00002e18160075b4 */ /* 0x0007e20008219000 */
[----:B-1----:R-:W-:Y:S01]  /*4820*/  UIADD3 UR8, UPT, UPT, UR7, 0x27800, URZ ;  /* 0x0002780007087890 */ /* 0x002fe2000fffe0ff */
[----:B------:R-:W-:Y:S01]  /*4830*/  UMOV UR11, UR27 ;  /* 0x0000001b000b7c82 */ /* 0x000fe20008000000 */
[----:B---3--:R-:W-:Y:S07]  /*4840*/  UIADD3 UR24, UPT, UPT, UR73, 0x1, URZ ;  /* 0x0000000149187890 */ /* 0x008fee000fffe0ff */
[----:B------:R1:W-:Y:S01]  /*4850*/  UTMALDG.4D.2CTA [UR8], [UR22], desc[UR46] ;  /* 0x00002e08160075b4 */ /* 0x0003e20008219000 */
[----:B------:R-:W-:Y:S04]  /*4860*/  @UP1 UIADD3 UR24, UPT, UPT, UR73, URZ, URZ ;  /* 0x000000ff49181290 */ /* 0x000fe8000fffe0ff */
[----:B------:R-:W-:Y:S01]  /*4870*/  UISETP.NE.AND UP0, UPT, UR24, UR63, UPT ;  /* 0x0000003f1800728c */ /* 0x000fe2000bf05270 */
[----:B------:R3:W-:Y:S10]  /*4880*/  UTMALDG.4D.2CTA [UR16], [UR22], desc[UR46] ;  /* 0x00002e10160075b4 */ /* 0x0007f40008219000 */
[----:B------:R-:W-:Y:S07]  /*4890*/  @UP0 UIADD3 UR6, UPT, UPT, UR31, URZ, URZ ;  /* 0x000000ff1f060290 */ /* 0x000fee000fffe0ff */
[----:B------:R-:W-:Y:S01]  /*48a0*/  UMOV UR31, UR6 ;  /* 0x00000006001f7c82 */ /* 0x000fe20008000000 */
[----:B-1----:R-:W-:Y:S02]  /*48b0*/  UIADD3 UR8, UPT, UPT, UR7, 0x28000, URZ ;  /* 0x0002800007087890 */ /* 0x002fe4000fffe0ff */
[----:B------:R-:W-:Y:S01]  /*48c0*/  UIADD3 UR7, UPT, UPT, UR55, -0x1, URZ ;  /* 0xffffffff37077890 */ /* 0x000fe2000fffe0ff */
[----:B------:R-:W-:Y:S01]  /*48d0*/  UMOV UR11, UR19 ;  /* 0x00000013000b7c82 */ /* 0x000fe20008000000 */
[----:B---3--:R-:W-:Y:S05]  /*48e0*/  UMOV UR18, UR62 ;  /* 0x0000003e00127c82 */ /* 0x008fea0008000000 */
[----:B------:R1:W-:Y:S02]  /*48f0*/  UTMALDG.4D.2CTA [UR8], [UR22], desc[UR46] ;  /* 0x00002e08160075b4 */ /* 0x0003e40008219000 */
[----:B-1----:R-:W-:Y:S02]  /*4900*/  USEL UR8, UR24, URZ, UP0 ;  /* 0x000000ff18087287 */ /* 0x002fe40008000000 */
[----:B------:R-:W-:Y:S02]  /*4910*/  UISETP.GT.U32.AND UP0, UPT, UR55, 0x1, UPT ;  /* 0x000000013700788c */ /* 0x000fe4000bf04070 */
[----:B------:R-:W-:Y:S02]  /*4920*/  USEL UR9, UR30, URZ, UP1 ;  /* 0x000000ff1e097287 */ /* 0x000fe40008800000 */
[----:B------:R-:W-:Y:S01]  /*4930*/  IMAD.U32 R33, RZ, RZ, UR8 ;  /* 0x00000008ff217e24 */ /* 0x000fe2000f8e00ff */
[----:B------:R-:W-:Y:S03]  /*4940*/  UMOV UR55, UR7 ;  /* 0x0000000700377c82 */ /* 0x000fe60008000000 */
[----:B------:R-:W-:Y:S01]  /*4950*/  IMAD.U32 R0, RZ, RZ, UR9 ;  /* 0x00000009ff007e24 */ /* 0x000fe2000f8e00ff */
[----:B--2---:R-:W-:Y:S06]  /*4960*/  BRA.U UP0, `(.L_x_35) ;  /* 0xfffffff100687547 */ /* 0x004fec000b83ffff */
.L_x_29:
[----:B-1----:R-:W-:Y:S01]  /*4970*/  SHF.L.U32 R3, R2, 0x1f, RZ ;  /* 0x0000001f02037819 */ /* 0x002fe200000006ff */
[----:B------:R-:W-:-:S03]  /*4980*/  NOP ;  /* 0x0000000000007918 */ /* 0x000fc60000000000 */
[----:B--2---:R-:W1:Y:S02]  /*4990*/  SYNCS.PHASECHK.TRANS64.TRYWAIT P0, [UR54+0xc0], R3 ;  /* 0x0000c003ff0075a7 */ /* 0x004e640008001136 */
[----:B-1----:R-:W-:Y:S05]  /*49a0*/  @!P0 BRA `(.L_x_36) ;  /* 0x0000006000788947 */ /* 0x002fea0003800000 */
.L_x_133:
[----:B------:R-:W2:Y:S01]  /*49b0*/  LDS.128 R4, [UR54+0x100] ;  /* 0x00010036ff047984 */ /* 0x000ea20008000c00 */
[----:B------:R-:W-:Y:S01]  /*49c0*/  UIADD3 UR4, UPT, UPT, UR54, 0xc8, URZ ;  /* 0x000000c836047890 */ /* 0x000fe2000fffe0ff */
[----:B------:R-:W-:Y:S01]  /*49d0*/  R2UR UR8, R23 ;  /* 0x00000000170872ca */ /* 0x000fe200000e0000 */
[----:B------:R-:W-:Y:S01]  /*49e0*/  UISETP.GE.AND UP0, UPT, UR39, 0x1, UPT ;  /* 0x000000012700788c */ /* 0x000fe2000bf06270 */
[----:B------:R-:W-:Y:S01]  /*49f0*/  @!PT LDS RZ, [RZ] ;  /* 0x00000000fffff984 */ /* 0x000fe20000000800 */
[----:B------:R-:W-:Y:S01]  /*4a00*/  @!PT LDS RZ, [RZ] ;  /* 0x00000000fffff984 */ /* 0x000fe20000000800 */
[----:B------:R-:W-:Y:S01]  /*4a10*/  @!PT LDS RZ, [RZ] ;  /* 0x00000000fffff984 */ /* 0x000fe20000000800 */
[----:B------:R-:W-:Y:S01]  /*4a20*/  @!PT LDS RZ, [RZ] ;  /* 0x00000000fffff984 */ /* 0x000fe20000000800 */
[----:B------:R3:W-:Y:S06]  /*4a30*/  MEMBAR.ALL.CTA ;  /* 0x0000000000007992 */ /* 0x0007ec0000008000 */
[----:B---3--:R-:W3:Y:S01]  /*4a40*/  FENCE.VIEW.ASYNC.S ;  /* 0x00000000000073c6 */ /* 0x008ee20000000000 */
[----:B------:R-:W-:Y:S01]  /*4a50*/  UPRMT UR4, URZ, 0x654, UR4 ;  /* 0x00000654ff047896 */ /* 0x000fe20008000004 */
[----:B------:R-:W-:-:S08]  /*4a60*/  R2UR UR7, R22 ;  /* 0x00000000160772ca */ /* 0x000fd000000e0000 */
[----:B---3--:R-:W-:Y:S01]  /*4a70*/  SYNCS.ARRIVE.TRANS64.RED.A1T0 RZ, [UR4], RZ ;  /* 0x000000ffffff79a7 */ /* 0x008fe20008100404 */
[----:B--2---:R-:W-:-:S13]  /*4a80*/  LOP3.LUT P0, RZ, R6, 0x1, RZ, 0xc0, !PT ;  /* 0x0000000106ff7812 */ /* 0x004fda000780c0ff */
[----:B------:R-:W-:Y:S01]  /*4a90*/  VOTEU.ANY UP1, P0 ;  /* 0x0000000000ff7886 */ /* 0x000fe20000020100 */
[----:B------:R-:W-:-:S13]  /*4aa0*/  PLOP3.LUT P0, PT, PT, PT, UP1, 0x80, 0x8 ;  /* 0x000000000008781c */ /* 0x000fda0003f0f018 */
[----:B-1----:R-:W-:Y:S02]  /*4ab0*/  @P0 MOV R0, R4 ;  /* 0x0000000400000202 */ /* 0x002fe40000000f00 */
[----:B------:R-:W-:Y:S02]  /*4ac0*/  @P0 LOP3.LUT R4, R5, 0xffff, RZ, 0xc0, !PT ;  /* 0x0000ffff05040812 */ /* 0x000fe400078ec0ff */
[----:B------:R-:W-:Y:S02]  /*4ad0*/  @P0 R2UR UR6, R0 ;  /* 0x00000000000602ca */ /* 0x000fe400000e0000 */
[----:B------:R-:W-:-:S11]  /*4ae0*/  @P0 R2UR UR5, R4 ;  /* 0x00000000040502ca */ /* 0x000fd600000e0000 */
[----:B------:R-:W-:Y:S02]  /*4af0*/  @UP1 UMOV UR8, UR6 ;  /* 0x0000000600081c82 */ /* 0x000fe40008000000 */
[----:B------:R-:W-:Y:S01]  /*4b00*/  @UP1 UMOV UR7, UR5 ;  /* 0x0000000500071c82 */ /* 0x000fe20008000000 */
[----:B------:R-:W-:Y:S02]  /*4b10*/  IMAD.U32 R23, RZ, RZ, UR8 ;  /* 0x00000008ff177e24 */ /* 0x000fe4000f8e00ff */
[----:B------:R-:W-:Y:S01]  /*4b20*/  IMAD.U32 R22, RZ, RZ, UR7 ;  /* 0x00000007ff167e24 */ /* 0x000fe2000f8e00ff */
[----:B------:R-:W-:Y:S06]  /*4b30*/  BRA.U !UP0, `(.L_x_37) ;  /* 0x0000000108ec7547 */ /* 0x000fec000b800000 */
[----:B------:R-:W1:Y:S01]  /*4b40*/  LDCU.128 UR16, c[0x0][0xb10] ;  /* 0x00016200ff1077ac */ /* 0x000e620008000c00 */
[----:B------:R-:W-:Y:S02]  /*4b50*/  R2UR UR8, R20 ;  /* 0x00000000140872ca */ /* 0x000fe400000e0000 */
[----:B------:R-:W-:Y:S01]  /*4b60*/  R2UR UR9, R21 ;  /* 0x00000000150972ca */ /* 0x000fe200000e0000 */
[----:B------:R-:W2:Y:S01]  /*4b70*/  LDCU UR20, c[0x0][0xb20] ;  /* 0x00016400ff1477ac */ /* 0x000ea20008000800 */
[----:B------:R-:W-:Y:S02]  /*4b80*/  R2UR UR22, R22 ;  /* 0x00000000161672ca */ /* 0x000fe400000e0000 */
[----:B------:R-:W-:Y:S01]  /*4b90*/  R2UR UR21, R23 ;  /* 0x00000000171572ca */ /* 0x000fe200000e0000 */
[----:B------:R-:W3:Y:S01]  /*4ba0*/  LDCU UR13, c[0x0][0xb0c] ;  /* 0x00016180ff0d77ac */ /* 0x000ee20008000800 */
[----:B------:R-:W4:Y:S01]  /*4bb0*/  LDCU.64 UR14, c[0x0][0xb28] ;  /* 0x00016500ff0e77ac */ /* 0x000f220008000a00 */
[----:B------:R-:W-:-:S04]  /*4bc0*/  UISETP.NE.AND UP3, UPT, UR39, 0x1, UPT ;  /* 0x000000012700788c */ /* 0x000fc8000bf65270 */
[----:B-1----:R-:W-:Y:S02]  /*4bd0*/  UIMAD.WIDE.U32 UR4, UR8, UR19, URZ ;  /* 0x00000013080472a5 */ /* 0x002fe4000f8e00ff */
[----:B------:R-:W-:Y:S02]  /*4be0*/  UIMAD.WIDE.U32 UR6, UR9, UR16, URZ ;  /* 0x00000010090672a5 */ /* 0x000fe4000f8e00ff */
[----:B------:R-:W-:Y:S02]  /*4bf0*/  UISETP.NE.AND UP0, UPT, UR18, 0x1, UPT ;  /* 0x000000011200788c */ /* 0x000fe4000bf05270 */
[----:B------:R-:W-:Y:S01]  /*4c00*/  UIMAD.WIDE.U32 UR10, UR22, UR19, URZ ;  /* 0x00000013160a72a5 */ /* 0x000fe2000f8e00ff */
[----:B------:R-:W-:Y:S01]  /*4c10*/  UMOV UR4, UR5 ;  /* 0x0000000500047c82 */ /* 0x000fe20008000000 */
[----:B---3--:R-:W-:Y:S02]  /*4c20*/  UISETP.NE.AND UP2, UPT, UR13, 0x1, UPT ;  /* 0x000000010d00788c */ /* 0x008fe4000bf45270 */
[----:B--2---:R-:W-:-:S03]  /*4c30*/  USHF.R.U32.HI UR5, URZ, UR20, UR4 ;  /* 0x00000014ff057299 */ /* 0x004fc60008011604 */
[----:B------:R-:W-:Y:S01]  /*4c40*/  UMOV UR4, UR7 ;  /* 0x0000000700047c82 */ /* 0x000fe20008000000 */
[----:B------:R-:W-:Y:S02]  /*4c50*/  USEL UR8, UR8, UR5, !UP0 ;  /* 0x0000000508087287 */ /* 0x000fe4000c000000 */
[----:B------:R-:W-:Y:S02]  /*4c60*/  USHF.R.U32.HI UR4, URZ, UR17, UR4 ;  /* 0x00000011ff047299 */ /* 0x000fe40008011604 */
[----:B------:R-:W-:Y:S02]  /*4c70*/  UIMAD.WIDE.U32 UR6, UR21, UR16, URZ ;  /* 0x00000010150672a5 */ /* 0x000fe4000f8e00ff */
[----:B------:R-:W-:Y:S02]  /*4c80*/  USEL UR12, UR9, UR4, !UP2 ;  /* 0x00000004090c7287 */ /* 0x000fe4000d000000 */
[----:B----4-:R-:W-:Y:S01]  /*4c90*/  UIMAD.WIDE.U32 UR4, UR8, UR14, URZ ;  /* 0x0000000e080472a5 */ /* 0x010fe2000f8e00ff */
[----:B------:R-:W-:Y:S01]  /*4ca0*/  UMOV UR9, UR11 ;  /* 0x0000000b00097c82 */ /* 0x000fe20008000000 */
[----:B------:R-:W-:-:S02]  /*4cb0*/  UIMAD.WIDE.U32 UR10, UR12, UR14, URZ ;  /* 0x0000000e0c0a72a5 */ /* 0x000fc4000f8e00ff */
[----:B------:R-:W-:-:S03]  /*4cc0*/  USHF.R.U32.HI UR9, URZ, UR20, UR9 ;  /* 0x00000014ff097299 */ /* 0x000fc60008011609 */
[----:B------:R-:W-:Y:S01]  /*4cd0*/  UMOV UR4, UR5 ;  /* 0x0000000500047c82 */ /* 0x000fe20008000000 */
[----:B------:R-:W-:Y:S01]  /*4ce0*/  UMOV UR6, UR7 ;  /* 0x0000000700067c82 */ /* 0x000fe20008000000 */
[----:B------:R-:W-:Y:S01]  /*4cf0*/  @UP3 USHF.R.U32.HI UR8, URZ, UR15, UR4 ;  /* 0x0000000fff083299 */ /* 0x000fe20008011604 */
[----:B------:R-:W-:Y:S01]  /*4d00*/  UMOV UR5, UR11 ;  /* 0x0000000b00057c82 */ /* 0x000fe20008000000 */
[----:B------:R-:W-:Y:S02]  /*4d10*/  USHF.R.U32.HI UR17, URZ, UR17, UR6 ;  /* 0x00000011ff117299 */ /* 0x000fe40008011606 */
[----:B------:R-:W-:Y:S02]  /*4d20*/  USEL UR4, UR22, UR9, !UP0 ;  /* 0x0000000916047287 */ /* 0x000fe4000c000000 */
[----:B------:R-:W-:Y:S02]  /*4d30*/  @UP3 USHF.R.U32.HI UR12, URZ, UR15, UR5 ;  /* 0x0000000fff0c3299 */ /* 0x000fe40008011605 */
[----:B------:R-:W-:-:S02]  /*4d40*/  UIMAD UR6, UR39, UR8, URZ ;  /* 0x00000008270672a4 */ /* 0x000fc4000f8e02ff */
[----:B------:R-:W-:Y:S02]  /*4d50*/  USEL UR5, UR21, UR17, !UP2 ;  /* 0x0000001115057287 */ /* 0x000fe4000d000000 */
[----:B------:R-:W-:Y:S02]  /*4d60*/  UIMAD UR8, UR39, UR12, URZ ;  /* 0x0000000c270872a4 */ /* 0x000fe4000f8e02ff */
[----:B------:R-:W-:Y:S02]  /*4d70*/  UISETP.GE.AND UP0, UPT, UR4, UR6, UPT ;  /* 0x000000060400728c */ /* 0x000fe4000bf06270 */
[----:B------:R-:W-:Y:S02]  /*4d80*/  UIMAD.WIDE.U32 UR6, UR4, UR14, URZ ;  /* 0x0000000e040672a5 */ /* 0x000fe4000f8e00ff */
[----:B------:R-:W-:Y:S02]  /*4d90*/  UISETP.GE.OR UP0, UPT, UR5, UR8, UP0 ;  /* 0x000000080500728c */ /* 0x000fe40008706670 */
[----:B------:R-:W-:-:S02]  /*4da0*/  UIMAD.WIDE.U32 UR8, UR5, UR14, URZ ;  /* 0x0000000e050872a5 */ /* 0x000fc4000f8e00ff */
[----:B------:R-:W-:Y:S01]  /*4db0*/  UIADD3 UR10, UPT, UPT, -UR4, URZ, URZ ;  /* 0x000000ff040a7290 */ /* 0x000fe2000fffe1ff */
[----:B------:R-:W-:Y:S02]  /*4dc0*/  UMOV UR6, UR7 ;  /* 0x0000000700067c82 */ /* 0x000fe40008000000 */
[----:B------:R-:W-:Y:S02]  /*4dd0*/  USHF.R.U32.HI UR6, URZ, UR15, UR6 ;  /* 0x0000000fff067299 */ /* 0x000fe40008011606 */
[----:B------:R-:W-:Y:S02]  /*4de0*/  UIMAD UR10, UR18, UR10, UR22 ;  /* 0x0000000a120a72a4 */ /* 0x000fe4000f8e0216 */
[----:B------:R-:W-:Y:S01]  /*4df0*/  USEL UR6, UR4, UR6, !UP3 ;  /* 0x0000000604067287 */ /* 0x000fe2000d800000 */
[----:B------:R-:W-:Y:S01]  /*4e00*/  @!UP0 UMOV UR7, UR9 ;  /* 0x0000000900078c82 */ /* 0x000fe20008000000 */
[----:B------:R-:W-:Y:S02]  /*4e10*/  UIADD3 UR9, UPT, UPT, -UR5, URZ, URZ ;  /* 0x000000ff05097290 */ /* 0x000fe4000fffe1ff */
[----:B------:R-:W-:-:S02]  /*4e20*/  @!UP0 USHF.R.U32.HI UR7, URZ, UR15, UR7 ;  /* 0x0000000fff078299 */ /* 0x000fc40008011607 */
[----:B------:R-:W-:Y:S02]  /*4e30*/  UIADD3 UR8, UPT, UPT, -UR6, URZ, URZ ;  /* 0x000000ff06087290 */ /* 0x000fe4000fffe1ff */
[----:B------:R-:W-:Y:S02]  /*4e40*/  @!UP0 USEL UR7, UR5, UR7, !UP3 ;  /* 0x0000000705078287 */ /* 0x000fe4000d800000 */
[----:B------:R-:W-:Y:S02]  /*4e50*/  UIMAD UR8, UR39, UR8, UR4 ;  /* 0x00000008270872a4 */ /* 0x000fe4000f8e0204 */
[----:B------:R-:W-:Y:S02]  /*4e60*/  @!UP0 UIADD3 UR6, UPT, UPT, UR6, -UR7, URZ ;  /* 0x8000000706068290 */ /* 0x000fe4000fffe0ff */
[----:B------:R-:W-:Y:S02]  /*4e70*/  @!UP0 UIMAD UR7, UR8, UR12, UR7 ;  /* 0x0000000c080782a4 */ /* 0x000fe4000f8e0207 */
[----:B------:R-:W-:-:S02]  /*4e80*/  @!UP0 UIMAD UR4, UR39, UR6, UR5 ;  /* 0x00000006270482a4 */ /* 0x000fc4000f8e0205 */
[----:B------:R-:W-:Y:S02]  /*4e90*/  UIMAD UR6, UR13, UR9, UR21 ;  /* 0x000000090d0672a4 */ /* 0x000fe4000f8e0215 */
[----:B------:R-:W-:Y:S01]  /*4ea0*/  UIMAD UR8, UR4, UR18, UR10 ;  /* 0x00000012040872a4 */ /* 0x000fe2000f8e020a */
[----:B------:R-:W-:Y:S02]  /*4eb0*/  @!UP0 UMOV UR5, UR7 ;  /* 0x0000000700058c82 */ /* 0x000fe40008000000 */
[----:B------:R-:W-:-:S03]  /*4ec0*/  UIMAD UR4, UR5, UR13, UR6 ;  /* 0x0000000d050472a4 */ /* 0x000fc6000f8e0206 */
[----:B------:R-:W-:-:S03]  /*4ed0*/  IMAD.U32 R22, RZ, RZ, UR8 ;  /* 0x00000008ff167e24 */ /* 0x000fc6000f8e00ff */
[----:B------:R-:W-:-:S07]  /*4ee0*/  IMAD.U32 R23, RZ, RZ, UR4 ;  /* 0x00000004ff177e24 */ /* 0x000fce000f8e00ff */
.L_x_37:
[----:B------:R-:W1:Y:S02]  /*4ef0*/  LDCU UR4, c[0x0][0xb30] ;  /* 0x00016600ff0477ac */ /* 0x000e640008000800 */
[----:B-1----:R-:W-:-:S09]  /*4f00*/  UISETP.NE.AND UP0, UPT, UR4, 0x1, UPT ;  /* 0x000000010400788c */ /* 0x002fd2000bf05270 */
[----:B------:R-:W-:Y:S05]  /*4f10*/  BRA.U UP0, `(.L_x_38) ;  /* 0x0000000100547547 */ /* 0x000fea000b800000 */
[----:B------:R-:W1:Y:S01]  /*4f20*/  LDCU.128 UR8, c[0x0][0xb10] ;  /* 0x00016200ff0877ac */ /* 0x000e620008000c00 */
[----:B------:R-:W-:Y:S02]  /*4f30*/  R2UR UR15, R22 ;  /* 0x00000000160f72ca */ /* 0x000fe400000e0000 */
[----:B------:R-:W-:Y:S01]  /*4f40*/  R2UR UR14, R23 ;  /* 0x00000000170e72ca */ /* 0x000fe200000e0000 */
[----:B------:R-:W2:Y:S01]  /*4f50*/  LDCU UR12, c[0x0][0xb0c] ;  /* 0x00016180ff0c77ac */ /* 0x000ea20008000800 */
[----:B------:R-:W3:Y:S11]  /*4f60*/  LDCU UR13, c[0x0][0xb20] ;  /* 0x00016400ff0d77ac */ /* 0x000ef60008000800 */
[----:B-1----:R-:W-:-:S02]  /*4f70*/  UIMAD.WIDE.U32 UR6, UR14, UR8, URZ ;  /* 0x000000080e0672a5 */ /* 0x002fc4000f8e00ff */
[----:B------:R-:W-:Y:S02]  /*4f80*/  UIMAD.WIDE.U32 UR4, UR15, UR11, URZ ;  /* 0x0000000b0f0472a5 */ /* 0x000fe4000f8e00ff */
[----:B--2---:R-:W-:Y:S02]  /*4f90*/  UISETP.NE.AND UP2, UPT, UR12, 0x1, UPT ;  /* 0x000000010c00788c */ /* 0x004fe4000bf45270 */
[----:B------:R-:W-:Y:S01]  /*4fa0*/  UISETP.NE.AND UP0, UPT, UR10, 0x1, UPT ;  /* 0x000000010a00788c */ /* 0x000fe2000bf05270 */
[----:B------:R-:W-:Y:S02]  /*4fb0*/  UMOV UR6, UR7 ;  /* 0x0000000700067c82 */ /* 0x000fe40008000000 */
[----:B------:R-:W-:Y:S01]  /*4fc0*/  UMOV UR4, UR5 ;  /* 0x0000000500047c82 */ /* 0x000fe20008000000 */
[----:B------:R-:W-:Y:S02]  /*4fd0*/  USHF.R.U32.HI UR6, URZ, UR9, UR6 ;  /* 0x00000009ff067299 */ /* 0x000fe40008011606 */
[----:B---3--:R-:W-:-:S02]  /*4fe0*/  USHF.R.U32.HI UR4, URZ, UR13, UR4 ;  /* 0x0000000dff047299 */ /* 0x008fc40008011604 */
[----:B------:R-:W-:Y:S02]  /*4ff0*/  USEL UR5, UR14, UR6, !UP2 ;  /* 0x000000060e057287 */ /* 0x000fe4000d000000 */
[----:B------:R-:W-:-:S04]  /*5000*/  USEL UR4, UR15, UR4, !UP0 ;  /* 0x000000040f047287 */ /* 0x000fc8000c000000 */
[----:B------:R-:W-:Y:S02]  /*5010*/  UIADD3 UR6, UPT, UPT, UR5, -UR4, URZ ;  /* 0x8000000405067290 */ /* 0x000fe4000fffe0ff */
[----:B------:R-:W-:Y:S02]  /*5020*/  UIADD3 UR4, UPT, UPT, -UR5, UR4, URZ ;  /* 0x0000000405047290 */ /* 0x000fe4000fffe1ff */
[----:B------:R-:W-:Y:S02]  /*5030*/  UIMAD UR15, UR6, UR10, UR15 ;  /* 0x0000000a060f72a4 */ /* 0x000fe4000f8e020f */
[----:B------:R-:W-:-:S04]  /*5040*/  UIMAD UR14, UR4, UR12, UR14 ;  /* 0x0000000c040e72a4 */ /* 0x000fc8000f8e020e */
[----:B------:R-:W-:Y:S02]  /*5050*/  IMAD.U32 R22, RZ, RZ, UR15 ;  /* 0x0000000fff167e24 */ /* 0x000fe4000f8e00ff */
[----:B------:R-:W-:-:S07]  /*5060*/  IMAD.U32 R23, RZ, RZ, UR14 ;  /* 0x0000000eff177e24 */ /* 0x000fce000f8e00ff */
.L_x_38:
[----:B------:R-:W-:Y:S01]  /*5070*/  R2UR UR7, R59 ;  /* 0x000000003b0772ca */ /* 0x000fe200000e0000 */
[----:B------:R-:W-:Y:S01]  /*5080*/  UMOV UR55, UR71 ;  /* 0x0000004700377c82 */ /* 0x000fe20008000000 */
[----:B------:R-:W-:Y:S02]  /*5090*/  R2UR UR6, R23 ;  /* 0x00000000170672ca */ /* 0x000fe400000e0000 */
[----:B------:R-:W-:Y:S02]  /*50a0*/  R2UR UR5, R58 ;  /* 0x000000003a0572ca */ /* 0x000fe400000e0000 */
[----:B------:R-:W-:Y:S02]  /*50b0*/  R2UR UR4, R22 ;  /* 0x00000000160472ca */ /* 0x000fe400000e0000 */
[----:B------:R-:W-:Y:S02]  /*50c0*/  PLOP3.LUT P1, PT, PT, PT, PT, 0x80, 0x8 ;  /* 0x000000000008781c */ /* 0x000fe40003f2f070 */
[----:B------:R-:W-:-:S05]  /*50d0*/  LOP3.LUT R2, R2, 0x1, RZ, 0x3c, !PT ;  /* 0x0000000102027812 */ /* 0x000fca00078e3cff */
[----:B------:R-:W-:-:S04]  /*50e0*/  UIADD3 UR44, UPT, UPT, UR6, UR7, URZ ;  /* 0x00000007062c7290 */ /* 0x000fc8000fffe0ff */
[----:B------:R-:W-:Y:S01]  /*50f0*/  UIADD3 UR20, UPT, UPT, UR4, UR5, URZ ;  /* 0x0000000504147290 */ /* 0x000fe2000fffe0ff */
[----:B------:R-:W-:Y:S11]  /*5100*/  BRA.U UP1, `(.L_x_39) ;  /* 0xffffffc501d87547 */ /* 0x000ff6000b83ffff */
[----:B------:R-:W-:Y:S01]  /*5110*/  UIADD3 UR54, UPT, UPT, UR54, 0x40, URZ ;  /* 0x0000004036367890 */ /* 0x000fe2000fffe0ff */
[----:B------:R-:W-:-:S03]  /*5120*/  MOV R3, UR38 ;  /* 0x0000002600037c02 */ /* 0x000fc60008000f00 */
[----:B------:R-:W-:Y:S01]  /*5130*/  ULEA UR4, UR62, UR54, 0x3 ;  /* 0x000000363e047291 */ /* 0x000fe2000f8e18ff */
[----:B------:R-:W-:-:S08]  /*5140*/  SHF.L.U32 R3, R3, 0x1f, RZ ;  /* 0x0000001f03037819 */ /* 0x000fd000000006ff */
[----:B------:R-:W1:Y:S02]  /*5150*/  SYNCS.PHASECHK.TRANS64.TRYWAIT P0, [UR4], R3 ;  /* 0x00000003ff0075a7 */ /* 0x000e640008001104 */
[----:B-1----:R-:W-:Y:S05]  /*5160*/  @!P0 BRA `(.L_x_40) ;  /* 0x0000005800a08947 */ /* 0x002fea0003800000 */
.L_x_135:
[----:B------:R-:W-:-:S04]  /*5170*/  UIADD3 UR4, UPT, UPT, UR62, 0x1, URZ ;  /* 0x000000013e047890 */ /* 0x000fc8000fffe0ff */
[----:B------:R-:W-:-:S04]  /*5180*/  UISETP.NE.AND UP0, UPT, UR4, 0x8, UPT ;  /* 0x000000080400788c */ /* 0x000fc8000bf05270 */
[----:B------:R-:W-:Y:S02]  /*5190*/  USEL UR5, URZ, 0x1, UP0 ;  /* 0x00000001ff057887 */ /* 0x000fe40008000000 */
[----:B------:R-:W-:Y:S02]  /*51a0*/  USEL UR4, UR4, URZ, UP0 ;  /* 0x000000ff04047287 */ /* 0x000fe40008000000 */
[----:B------:R-:W-:Y:S02]  /*51b0*/  ULOP3.LUT UR6, UR38, UR5, URZ, 0x3c, !UPT ;  /* 0x0000000526067292 */ /* 0x000fe4000f8e3cff */
[----:B------:R-:W-:-:S04]  /*51c0*/  ULEA UR5, UR4, UR54, 0x3 ;  /* 0x0000003604057291 */ /* 0x000fc8000f8e18ff */
[----:B-1----:R-:W-:-:S04]  /*51d0*/  MOV R3, UR6 ;  /* 0x0000000600037c02 */ /* 0x002fc80008000f00 */
[----:B------:R-:W-:-:S04]  /*51e0*/  SHF.L.U32 R3, R3, 0x1f, RZ ;  /* 0x0000001f03037819 */ /* 0x000fc800000006ff */
[----:B------:R-:W1:Y:S02]  /*51f0*/  SYNCS.PHASECHK.TRANS64.TRYWAIT P0, [UR5], R3 ;  /* 0x00000003ff0075a7 */ /* 0x000e640008001105 */
[----:B-1----:R-:W-:Y:S05]  /*5200*/  @!P0 BRA `(.L_x_41) ;  /* 0x0000005800908947 */ /* 0x002fea0003800000 */
.L_x_137:
        /* <DEDUP_REMOVED lines=10> */
.L_x_139:
        /* <DEDUP_REMOVED lines=10> */
.L_x_141:
        /* <DEDUP_REMOVED lines=10> */
.L_x_143:
        /* <DEDUP_REMOVED lines=10> */
.L_x_145:
        /* <DEDUP_REMOVED lines=10> */
.L_x_147:
[----:B------:R-:W-:-:S04]  /*5530*/  UIADD3 UR4, UPT, UPT, UR4, 0x1, URZ ;  /* 0x0000000104047890 */ /* 0x000fc8000fffe0ff */
[----:B------:R-:W-:-:S04]  /*5540*/  UISETP.NE.AND UP0, UPT, UR4, 0x8, UPT ;  /* 0x000000080400788c */ /* 0x000fc8000bf05270 */
[----:B------:R-:W-:Y:S02]  /*5550*/  USEL UR5, URZ, 0x1, UP0 ;  /* 0x00000001ff057887 */ /* 0x000fe40008000000 */
[----:B------:R-:W-:Y:S02]  /*5560*/  USEL UR4, UR4, URZ, UP0 ;  /* 0x000000ff04047287 */ /* 0x000fe40008000000 */
[----:B------:R-:W-:Y:S02]  /*5570*/  ULOP3.LUT UR5, UR6, UR5, URZ, 0x3c, !UPT ;  /* 0x0000000506057292 */ /* 0x000fe4000f8e3cff */
[----:B------:R-:W-:-:S04]  /*5580*/  ULEA UR4, UR4, UR54, 0x3 ;  /* 0x0000003604047291 */ /* 0x000fc8000f8e18ff */
[----:B------:R-:W-:Y:S02]  /*5590*/  IMAD.U32 R2, RZ, RZ, UR5 ;  /* 0x00000005ff027e24 */ /* 0x000fe4000f8e00ff */
[----:B-1----:R-:W-:-:S03]  /*55a0*/  MOV R0, UR4 ;  /* 0x0000000400007c02 */ /* 0x002fc60008000f00 */
[----:B------:R-:W-:-:S07]  /*55b0*/  SHF.L.U32 R3, R2, 0x1f, RZ ;  /* 0x0000001f02037819 */ /* 0x000fce00000006ff */
.L_x_47:
[----:B-1----:R1:W2:Y:S02]  /*55c0*/  SYNCS.PHASECHK.TRANS64.TRYWAIT P0, [R0+URZ], R3 ;  /* 0x00000003000075a7 */ /* 0x0022a400080011ff */
[----:B--2---:R-:W-:Y:S05]  /*55d0*/  @!P0 NANOSLEEP.SYNCS 0x989680 ;  /* 0x009896800000895d */ /* 0x004fea0003900000 */
[----:B------:R-:W2:Y:S02]  /*55e0*/  @!P0 SYNCS.PHASECHK.TRANS64 P0, [R0+URZ], R3 ;  /* 0x00000003000085a7 */ /* 0x000ea400080010ff */
[----:B--2---:R-:W-:Y:S05]  /*55f0*/  @P0 EXIT ;  /* 0x000000000000094d */ /* 0x004fea0003800000 */
[----:B------:R-:W-:Y:S05]  /*5600*/  BRA `(.L_x_47) ;  /* 0xfffffffc00ec7947 */ /* 0x000fea000383ffff */
.L_x_21:
[----:B------:R-:W2:Y:S02]  /*5610*/  S2UR UR4, SR_CgaCtaId ;  /* 0x00000000000479c3 */ /* 0x000ea40000008800 */
[----:B--2---:R-:W-:-:S04]  /*5620*/  UISETP.NE.AND UP0, UPT, UR4, URZ, UPT ;  /* 0x000000ff0400728c */ /* 0x004fc8000bf05270 */
[----:B------:R-:W-:-:S09]  /*5630*/  UISETP.NE.OR UP0, UPT, UR18, 0x1, UP0 ;  /* 0x000000011200788c */ /* 0x000fd20008705670 */
[----:B------:R-:W-:Y:S05]  /*5640*/  BRA.U UP0, `(.L_x_48) ;  /* 0x0000000100b47547 */ /* 0x000fea000b800000 */
[----:B------:R-:W2:Y:S01]  /*5650*/  S2UR UR5, SR_CgaCtaId ;  /* 0x00000000000579c3 */ /* 0x000ea20000008800 */
[----:B------:R-:W-:Y:S01]  /*5660*/  UMOV UR4, 0x400 ;  /* 0x0000040000047882 */ /* 0x000fe20000000000 */
[----:B------:R-:W-:Y:S01]  /*5670*/  HFMA2 R3, -RZ, RZ, 0, 5.9604644775390625e-08 ;  /* 0x00000001ff037431 */ /* 0x000fe200000001ff */
[----:B------:R-:W-:Y:S01]  /*5680*/  ISETP.GE.U32.AND P0, PT, R0, 0x2, PT ;  /* 0x000000020000780c */ /* 0x000fe20003f06070 */
[----:B------:R-:W-:Y:S01]  /*5690*/  IMAD.MOV.U32 R8, RZ, RZ, RZ ;  /* 0x000000ffff087224 */ /* 0x000fe200078e00ff */
[----:B--2---:R-:W-:-:S04]  /*56a0*/  ULEA UR4, UR5, UR4, 0x18 ;  /* 0x0000000405047291 */ /* 0x004fc8000f8ec0ff */
[----:B------:R-:W-:Y:S02]  /*56b0*/  UIADD3 UR5, UPT, UPT, UR4, 0xc8, URZ ;  /* 0x000000c804057890 */ /* 0x000fe4000fffe0ff */
[----:B------:R-:W-:Y:S02]  /*56c0*/  UIADD3 UR8, UPT, UPT, UR4, 0xc0, URZ ;  /* 0x000000c004087890 */ /* 0x000fe4000fffe0ff */
[----:B------:R-:W-:-:S12]  /*56d0*/  UPRMT UR5, URZ, 0x654, UR5 ;  /* 0x00000654ff057896 */ /* 0x000fd80008000005 */
.L_x_51:
[----:B------:R-:W-:Y:S01]  /*56e0*/  SHF.L.U32 R7, R3, 0x1f, RZ ;  /* 0x0000001f03077819 */ /* 0x000fe200000006ff */
[----:B------:R-:W-:Y:S02]  /*56f0*/  IMAD.U32 R9, RZ, RZ, UR8 ;  /* 0x00000008ff097e24 */ /* 0x000fe4000f8e00ff */
[----:B------:R-:W-:Y:S01]  /*5700*/  @!P0 IMAD.MOV.U32 R5, RZ, RZ, 0x10 ;  /* 0x00000010ff058424 */ /* 0x000fe200078e00ff */
[----:B------:R-:W2:Y:S02]  /*5710*/  SYNCS.PHASECHK.TRANS64.TRYWAIT P1, [UR4+0xc8], R7 ;  /* 0x0000c807ff0075a7 */ /* 0x000ea40008021104 */
[----:B------:R-:W-:-:S04]  /*5720*/  PRMT R9, R0, 0x654, R9 ;  /* 0x0000065400097816 */ /* 0x000fc80000000009 */
[----:B------:R-:W-:Y:S01]  /*5730*/  SEL R2, R9, R2, !P0 ;  /* 0x0000000209027207 */ /* 0x000fe20004000000 */
[----:B--2---:R-:W-:Y:S06]  /*5740*/  @!P1 BRA `(.L_x_49) ;  /* 0x0000005400d09947 */ /* 0x004fec0003800000 */
.L_x_149:
[----:B------:R-:W-:Y:S01]  /*5750*/  UIADD3 UR6, UPT, UPT, UR4, 0x100, URZ ;  /* 0x0000010004067890 */ /* 0x000fe2000fffe0ff */
[----:B------:R3:W-:Y:S01]  /*5760*/  @!P0 SYNCS.ARRIVE.TRANS64.RED RZ, [R2+URZ], R5 ;  /* 0x0000000502ff89a7 */ /* 0x0007e200080004ff */
[----:B------:R-:W-:Y:S01]  /*5770*/  UIADD3 UR7, UPT, UPT, UR4, 0xc0, URZ ;  /* 0x000000c004077890 */ /* 0x000fe2000fffe0ff */
[----:B------:R-:W-:-:S08]  /*5780*/  LOP3.LUT R3, R3, 0x1, RZ, 0x3c, !PT ;  /* 0x0000000103037812 */ /* 0x000fd000078e3cff */
[----:B------:R-:W-:Y:S06]  /*5790*/  UGETNEXTWORKID.BROADCAST [UR6], [UR7] ;  /* 0x00000000060073ca */ /* 0x000fec0008000100 */
[----:B---3--:R-:W-:-:S04]  /*57a0*/  SHF.L.U32 R5, R8, 0x1f, RZ ;  /* 0x0000001f08057819 */ /* 0x008fc800000006ff */
[----:B------:R-:W3:Y:S02]  /*57b0*/  SYNCS.PHASECHK.TRANS64.TRYWAIT P1, [UR4+0xc0], R5 ;  /* 0x0000c005ff0075a7 */ /* 0x000ee40008021104 */
[----:B---3--:R-:W-:Y:S05]  /*57c0*/  @!P1 BRA `(.L_x_50) ;  /* 0x0000005400c89947 */ /* 0x008fea0003800000 */
.L_x_151:
[----:B--2---:R-:W2:Y:S01]  /*57d0*/  LDS.128 R4, [UR4+0x100] ;  /* 0x00010004ff047984 */ /* 0x004ea20008000c00 */
[----:B------:R-:W-:Y:S01]  /*57e0*/  LOP3.LUT R8, R8, 0x1, RZ, 0x3c, !PT ;  /* 0x0000000108087812 */ /* 0x000fe200078e3cff */
[----:B------:R-:W-:Y:S01]  /*57f0*/  @!PT LDS RZ, [RZ] ;  /* 0x00000000fffff984 */ /* 0x000fe20000000800 */
[----:B------:R-:W-:Y:S01]  /*5800*/  @!PT LDS RZ, [RZ] ;  /* 0x00000000fffff984 */ /* 0x000fe20000000800 */
[----:B------:R-:W-:Y:S01]  /*5810*/  @!PT LDS RZ, [RZ] ;  /* 0x00000000fffff984 */ /* 0x000fe20000000800 */
[----:B------:R-:W-:Y:S01]  /*5820*/  @!PT LDS RZ, [RZ] ;  /* 0x00000000fffff984 */ /* 0x000fe20000000800 */
[----:B------:R3:W-:Y:S06]  /*5830*/  MEMBAR.ALL.CTA ;  /* 0x0000000000007992 */ /* 0x0007ec0000008000 */
[----:B---3--:R-:W3:Y:S02]  /*5840*/  FENCE.VIEW.ASYNC.S ;  /* 0x00000000000073c6 */ /* 0x008ee40000000000 */
[----:B---3--:R-:W-:Y:S01]  /*5850*/  SYNCS.ARRIVE.TRANS64.RED.A1T0 RZ, [UR5], RZ ;  /* 0x000000ffffff79a7 */ /* 0x008fe20008100405 */
[----:B--2---:R-:W-:-:S13]  /*5860*/  LOP3.LUT P1, RZ, R6, 0x1, RZ, 0xc0, !PT ;  /* 0x0000000106ff7812 */ /* 0x004fda000782c0ff */
[----:B------:R-:W-:Y:S05]  /*5870*/  @P1 BRA `(.L_x_51) ;  /* 0xfffffffc00981947 */ /* 0x000fea000383ffff */
[----:B------:R-:W-:-:S04]  /*5880*/  SHF.L.U32 R0, R3, 0x1f, RZ ;  /* 0x0000001f03007819 */ /* 0x000fc800000006ff */
[----:B------:R-:W2:Y:S02]  /*5890*/  SYNCS.PHASECHK.TRANS64 P0, [UR4+0xc8], R0 ;  /* 0x0000c800ff0075a7 */ /* 0x000ea40008001004 */
[----:B-12---:R-:W-:Y:S05]  /*58a0*/  @P0 EXIT ;  /* 0x000000000000094d */ /* 0x006fea0003800000 */
[----:B------:R-:W-:-:S07]  /*58b0*/  MOV R0, UR4 ;  /* 0x0000000400007c02 */ /* 0x000fce0008000f00 */
.L_x_52:
[----:B-1----:R-:W-:-:S04]  /*58c0*/  SHF.L.U32 R5, R3, 0x1f, RZ ;  /* 0x0000001f03057819 */ /* 0x002fc800000006ff */
[----:B------:R1:W2:Y:S03]  /*58d0*/  SYNCS.PHASECHK.TRANS64.TRYWAIT P0, [R0+URZ+0xc8], R5 ;  /* 0x0000c805000075a7 */ /* 0x0002a600080011ff */
[----:B--2---:R-:W-:Y:S05]  /*58e0*/  @!P0 NANOSLEEP.SYNCS 0x989680 ;  /* 0x009896800000895d */ /* 0x004fea0003900000 */
[----:B------:R-:W2:Y:S02]  /*58f0*/  @!P0 SYNCS.PHASECHK.TRANS64 P0, [R0+URZ+0xc8], R5 ;  /* 0x0000c805000085a7 */ /* 0x000ea400080010ff */
[----:B--2---:R-:W-:Y:S05]  /*5900*/  @P0 EXIT ;  /* 0x000000000000094d */ /* 0x004fea0003800000 */
[----:B------:R-:W-:Y:S05]  /*5910*/  BRA `(.L_x_52) ;  /* 0xfffffffc00e87947 */ /* 0x000fea000383ffff */
.L_x_48:
[----:B------:R-:W-:Y:S05]  /*5920*/  BRA.U UP4, `(.L_x_53) ;  /* 0x0000001504207547 */ /* 0x000fea000b800000 */
[----:B------:R-:W2:Y:S01]  /*5930*/  S2UR UR4, SR_CgaCtaId ;  /* 0x00000000000479c3 */ /* 0x000ea20000008800 */
[----:B------:R-:W-:Y:S01]  /*5940*/  UMOV UR5, 0x40 ;  /* 0x0000004000057882 */ /* 0x000fe20000000000 */
[----:B------:R-:W-:Y:S01]  /*5950*/  NOP ;  /* 0x0000000000007918 */ /* 0x000fe20000000000 */
[----:B------:R-:W-:Y:S01]  /*5960*/  UMOV UR6, 0x400 ;  /* 0x0000040000067882 */ /* 0x000fe20000000000 */
[----:B--2---:R-:W-:Y:S02]  /*5970*/  ULEA UR5, UR4, UR5, 0x18 ;  /* 0x0000000504057291 */ /* 0x004fe4000f8ec0ff */
[----:B------:R-:W-:-:S07]  /*5980*/  ULEA UR6, UR4, UR6, 0x18 ;  /* 0x0000000604067291 */ /* 0x000fce000f8ec0ff */
[----:B------:R-:W2:Y:S02]  /*5990*/  LDS.U8 R0, [UR5+0x1c] ;  /* 0x00001c05ff007984 */ /* 0x000ea40008000000 */
[----:B--2---:R-:W-:-:S13]  /*59a0*/  ISETP.NE.AND P0, PT, R0, RZ, PT ;  /* 0x000000ff0000720c */ /* 0x004fda0003f05270 */
[----:B------:R-:W-:Y:S05]  /*59b0*/  @P0 BRA `(.L_x_54) ;  /* 0x0000000400080947 */ /* 0x000fea0003800000 */
[----:B------:R-:W-:Y:S02]  /*59c0*/  UISETP.NE.U32.AND UP1, UPT, UR49, 0x1, UPT ;  /* 0x000000013100788c */ /* 0x000fe4000bf25070 */
[----:B------:R-:W-:-:S07]  /*59d0*/  UIADD3 UR7, UPT, UPT, UR5, 0x8, URZ ;  /* 0x0000000805077890 */ /* 0x000fce000fffe0ff */
[----:B------:R-:W-:Y:S05]  /*59e0*/  BRA.U !UP1, `(.L_x_55) ;  /* 0x00000001099c7547 */ /* 0x000fea000b800000 */
[----:B------:R-:W-:Y:S01]  /*59f0*/  ELECT P0, URZ, PT ;  /* 0x0000000000ff782f */ /* 0x000fe20003800000 */
[----:B------:R-:W-:-:S12]  /*5a00*/  BSSY B0, `(.L_x_55) ;  /* 0x0000025000007945 */ /* 0x000fd80003800000 */
[----:B------:R-:W-:Y:S05]  /*5a10*/  @!P0 BRA `(.L_x_56) ;  /* 0x00000000008c8947 */ /* 0x000fea0003800000 */
[----:B------:R-:W-:-:S05]  /*5a20*/  UMOV UR4, 0x10 ;  /* 0x0000001000047882 */ /* 0x000fca0000000000 */
[----:B------:R-:W-:Y:S04]  /*5a30*/  DEPBAR.LE SB2, 0x36 ;  /* 0x0000ad800000791a */ /* 0x000fe80000000000 */
[----:B------:R-:W2:Y:S02]  /*5a40*/  UTCATOMSWS.2CTA.FIND_AND_SET.ALIGN UP0, UR4, UR4 ;  /* 0x00000004000475e3 */ /* 0x000ea40008200800 */
[----:B--2---:R-:W-:Y:S01]  /*5a50*/  MOV R11, UR4 ;  /* 0x00000004000b7c02 */ /* 0x004fe20008000f00 */
[----:B------:R-:W-:Y:S06]  /*5a60*/  BRA.U UP0, `(.L_x_57) ;  /* 0x0000000100187547 */ /* 0x000fec000b800000 */
.L_x_58:
[----:B------:R-:W-:Y:S05]  /*5a70*/  NANOSLEEP 0x64 ;  /* 0x000000640000795d */ /* 0x000fea0003800000 */
[----:B------:R-:W-:-:S05]  /*5a80*/  UMOV UR4, 0x10 ;  /* 0x0000001000047882 */ /* 0x000fca0000000000 */
[----:B------:R-:W-:Y:S04]  /*5a90*/  DEPBAR.LE SB2, 0x36 ;  /* 0x0000ad800000791a */ /* 0x000fe80000000000 */
[----:B------:R-:W2:Y:S02]  /*5aa0*/  UTCATOMSWS.2CTA.FIND_AND_SET.ALIGN UP0, UR4, UR4 ;  /* 0x00000004000475e3 */ /* 0x000ea40008200800 */
[----:B--2---:R-:W-:Y:S01]  /*5ab0*/  MOV R11, UR4 ;  /* 0x00000004000b7c02 */ /* 0x004fe20008000f00 */
[----:B------:R-:W-:Y:S05]  /*5ac0*/  BRA.U !UP0, `(.L_x_58) ;  /* 0xfffffffd08e87547 */ /* 0x000fea000b83ffff */
.L_x_57:
[----:B------:R-:W2:Y:S01]  /*5ad0*/  LDS R7, [UR5+0x10] ;  /* 0x00001005ff077984 */ /* 0x000ea20008000800 */
[----:B------:R-:W-:Y:S01]  /*5ae0*/  IMAD.U32 R5, RZ, RZ, UR6 ;  /* 0x00000006ff057e24 */ /* 0x000fe2000f8e00ff */
[----:B------:R-:W-:-:S03]  /*5af0*/  MOV R4, UR48 ;  /* 0x0000003000047c02 */ /* 0x000fc60008000f00 */
[----:B------:R-:W-:Y:S01]  /*5b00*/  VIADD R5, R5, 0x110 ;  /* 0x0000011005057836 */ /* 0x000fe20000000000 */
[----:B--2---:R-:W-:-:S04]  /*5b10*/  SHF.L.U32 R7, R7, 0x1f, RZ ;  /* 0x0000001f07077819 */ /* 0x004fc800000006ff */
[----:B------:R-:W2:Y:S02]  /*5b20*/  SYNCS.PHASECHK.TRANS64.TRYWAIT P0, [UR5+0x8], R7 ;  /* 0x00000807ff0075a7 */ /* 0x000ea40008001105 */
[----:B--2---:R-:W-:Y:S05]  /*5b30*/  @P0 BRA `(.L_x_59) ;  /* 0x0000000000080947 */ /* 0x004fea0003800000 */
[----:B------:R-:W2:Y:S02]  /*5b40*/  SYNCS.PHASECHK.TRANS64.TRYWAIT P0, [UR5+0x8], R7 ;  /* 0x00000807ff0075a7 */ /* 0x000ea40008001105 */
[----:B--2---:R-:W-:Y:S05]  /*5b50*/  @!P0 BRA `(.L_x_60) ;  /* 0x0000005000fc8947 */ /* 0x004fea0003800000 */
.L_x_59:
[----:B--2---:R-:W-:Y:S01]  /*5b60*/  HFMA2 R0, -RZ, RZ, 0, 5.9604644775390625e-08 ;  /* 0x00000001ff007431 */ /* 0x004fe200000001ff */
[----:B------:R-:W-:Y:S01]  /*5b70*/  UPRMT UR4, UR48, 0x654, UR7 ;  /* 0x0000065430047896 */ /* 0x000fe20008000007 */
[----:B------:R-:W-:Y:S01]  /*5b80*/  IMAD.MOV.U32 R8, RZ, RZ, 0xffff ;  /* 0x0000ffffff087424 */ /* 0x000fe200078e00ff */
[----:B------:R-:W-:Y:S01]  /*5b90*/  PRMT R4, R4, 0x654, R5 ;  /* 0x0000065404047816 */ /* 0x000fe20000000005 */
[----:B------:R-:W-:Y:S02]  /*5ba0*/  IMAD.MOV.U32 R6, RZ, RZ, 0x4 ;  /* 0x00000004ff067424 */ /* 0x000fe400078e00ff */
[----:B------:R-:W-:Y:S01]  /*5bb0*/  IMAD.SHL.U32 R9, R11, 0x20, RZ ;  /* 0x000000200b097824 */ /* 0x000fe200078e00ff */
[----:B------:R-:W-:Y:S02]  /*5bc0*/  MOV R5, UR4 ;  /* 0x0000000400057c02 */ /* 0x000fe40008000f00 */
[-C--:B------:R-:W-:Y:S01]  /*5bd0*/  SHF.L.U32 R8, R8, R11.reuse, RZ ;  /* 0x0000000b08087219 */ /* 0x080fe200000006ff */
[----:B------:R2:W-:Y:S01]  /*5be0*/  SYNCS.ARRIVE.TRANS64.RED RZ, [UR4], R6 ;  /* 0x00000006ffff79a7 */ /* 0x0005e20008000404 */
[----:B------:R-:W-:Y:S01]  /*5bf0*/  SHF.L.U32 R7, R0, R11, RZ ;  /* 0x0000000b00077219 */ /* 0x000fe200000006ff */
[----:B------:R2:W-:Y:S04]  /*5c00*/  STS [UR6+0x110], R9 ;  /* 0x00011009ff007988 */ /* 0x0005e80008000806 */
[----:B------:R2:W-:Y:S04]  /*5c10*/  STAS [R4.64], R11 ;  /* 0x0000000b04007dbd */ /* 0x0005e8000c0008ff */
[----:B------:R2:W-:Y:S04]  /*5c20*/  ATOMS.OR RZ, [UR5+0x14], R8 ;  /* 0x00001408ffff798c */ /* 0x0005e8000b000005 */
[----:B------:R2:W-:Y:S04]  /*5c30*/  ATOMS.OR RZ, [UR5+0x18], R7 ;  /* 0x00001807ffff798c */ /* 0x0005e8000b000005 */
[----:B------:R2:W-:Y:S02]  /*5c40*/  ATOMS.XOR RZ, [UR5+0x10], R0 ;  /* 0x00001000ffff798c */ /* 0x0005e4000b800005 */
.L_x_56:
[----:B-1----:R-:W-:Y:S05]  /*5c50*/  BSYNC B0 ;  /* 0x0000000000007941 */ /* 0x002fea0003800000 */
.L_x_55:
[----:B------:R-:W-:Y:S05]  /*5c60*/  BRA.U UP1, `(.L_x_61) ;  /* 0x00000001016c7547 */ /* 0x000fea000b800000 */
[----:B------:R-:W-:-:S03]  /*5c70*/  UMOV UR4, 0xffffffff ;  /* 0xffffffff00047882 */ /* 0x000fc60000000000 */
[----:B------:R-:W-:Y:S05]  /*5c80*/  BRA.DIV UR4, `(.L_x_62) ;  /* 0x0000005204c87947 */ /* 0x000fea000b800000 */
[----:B------:R-:W-:-:S13]  /*5c90*/  ELECT P6, URZ, PT ;  /* 0x0000000000ff782f */ /* 0x000fda00038c0000 */
.L_x_154:
[----:B------:R-:W-:Y:S05]  /*5ca0*/  @!P6 BRA `(.L_x_61) ;  /* 0x00000000005ce947 */ /* 0x000fea0003800000 */
[----:B--2---:R-:W2:Y:S02]  /*5cb0*/  LDS R5, [UR5+0x10] ;  /* 0x00001005ff057984 */ /* 0x004ea40008000800 */
[----:B--2---:R-:W-:-:S04]  /*5cc0*/  SHF.L.U32 R5, R5, 0x1f, RZ ;  /* 0x0000001f05057819 */ /* 0x004fc800000006ff */
[----:B------:R-:W2:Y:S02]  /*5cd0*/  SYNCS.PHASECHK.TRANS64.TRYWAIT P0, [UR5+0x8], R5 ;  /* 0x00000805ff0075a7 */ /* 0x000ea40008001105 */
[----:B--2---:R-:W-:Y:S05]  /*5ce0*/  @P0 BRA `(.L_x_63) ;  /* 0x0000000000080947 */ /* 0x004fea0003800000 */
[----:B------:R-:W2:Y:S02]  /*5cf0*/  SYNCS.PHASECHK.TRANS64.TRYWAIT P0, [UR5+0x8], R5 ;  /* 0x00000805ff0075a7 */ /* 0x000ea40008001105 */
[----:B--2---:R-:W-:Y:S05]  /*5d00*/  @!P0 BRA `(.L_x_64) ;  /* 0x0000005000c88947 */ /* 0x004fea0003800000 */
.L_x_63:
[----:B------:R-:W3:Y:S01]  /*5d10*/  LDS R7, [UR6+0x110] ;  /* 0x00011006ff077984 */ /* 0x000ee20008000800 */
[----:B--2---:R-:W-:Y:S02]  /*5d20*/  HFMA2 R0, -RZ, RZ, 0, 5.9604644775390625e-08 ;  /* 0x00000001ff007431 */ /* 0x004fe400000001ff */
[----:B------:R-:W-:Y:S01]  /*5d30*/  IMAD.MOV.U32 R4, RZ, RZ, 0xffff ;  /* 0x0000ffffff047424 */ /* 0x000fe200078e00ff */
[----:B------:R-:W-:Y:S01]  /*5d40*/  UPRMT UR4, UR48, 0x654, UR7 ;  /* 0x0000065430047896 */ /* 0x000fe20008000007 */
[----:B---3--:R-:W-:-:S03]  /*5d50*/  IMAD.SHL.U32 R5, R7, 0x20, RZ ;  /* 0x0000002007057824 */ /* 0x008fc600078e00ff */
[-C--:B------:R-:W-:Y:S02]  /*5d60*/  SHF.L.U32 R4, R4, R7.reuse, RZ ;  /* 0x0000000704047219 */ /* 0x080fe400000006ff */
[----:B------:R-:W-:Y:S01]  /*5d70*/  SHF.L.U32 R7, R0, R7, RZ ;  /* 0x0000000700077219 */ /* 0x000fe200000006ff */
[----:B------:R3:W-:Y:S04]  /*5d80*/  STS [UR6+0x110], R5 ;  /* 0x00011005ff007988 */ /* 0x0007e80008000806 */
[----:B------:R3:W-:Y:S04]  /*5d90*/  ATOMS.OR RZ, [UR5+0x14], R4 ;  /* 0x00001404ffff798c */ /* 0x0007e8000b000005 */
[----:B------:R3:W-:Y:S01]  /*5da0*/  ATOMS.OR RZ, [UR5+0x18], R7 ;  /* 0x00001807ffff798c */ /* 0x0007e2000b000005 */
[----:B------:R-:W-:Y:S03]  /*5db0*/  SYNCS.ARRIVE.TRANS64.RED.A1T0 RZ, [UR4], RZ ;  /* 0x000000ffffff79a7 */ /* 0x000fe60008100404 */
[----:B------:R3:W-:Y:S01]  /*5dc0*/  ATOMS.XOR RZ, [UR5+0x10], R0 ;  /* 0x00001000ffff798c */ /* 0x0007e2000b800005 */
[----:B------:R-:W-:Y:S05]  /*5dd0*/  BRA `(.L_x_61) ;  /* 0x0000000000107947 */ /* 0x000fea0003800000 */
.L_x_54:
[----:B------:R-:W-:Y:S02]  /*5de0*/  MOV R0, 0xffffffff ;  /* 0xffffffff00007802 */ /* 0x000fe40000000f00 */
[----:B------:R-:W-:-:S03]  /*5df0*/  MOV R4, 0x5e20 ;  /* 0x00005e2000047802 */ /* 0x000fc60000000f00 */
[----:B------:R2:W-:Y:S04]  /*5e00*/  STS [UR6+0x110], R0 ;  /* 0x00011000ff007988 */ /* 0x0005e80008000806 */
[----:B-12--5:R-:W-:Y:S05]  /*5e10*/  CALL.REL.NOINC `($__internal_1_$__cuda_sm10x_tcgen05_guardrail_trap_phase_invalid_during_alloc) ;  /* 0x0000005800047944 */ /* 0x026fea0003c00000 */
.L_x_61:
[----:B------:R-:W-:Y:S05]  /*5e20*/  WARPSYNC.ALL ;  /* 0x0000000000007948 */ /* 0x000fea0003800000 */
[----:B------:R-:W4:Y:S01]  /*5e30*/  S2UR UR22, SR_CgaCtaId ;  /* 0x00000000001679c3 */ /* 0x000f220000008800 */
[----:B------:R-:W-:Y:S01]  /*5e40*/  UMOV UR4, 0x400 ;  /* 0x0000040000047882 */ /* 0x000fe20000000000 */
[----:B------:R-:W-:-:S06]  /*5e50*/  NOP ;  /* 0x0000000000007918 */ /* 0x000fcc0000000000 */
[----:B------:R-:W-:Y:S06]  /*5e60*/  BAR.ARV 0x6, 0xa0 ;  /* 0x0182800000007b1d */ /* 0x000fec0000002000 */
[----:B------:R-:W3:Y:S01]  /*5e70*/  LDCU.64 UR6, c[0x0][0x388] ;  /* 0x00007100ff0677ac */ /* 0x000ee20008000a00 */
[----:B------:R-:W-:Y:S01]  /*5e80*/  LOP3.LUT R3, R3, 0xffff, RZ, 0xc0, !PT ;  /* 0x0000ffff03037812 */ /* 0x000fe200078ec0ff */
[----:B--2---:R-:W-:Y:S01]  /*5e90*/  IMAD.MOV.U32 R8, RZ, RZ, 0x1 ;  /* 0x00000001ff087424 */ /* 0x004fe200078e00ff */
[----:B------:R-:W-:Y:S01]  /*5ea0*/  LOP3.LUT R2, R2, 0xffff, RZ, 0xc0, !PT ;  /* 0x0000ffff02027812 */ /* 0x000fe200078ec0ff */
[----:B------:R-:W-:Y:S01]  /*5eb0*/  UMOV UR26, URZ ;  /* 0x000000ff001a7c82 */ /* 0x000fe20008000000 */
[----:B------:R-:W-:Y:S01]  /*5ec0*/  R2UR UR23, R3 ;  /* 0x00000000031772ca */ /* 0x000fe200000e0000 */
[----:B------:R-:W-:Y:S01]  /*5ed0*/  UMOV UR21, URZ ;  /* 0x000000ff00157c82 */ /* 0x000fe20008000000 */
[----:B------:R-:W-:-:S02]  /*5ee0*/  R2UR UR46, R2 ;  /* 0x00000000022e72ca */ /* 0x000fc400000e0000 */
[----:B------:R-:W-:Y:S01]  /*5ef0*/  CS2R R2, SRZ ;  /* 0x0000000000027805 */ /* 0x000fe2000001ff00 */
[----:B------:R-:W-:Y:S02]  /*5f00*/  UISETP.NE.AND UP3, UPT, UR49, URZ, UPT ;  /* 0x000000ff3100728c */ /* 0x000fe4000bf65270 */
[----:B----4-:R-:W-:Y:S01]  /*5f10*/  ULEA UR22, UR22, UR4, 0x18 ;  /* 0x0000000416167291 */ /* 0x010fe2000f8ec0ff */
[----:B------:R-:W-:Y:S01]  /*5f20*/  UMOV UR44, 0x0 ;  /* 0x00000000002c7882 */ /* 0x000fe20000000000 */
[----:B-1----:R-:W-:Y:S02]  /*5f30*/  UMOV UR45, 0x8100910 ;  /* 0x08100910002d7882 */ /* 0x002fe40000000000 */
[----:B------:R-:W-:Y:S01]  /*5f40*/  UIADD3 UR42, UPT, UPT, UR22, 0xc8, URZ ;  /* 0x000000c8162a7890 */ /* 0x000fe2000fffe0ff */
[----:B------:R-:W-:Y:S01]  /*5f50*/  UMOV UR40, 0x0 ;  /* 0x0000000000287882 */ /* 0x000fe20000000000 */
[----:B---3--:R-:W-:-:S03]  /*5f60*/  UIADD3 UR4, UPT, UPT, UR6, 0x3f, URZ ;  /* 0x0000003f06047890 */ /* 0x008fc6000fffe0ff */
[----:B------:R-:W1:Y:S01]  /*5f70*/  LDS R0, [UR22+0x110] ;  /* 0x00011016ff007984 */ /* 0x000e620008000800 */
[----:B------:R-:W2:Y:S01]  /*5f80*/  LDCU UR6, c[0x0][0x390] ;  /* 0x00007200ff0677ac */ /* 0x000ea20008000800 */
[----:B------:R-:W-:Y:S01]  /*5f90*/  USHF.R.S32.HI UR5, URZ, 0x1f, UR4 ;  /* 0x0000001fff057899 */ /* 0x000fe20008011404 */
[----:B------:R-:W-:Y:S01]  /*5fa0*/  UMOV UR41, 0x8100910 ;  /* 0x0810091000297882 */ /* 0x000fe20000000000 */
[----:B------:R-:W-:Y:S02]  /*5fb0*/  UMOV UR38, 0x0 ;  /* 0x0000000000267882 */ /* 0x000fe40000000000 */
[----:B------:R-:W-:Y:S02]  /*5fc0*/  ULEA.HI UR4, UR5, UR4, URZ, 0x6 ;  /* 0x0000000405047291 */ /* 0x000fe4000f8f30ff */
[----:B------:R-:W-:Y:S02]  /*5fd0*/  UIADD3 UR5, UPT, UPT, UR22, 0x6400, URZ ;  /* 0x0000640016057890 */ /* 0x000fe4000fffe0ff */
[----:B------:R-:W-:-:S02]  /*5fe0*/  USHF.R.S32.HI UR4, URZ, 0x6, UR4 ;  /* 0x00000006ff047899 */ /* 0x000fc40008011404 */
[----:B------:R-:W-:Y:S02]  /*5ff0*/  USHF.R.U32.HI UR5, URZ, 0x4, UR5 ;  /* 0x00000004ff057899 */ /* 0x000fe40008011605 */
[----:B------:R-:W-:Y:S02]  /*6000*/  UIMAD UR7, UR4, UR7, URZ ;  /* 0x00000007040772a4 */ /* 0x000fe4000f8e02ff */
[----:B------:R-:W-:Y:S02]  /*6010*/  UIADD3 UR4, UPT, UPT, UR22, 0x26400, URZ ;  /* 0x0002640016047890 */ /* 0x000fe4000fffe0ff */
[----:B------:R-:W-:Y:S02]  /*6020*/  ULOP3.LUT UR5, UR5, 0x3fff, URZ, 0xc0, !UPT ;  /* 0x00003fff05057892 */ /* 0x000fe4000f8ec0ff */
[----:B------:R-:W-:Y:S01]  /*6030*/  USHF.R.U32.HI UR4, URZ, 0x4, UR4 ;  /* 0x00000004ff047899 */ /* 0x000fe20008011604 */
[----:B------:R-:W-:Y:S01]  /*6040*/  UMOV UR39, 0x8100910 ;  /* 0x0810091000277882 */ /* 0x000fe20000000000 */
[----:B------:R-:W-:-:S02]  /*6050*/  UMOV UR36, 0x0 ;  /* 0x0000000000247882 */ /* 0x000fc40000000000 */
[----:B------:R-:W-:Y:S02]  /*6060*/  ULOP3.LUT UR25, UR4, 0x3fff, URZ, 0xc0, !UPT ;  /* 0x00003fff04197892 */ /* 0x000fe4000f8ec0ff */
[----:B--2---:R-:W-:Y:S01]  /*6070*/  UIMAD UR4, UR7, UR6, URZ ;  /* 0x00000006070472a4 */ /* 0x004fe2000f8e02ff */
[----:B------:R-:W-:Y:S01]  /*6080*/  UMOV UR37, 0x8100910 ;  /* 0x0810091000257882 */ /* 0x000fe20000000000 */
[----:B------:R-:W-:Y:S01]  /*6090*/  UMOV UR34, 0x0 ;  /* 0x0000000000227882 */ /* 0x000fe20000000000 */
[----:B------:R-:W-:Y:S01]  /*60a0*/  UMOV UR35, 0x8100910 ;  /* 0x0810091000237882 */ /* 0x000fe20000000000 */
[----:B------:R-:W-:Y:S02]  /*60b0*/  UPRMT UR42, URZ, 0x654, UR42 ;  /* 0x00000654ff2a7896 */ /* 0x000fe4000800002a */
[----:B------:R-:W-:Y:S02]  /*60c0*/  ULOP3.LUT UR24, UR5, 0x10000, URZ, 0xfc, !UPT ;  /* 0x0001000005187892 */ /* 0x000fe4000f8efcff */
[----:B------:R-:W-:Y:S01]  /*60d0*/  ULOP3.LUT UR25, UR25, 0x10000, URZ, 0xfc, !UPT ;  /* 0x0001000019197892 */ /* 0x000fe2000f8efcff */
[C---:B-1----:R-:W-:Y:S01]  /*60e0*/  VIADD R5, R0.reuse, 0x20 ;  /* 0x0000002000057836 */ /* 0x042fe20000000000 */
[----:B------:R-:W-:Y:S01]  /*60f0*/  LOP3.LUT R4, R0, 0xffff, RZ, 0xc0, !PT ;  /* 0x0000ffff00047812 */ /* 0x000fe200078ec0ff */
[----:B------:R-:W-:-:S02]  /*6100*/  UIADD3 UR47, UPT, UPT, UR4, -0x1, URZ ;  /* 0xffffffff042f7890 */ /* 0x000fc4000fffe0ff */
[----:B------:R-:W-:Y:S01]  /*6110*/  UISETP.GE.AND UP4, UPT, UR4, 0x1, UPT ;  /* 0x000000010400788c */ /* 0x000fe2000bf86270 */
[----:B------:R-:W-:Y:S01]  /*6120*/  LOP3.LUT R5, R5, 0xffff, RZ, 0xc0, !PT ;  /* 0x0000ffff05057812 */ /* 0x000fe200078ec0ff */
[----:B------:R-:W-:Y:S01]  /*6130*/  UMOV UR32, 0x0 ;  /* 0x0000000000207882 */ /* 0x000fe20000000000 */
[----:B------:R-:W-:Y:S01]  /*6140*/  UMOV UR33, 0x8100910 ;  /* 0x0810091000217882 */ /* 0x000fe20000000000 */
[----:B------:R-:W-:Y:S01]  /*6150*/  UMOV UR30, 0x0 ;  /* 0x00000000001e7882 */ /* 0x000fe20000000000 */
[----:B------:R-:W-:Y:S01]  /*6160*/  UMOV UR31, 0x8100910 ;  /* 0x08100910001f7882 */ /* 0x000fe20000000000 */
[----:B------:R1:W-:Y:S01]  /*6170*/  STL.64 [R1], R4 ;  /* 0x0000000401007387 */ /* 0x0003e20000100a00 */
[----:B------:R-:W-:Y:S01]  /*6180*/  UMOV UR28, 0x0 ;  /* 0x00000000001c7882 */ /* 0x000fe20000000000 */
[----:B------:R-:W-:-:S05]  /*6190*/  UMOV UR29, 0x8100910 ;  /* 0x08100910001d7882 */ /* 0x000fca0000000000 */
.L_x_73:
[----:B-1----:R-:W-:-:S04]  /*61a0*/  SHF.L.U32 R5, R3, 0x1f, RZ ;  /* 0x0000001f03057819 */ /* 0x002fc800000006ff */
[----:B------:R-:W1:Y:S02]  /*61b0*/  SYNCS.PHASECHK.TRANS64.TRYWAIT P0, [UR22+0xc0], R5 ;  /* 0x0000c005ff0075a7 */ /* 0x000e640008001116 */
[----:B-1-3--:R-:W-:Y:S05]  /*61c0*/  @!P0 BRA `(.L_x_65) ;  /* 0x0000004c00b08947 */ /* 0x00afea0003800000 */
.L_x_156:
[----:B-1----:R-:W1:Y:S01]  /*61d0*/  LDS.128 R4, [UR22+0x100] ;  /* 0x00010016ff047984 */ /* 0x002e620008000c00 */
[----:B------:R-:W-:Y:S01]  /*61e0*/  ULEA UR27, UR26, UR22, 0x3 ;  /* 0x000000161a1b7291 */ /* 0x000fe2000f8e18ff */
[----:B------:R-:W-:Y:S01]  /*61f0*/  @!PT LDS RZ, [RZ] ;  /* 0x00000000fffff984 */ /* 0x000fe20000000800 */
[----:B------:R-:W-:Y:S01]  /*6200*/  @!PT LDS RZ, [RZ] ;  /* 0x00000000fffff984 */ /* 0x000fe20000000800 */
[----:B------:R-:W-:Y:S01]  /*6210*/  @!PT LDS RZ, [RZ] ;  /* 0x00000000fffff984 */ /* 0x000fe20000000800 */
[----:B------:R-:W-:Y:S01]  /*6220*/  @!PT LDS RZ, [RZ] ;  /* 0x00000000fffff984 */ /* 0x000fe20000000800 */
[----:B------:R2:W-:Y:S06]  /*6230*/  MEMBAR.ALL.CTA ;  /* 0x0000000000007992 */ /* 0x0005ec0000008000 */
[----:B--2---:R-:W2:Y:S02]  /*6240*/  FENCE.VIEW.ASYNC.S ;  /* 0x00000000000073c6 */ /* 0x004ea40000000000 */
[----:B--2---:R-:W-:Y:S01]  /*6250*/  SYNCS.ARRIVE.TRANS64.RED.A1T0 RZ, [UR42], RZ ;  /* 0x000000ffffff79a7 */ /* 0x004fe2000810042a */
[----:B-1----:R-:W-:Y:S01]  /*6260*/  LOP3.LUT P3, RZ, R6, 0x1, RZ, 0xc0, !PT ;  /* 0x0000000106ff7812 */ /* 0x002fe2000786c0ff */
[----:B------:R-:W-:-:S12]  /*6270*/  BRA.U UP3, `(.L_x_66) ;  /* 0x00000001030c7547 */ /* 0x000fd8000b800000 */
[----:B------:R-:W-:-:S04]  /*6280*/  SHF.L.U32 R5, R8, 0x1f, RZ ;  /* 0x0000001f08057819 */ /* 0x000fc800000006ff */
[----:B------:R-:W1:Y:S02]  /*6290*/  SYNCS.PHASECHK.TRANS64.TRYWAIT P0, [UR27+0xe0], R5 ;  /* 0x0000e005ff0075a7 */ /* 0x000e64000800111b */
[----:B-1----:R-:W-:Y:S05]  /*62a0*/  @!P0 BRA `(.L_x_67) ;  /* 0x0000004c00908947 */ /* 0x002fea0003800000 */
.L_x_66:
[----:B------:R-:W-:Y:S05]  /*62b0*/  BRA.U UP3, `(.L_x_68) ;  /* 0x0000000503647547 */ /* 0x000fea000b800000 */
[----:B------:R-:W-:Y:S05]  /*62c0*/  BRA.U !UP4, `(.L_x_69) ;  /* 0x000000050c547547 */ /* 0x000fea000b800000 */
[----:B------:R-:W-:Y:S01]  /*62d0*/  ULEA UR4, UR26, UR43, 0x2 ;  /* 0x0000002b1a047291 */ /* 0x000fe2000f8e10ff */
[----:B-1----:R-:W-:-:S08]  /*62e0*/  SHF.L.U32 R4, R2, 0x1f, RZ ;  /* 0x0000001f02047819 */ /* 0x002fd000000006ff */
[----:B------:R-:W5:Y:S01]  /*62f0*/  LDL R5, [UR4] ;  /* 0x00000004ff057983 */ /* 0x000f620008100800 */
[----:B------:R-:W-:Y:S02]  /*6300*/  ULEA UR4, UR21, UR22, 0x3 ;  /* 0x0000001615047291 */ /* 0x000fe4000f8e18ff */
[----:B------:R-:W-:Y:S01]  /*6310*/  UPLOP3.LUT UP2, UPT, UPT, UPT, UPT, 0x40, 0x4 ;  /* 0x000000000004789c */ /* 0x000fe20003f4e870 */
[----:B------:R-:W-:-:S06]  /*6320*/  UMOV UR19, UR47 ;  /* 0x0000002f00137c82 */ /* 0x000fcc0008000000 */
[----:B------:R1:W2:Y:S01]  /*6330*/  SYNCS.PHASECHK.TRANS64.TRYWAIT P2, [UR4], R4 ;  /* 0x00000004ff0075a7 */ /* 0x0002a20008041104 */
[----:B------:R-:W-:-:S05]  /*6340*/  UMOV UR4, UR21 ;  /* 0x0000001500047c82 */ /* 0x000fca0008000000 */
.L_x_72:
[----:B------:R-:W-:Y:S01]  /*6350*/  ULEA UR20, UR4, UR22, 0x3 ;  /* 0x0000001604147291 */ /* 0x000fe2000f8e18ff */
[----:B--23--:R-:W-:Y:S11]  /*6360*/  @P2 BRA `(.L_x_70) ;  /* 0x00000000000c2947 */ /* 0x00cff60003800000 */
[----:B------:R-:W-:Y:S04]  /*6370*/  SHF.L.U32 R7, R2, 0x1f, RZ ;  /* 0x0000001f02077819 */ /* 0x000fe800000006ff */
[----:B------:R-:W2:Y:S02]  /*6380*/  SYNCS.PHASECHK.TRANS64.TRYWAIT P0, [UR20], R7 ;  /* 0x00000007ff0075a7 */ /* 0x000ea40008001114 */
[----:B--2---:R-:W-:Y:S05]  /*6390*/  @!P0 BRA `(.L_x_71) ;  /* 0x0000004c006c8947 */ /* 0x004fea0003800000 */
.L_x_70:
[----:B------:R-:W-:Y:S01]  /*63a0*/  UISETP.NE.AND UP0, UPT, UR19, URZ, UPT ;  /* 0x000000ff1300728c */ /* 0x000fe2000bf05270 */
[----:B------:R-:W-:Y:S01]  /*63b0*/  PLOP3.LUT P2, PT, PT, PT, PT, 0x80, 0x8 ;  /* 0x000000000008781c */ /* 0x000fe20003f4f070 */
[----:B------:R-:W-:Y:S02]  /*63c0*/  UIADD3 UR5, UPT, UPT, UR4, 0x1, URZ ;  /* 0x0000000104057890 */ /* 0x000fe4000fffe0ff */
[----:B------:R-:W-:Y:S02]  /*63d0*/  ULEA UR16, UR4, UR25, 0x9 ;  /* 0x0000001904107291 */ /* 0x000fe4000f8e48ff */
[----:B------:R-:W-:Y:S01]  /*63e0*/  UISETP.NE.AND UP1, UPT, UR5, 0x8, UPT ;  /* 0x000000080500788c */ /* 0x000fe2000bf25270 */
[----:B------:R-:W-:Y:S01]  /*63f0*/  PLOP3.LUT P0, PT, PT, PT, UP0, 0x80, 0x8 ;  /* 0x000000000008781c */ /* 0x000fe20003f0f008 */
[----:B------:R-:W-:Y:S02]  /*6400*/  ULEA UR14, UR4, UR24, 0xa ;  /* 0x00000018040e7291 */ /* 0x000fe4000f8e50ff */
[----:B------:R-:W-:Y:S02]  /*6410*/  USEL UR6, URZ, 0x1, UP1 ;  /* 0x00000001ff067887 */ /* 0x000fe40008800000 */
[----:B------:R-:W-:Y:S01]  /*6420*/  USEL UR21, UR5, URZ, UP1 ;  /* 0x000000ff05157287 */ /* 0x000fe20008800000 */
[----:B------:R-:W-:Y:S11]  /*6430*/  ELECT P1, URZ, PT ;  /* 0x0000000000ff782f */ /* 0x000ff60003820000 */
[----:B------:R-:W-:Y:S02]  /*6440*/  @!UPT UIADD3 URZ, UPT, UPT, URZ, URZ, URZ ;  /* 0x000000fffffff290 */ /* 0x000fe4000fffe0ff */
[C---:B-----5:R-:W-:Y:S01]  /*6450*/  @P1 R2UR.BROADCAST UR4, R5.reuse ;  /* 0x00000000050412ca */ /* 0x060fe200008e0000 */
[----:B------:R-:W-:Y:S01]  /*6460*/  @UP0 ULEA UR5, UR21, UR22, 0x3 ;  /* 0x0000001615050291 */ /* 0x000fe2000f8e18ff */
[----:B------:R-:W-:Y:S01]  /*6470*/  LOP3.LUT R2, R2, UR6, RZ, 0x3c, !PT ;  /* 0x0000000602027c12 */ /* 0x000fe2000f8e3cff */
[----:B------:R-:W-:Y:S02]  /*6480*/  UIADD3 UR10, UPT, UPT, UR16, 0x2, URZ ;  /* 0x00000002100a7890 */ /* 0x000fe4000fffe0ff */
[----:B------:R-:W-:Y:S01]  /*6490*/  UIADD3 UR6, UPT, UPT, UR14, 0x2, URZ ;  /* 0x000000020e067890 */ /* 0x000fe2000fffe0ff */
[----:B-1----:R-:W-:Y:S01]  /*64a0*/  @P0 SHF.L.U32 R4, R2, 0x1f, RZ ;  /* 0x0000001f02040819 */ /* 0x002fe200000006ff */
[----:B------:R-:W-:Y:S02]  /*64b0*/  UIADD3 UR8, UPT, UPT, UR16, 0x4, URZ ;  /* 0x0000000410087890 */ /* 0x000fe4000fffe0ff */
[----:B------:R-:W-:Y:S01]  /*64c0*/  UIADD3 UR12, UPT, UPT, UR16, 0x6, URZ ;  /* 0x00000006100c7890 */ /* 0x000fe2000fffe0ff */
[----:B------:R3:W4:Y:S01]  /*64d0*/  @P0 SYNCS.PHASECHK.TRANS64.TRYWAIT P2, [UR5], R4 ;  /* 0x00000004ff0005a7 */ /* 0x0007220008041105 */
[----:B------:R-:W-:Y:S11]  /*64e0*/  ELECT P0, URZ, PT ;  /* 0x0000000000ff782f */ /* 0x000ff60003800000 */
[----:B------:R-:W-:Y:S02]  /*64f0*/  @!UPT UIADD3 URZ, UPT, UPT, URZ, URZ, URZ ;  /* 0x000000fffffff290 */ /* 0x000fe4000fffe0ff */
[C---:B------:R-:W-:Y:S02]  /*6500*/  @P0 R2UR.BROADCAST UR18, R5.reuse ;  /* 0x00000000051202ca */ /* 0x040fe400008e0000 */
[----:B------:R-:W-:Y:S01]  /*6510*/  ELECT P0, URZ, PT ;  /* 0x0000000000ff782f */ /* 0x000fe20003800000 */
[----:B------:R-:W-:Y:S01]  /*6520*/  UMOV UR17, 0x40004080 ;  /* 0x4000408000117882 */ /* 0x000fe20000000000 */
[----:B------:R-:W-:Y:S01]  /*6530*/  UMOV UR15, 0x40004080 ;  /* 0x40004080000f7882 */ /* 0x000fe20000000000 */
[----:B------:R-:W-:Y:S01]  /*6540*/  UMOV UR11, 0x40004080 ;  /* 0x40004080000b7882 */ /* 0x000fe20000000000 */
[----:B------:R1:W-:Y:S01]  /*6550*/  UTCHMMA.2CTA gdesc[UR14], gdesc[UR16], tmem[UR4], tmem[UR44], idesc[UR45], UP2 ;  /* 0x00ff2c100e0075ea */ /* 0x0003e20009200004 */
[----:B------:R-:W-:Y:S01]  /*6560*/  UPLOP3.LUT UP2, UPT, UPT, UPT, UPT, 0x80, 0x8 ;  /* 0x000000000008789c */ /* 0x000fe20003f4f070 */
[----:B------:R-:W-:Y:S01]  /*6570*/  UMOV UR7, 0x40004080 ;  /* 0x4000408000077882 */ /* 0x000fe20000000000 */
[----:B------:R-:W-:Y:S01]  /*6580*/  UMOV UR9, 0x40004080 ;  /* 0x4000408000097882 */ /* 0x000fe20000000000 */
[----:B------:R-:W-:Y:S01]  /*6590*/  UMOV UR5, 0x40004080 ;  /* 0x4000408000057882 */ /* 0x000fe20000000000 */
[----:B------:R-:W-:Y:S02]  /*65a0*/  UMOV UR13, 0x40004080 ;  /* 0x40004080000d7882 */ /* 0x000fe40000000000 */
[----:B------:R2:W-:Y:S01]  /*65b0*/  UTCHMMA.2CTA gdesc[UR6], gdesc[UR10], tmem[UR18], tmem[UR40], idesc[UR41], UPT ;  /* 0x00ff280a060075ea */ /* 0x0005e2000ba00012 */
[----:B-1----:R-:W-:Y:S01]  /*65c0*/  UIADD3 UR4, UPT, UPT, UR14, 0x4, URZ ;  /* 0x000000040e047890 */ /* 0x002fe2000fffe0ff */
[C---:B------:R-:W-:Y:S02]  /*65d0*/  @P0 R2UR.BROADCAST UR15, R5.reuse ;  /* 0x00000000050f02ca */ /* 0x040fe400008e0000 */
[----:B------:R-:W-:Y:S11]  /*65e0*/  ELECT P0, URZ, PT ;  /* 0x0000000000ff782f */ /* 0x000ff60003800000 */
[----:B------:R-:W-:Y:S02]  /*65f0*/  @!UPT UIADD3 URZ, UPT, UPT, URZ, URZ, URZ ;  /* 0x000000fffffff290 */ /* 0x000fe4000fffe0ff */
[C---:B------:R-:W-:Y:S02]  /*6600*/  @P0 R2UR.BROADCAST UR17, R5.reuse ;  /* 0x00000000051102ca */ /* 0x040fe400008e0000 */
[----:B------:R-:W-:Y:S01]  /*6610*/  ELECT P0, URZ, PT ;  /* 0x0000000000ff782f */ /* 0x000fe20003800000 */
[----:B--2---:R-:W-:Y:S02]  /*6620*/  UIADD3 UR6, UPT, UPT, UR14, 0x6, URZ ;  /* 0x000000060e067890 */ /* 0x004fe4000fffe0ff */
[----:B------:R-:W-:Y:S01]  /*6630*/  UIADD3 UR10, UPT, UPT, UR16, 0x40, URZ ;  /* 0x00000040100a7890 */ /* 0x000fe2000fffe0ff */
[----:B------:R1:W-:Y:S07]  /*6640*/  UTCHMMA.2CTA gdesc[UR4], gdesc[UR8], tmem[UR15], tmem[UR38], idesc[UR39], UPT ;  /* 0x00ff2608040075ea */ /* 0x0003ee000ba0000f */
[----:B------:R2:W-:Y:S01]  /*6650*/  UTCHMMA.2CTA gdesc[UR6], gdesc[UR12], tmem[UR17], tmem[UR36], idesc[UR37], UPT ;  /* 0x00ff240c060075ea */ /* 0x0005e2000ba00011 */
[----:B-1----:R-:W-:Y:S01]  /*6660*/  UIADD3 UR4, UPT, UPT, UR14, 0x40, URZ ;  /* 0x000000400e047890 */ /* 0x002fe2000fffe0ff */
[C---:B------:R-:W-:Y:S02]  /*6670*/  @P0 R2UR.BROADCAST UR15, R5.reuse ;  /* 0x00000000050f02ca */ /* 0x040fe400008e0000 */
[----:B------:R-:W-:Y:S11]  /*6680*/  ELECT P0, URZ, PT ;  /* 0x0000000000ff782f */ /* 0x000ff60003800000 */
[----:B------:R-:W-:Y:S02]  /*6690*/  @!UPT UIADD3 URZ, UPT, UPT, URZ, URZ, URZ ;  /* 0x000000fffffff290 */ /* 0x000fe4000fffe0ff */
[C---:B--2---:R-:W-:Y:S01]  /*66a0*/  @P0 R2UR.BROADCAST UR17, R5.reuse ;  /* 0x00000000051102ca */ /* 0x044fe200008e0000 */
[----:B------:R-:W-:Y:S02]  /*66b0*/  UIADD3 UR8, UPT, UPT, UR16, 0x42, URZ ;  /* 0x0000004210087890 */ /* 0x000fe4000fffe0ff */
[----:B------:R-:W-:Y:S01]  /*66c0*/  UIADD3 UR6, UPT, UPT, UR14, 0x42, URZ ;  /* 0x000000420e067890 */ /* 0x000fe2000fffe0ff */
[----:B------:R-:W-:Y:S01]  /*66d0*/  ELECT P0, URZ, PT ;  /* 0x0000000000ff782f */ /* 0x000fe20003800000 */
[----:B------:R-:W-:Y:S01]  /*66e0*/  UIADD3 UR12, UPT, UPT, UR16, 0x44, URZ ;  /* 0x00000044100c7890 */ /* 0x000fe2000fffe0ff */
[----:B------:R1:W-:Y:S07]  /*66f0*/  UTCHMMA.2CTA gdesc[UR4], gdesc[UR10], tmem[UR15], tmem[UR34], idesc[UR35], UPT ;  /* 0x00ff220a040075ea */ /* 0x0003ee000ba0000f */
[----:B------:R2:W-:Y:S01]  /*6700*/  UTCHMMA.2CTA gdesc[UR6], gdesc[UR8], tmem[UR17], tmem[UR32], idesc[UR33], UPT ;  /* 0x00ff2008060075ea */ /* 0x0005e2000ba00011 */
[----:B-1----:R-:W-:Y:S03]  /*6710*/  UIADD3 UR4, UPT, UPT, UR14, 0x44, URZ ;  /* 0x000000440e047890 */ /* 0x002fe6000fffe0ff */
[C---:B------:R-:W-:Y:S02]  /*6720*/  @P0 R2UR.BROADCAST UR15, R5.reuse ;  /* 0x00000000050f02ca */ /* 0x040fe400008e0000 */
[----:B------:R-:W-:Y:S11]  /*6730*/  ELECT P0, URZ, PT ;  /* 0x0000000000ff782f */ /* 0x000ff60003800000 */
[----:B------:R-:W-:Y:S02]  /*6740*/  @!UPT UIADD3 URZ, UPT, UPT, URZ, URZ, URZ ;  /* 0x000000fffffff290 */ /* 0x000fe4000fffe0ff */
[----:B--2---:R-:W-:Y:S01]  /*6750*/  @P0 R2UR.BROADCAST UR9, R5 ;  /* 0x00000000050902ca */ /* 0x004fe200008e0000 */
[----:B------:R-:W-:Y:S02]  /*6760*/  UIADD3 UR10, UPT, UPT, UR16, 0x46, URZ ;  /* 0x00000046100a7890 */ /* 0x000fe4000fffe0ff */
[----:B------:R-:W-:Y:S02]  /*6770*/  UIADD3 UR6, UPT, UPT, UR14, 0x46, URZ ;  /* 0x000000460e067890 */ /* 0x000fe4000fffe0ff */
[----:B------:R-:W-:Y:S01]  /*6780*/  UIADD3 UR8, UPT, UPT, UR20, 0x40, URZ ;  /* 0x0000004014087890 */ /* 0x000fe2000fffe0ff */
[----:B------:R1:W-:Y:S07]  /*6790*/  UTCHMMA.2CTA gdesc[UR4], gdesc[UR12], tmem[UR15], tmem[UR30], idesc[UR31], UPT ;  /* 0x00ff1e0c040075ea */ /* 0x0003ee000ba0000f */
[----:B------:R3:W-:Y:S01]  /*67a0*/  UTCHMMA.2CTA gdesc[UR6], gdesc[UR10], tmem[UR9], tmem[UR28], idesc[UR29], UPT ;  /* 0x00ff1c0a060075ea */ /* 0x0007e2000ba00009 */
[----:B------:R3:W-:Y:S01]  /*67b0*/  UTCBAR.2CTA.MULTICAST [UR8], URZ, UR23 ;  /* 0x000000ff080073e9 */ /* 0x0007e20008200817 */
[----:B-1----:R-:W-:Y:S02]  /*67c0*/  UIADD3 UR4, UPT, UPT, UR19, 0x1, URZ ;  /* 0x0000000113047890 */ /* 0x002fe4000fffe0ff */
[----:B------:R-:W-:Y:S02]  /*67d0*/  UIADD3 UR5, UPT, UPT, UR19, -0x1, URZ ;  /* 0xffffffff13057890 */ /* 0x000fe4000fffe0ff */
[----:B------:R-:W-:Y:S03]  /*67e0*/  UISETP.GT.U32.AND UP0, UPT, UR4, 0x1, UPT ;  /* 0x000000010400788c */ /* 0x000fe6000bf04070 */
[----:B------:R-:W-:Y:S02]  /*67f0*/  UMOV UR4, UR21 ;  /* 0x0000001500047c82 */ /* 0x000fe40008000000 */
[----:B------:R-:W-:Y:S04]  /*6800*/  UMOV UR19, UR5 ;  /* 0x0000000500137c82 */ /* 0x000fe80008000000 */
[----:B----4-:R-:W-:Y:S05]  /*6810*/  BRA.U UP0, `(.L_x_72) ;  /* 0xfffffff900cc7547 */ /* 0x010fea000b83ffff */
.L_x_69:
[----:B------:R-:W-:-:S09]  /*6820*/  UIADD3 UR4, UPT, UPT, UR27, 0xd0, URZ ;  /* 0x000000d01b047890 */ /* 0x000fd2000fffe0ff */
[----:B------:R2:W-:Y:S01]  /*6830*/  UTCBAR.2CTA.MULTICAST [UR4], URZ, UR46 ;  /* 0x000000ff040073e9 */ /* 0x0005e2000820082e */
[----:B------:R-:W-:Y:S02]  /*6840*/  NOP ;  /* 0x0000000000007918 */ /* 0x000fe40000000000 */
.L_x_68:
[----:B--2---:R-:W-:Y:S01]  /*6850*/  UIADD3 UR4, UPT, UPT, UR26, 0x1, URZ ;  /* 0x000000011a047890 */ /* 0x004fe2000fffe0ff */
[----:B------:R-:W-:-:S03]  /*6860*/  LOP3.LUT R3, R3, 0x1, RZ, 0x3c, !PT ;  /* 0x0000000103037812 */ /* 0x000fc600078e3cff */
[----:B------:R-:W-:-:S04]  /*6870*/  UISETP.NE.AND UP0, UPT, UR4, 0x2, UPT ;  /* 0x000000020400788c */ /* 0x000fc8000bf05270 */
[----:B------:R-:W-:Y:S02]  /*6880*/  USEL UR5, URZ, 0x1, UP0 ;  /* 0x00000001ff057887 */ /* 0x000fe40008000000 */
[----:B------:R-:W-:-:S04]  /*6890*/  USEL UR26, UR4, URZ, UP0 ;  /* 0x000000ff041a7287 */ /* 0x000fc80008000000 */
[----:B------:R-:W-:Y:S01]  /*68a0*/  LOP3.LUT R8, R8, UR5, RZ, 0x3c, !PT ;  /* 0x0000000508087c12 */ /* 0x000fe2000f8e3cff */
[----:B------:R-:W-:Y:S07]  /*68b0*/  @P3 BRA `(.L_x_73) ;  /* 0xfffffff800383947 */ /* 0x000fee000383ffff */
[----:B---3--:R-:W2:Y:S01]  /*68c0*/  S2UR UR8, SR_CgaCtaId ;  /* 0x00000000000879c3 */ /* 0x008ea20000008800 */
[----:B------:R-:W-:Y:S01]  /*68d0*/  ELECT P0, URZ, PT ;  /* 0x0000000000ff782f */ /* 0x000fe20003800000 */
[----:B------:R-:W-:Y:S01]  /*68e0*/  HFMA2 R2, -RZ, RZ, 0, 5.9604644775390625e-08 ;  /* 0x00000001ff027431 */ /* 0x000fe200000001ff */
[----:B------:R-:W-:-:S05]  /*68f0*/  UMOV UR4, 0x40 ;  /* 0x0000004000047882 */ /* 0x000fca0000000000 */
[----:B------:R-:W-:Y:S01]  /*6900*/  UVIRTCOUNT.DEALLOC.SMPOOL 0x80 ;  /* 0x000000800000784c */ /* 0x000fe20000000000 */
[----:B------:R-:W-:Y:S02]  /*6910*/  UISETP.NE.AND UP0, UPT, UR49, URZ, UPT ;  /* 0x000000ff3100728c */ /* 0x000fe4000bf05270 */
[----:B--2---:R-:W-:-:S09]  /*6920*/  ULEA UR8, UR8, UR4, 0x18 ;  /* 0x0000000408087291 */ /* 0x004fd2000f8ec0ff */
[----:B------:R2:W-:Y:S01]  /*6930*/  @P0 STS.U8 [UR8+0x1c], R2 ;  /* 0x00001c02ff000988 */ /* 0x0005e20008000008 */
[----:B------:R-:W-:Y:S05]  /*6940*/  BRA.U UP0, `(.L_x_74) ;  /* 0x0000000100587547 */ /* 0x000fea000b800000 */
[----:B------:R-:W-:Y:S01]  /*6950*/  UIADD3 UR5, UPT, UPT, UR22, 0xe0, URZ ;  /* 0x000000e016057890 */ /* 0x000fe2000fffe0ff */
[----:B------:R-:W-:-:S03]  /*6960*/  SHF.L.U32 R3, R8, 0x1f, RZ ;  /* 0x0000001f08037819 */ /* 0x000fc600000006ff */
[----:B------:R-:W-:-:S09]  /*6970*/  ULEA UR4, UR26, UR5, 0x3 ;  /* 0x000000051a047291 */ /* 0x000fd2000f8e18ff */
[----:B------:R-:W3:Y:S02]  /*6980*/  SYNCS.PHASECHK.TRANS64.TRYWAIT P0, [UR4], R3 ;  /* 0x00000003ff0075a7 */ /* 0x000ee40008001104 */
[----:B---3--:R-:W-:Y:S05]  /*6990*/  @!P0 BRA `(.L_x_75) ;  /* 0x0000004800048947 */ /* 0x008fea0003800000 */
.L_x_160:
[----:B------:R-:W-:-:S04]  /*69a0*/  UIADD3 UR4, UPT, UPT, UR26, 0x1, URZ ;  /* 0x000000011a047890 */ /* 0x000fc8000fffe0ff */
[----:B------:R-:W-:-:S04]  /*69b0*/  UISETP.NE.AND UP1, UPT, UR4, 0x2, UPT ;  /* 0x000000020400788c */ /* 0x000fc8000bf25270 */
[----:B------:R-:W-:Y:S02]  /*69c0*/  USEL UR6, URZ, 0x1, UP1 ;  /* 0x00000001ff067887 */ /* 0x000fe40008800000 */
[----:B------:R-:W-:-:S04]  /*69d0*/  USEL UR4, UR4, URZ, UP1 ;  /* 0x000000ff04047287 */ /* 0x000fc80008800000 */
[----:B------:R-:W-:Y:S01]  /*69e0*/  ULEA UR4, UR4, UR5, 0x3 ;  /* 0x0000000504047291 */ /* 0x000fe2000f8e18ff */
[----:B--2---:R-:W-:-:S04]  /*69f0*/  LOP3.LUT R3, R8, UR6, RZ, 0x3c, !PT ;  /* 0x0000000608037c12 */ /* 0x004fc8000f8e3cff */
[----:B------:R-:W-:Y:S01]  /*6a00*/  SHF.L.U32 R3, R3, 0x1f, RZ ;  /* 0x0000001f03037819 */ /* 0x000fe200000006ff */
[----:B------:R-:W-:-:S04]  /*6a10*/  IMAD.U32 R2, RZ, RZ, UR4 ;  /* 0x00000004ff027e24 */ /* 0x000fc8000f8e00ff */
[----:B------:R2:W3:Y:S03]  /*6a20*/  SYNCS.PHASECHK.TRANS64.TRYWAIT P0, [R2+URZ], R3 ;  /* 0x00000003020075a7 */ /* 0x0004e600080011ff */
[----:B---3--:R-:W-:Y:S05]  /*6a30*/  @!P0 NANOSLEEP.SYNCS 0x989680 ;  /* 0x009896800000895d */ /* 0x008fea0003900000 */
[----:B------:R-:W3:Y:S02]  /*6a40*/  @!P0 SYNCS.PHASECHK.TRANS64 P0, [R2+URZ], R3 ;  /* 0x00000003020085a7 */ /* 0x000ee400080010ff */
[----:B---3--:R-:W-:Y:S05]  /*6a50*/  @P0 BRA `(.L_x_76) ;  /* 0x0000000000200947 */ /* 0x008fea0003800000 */
.L_x_77:
[----:B---3--:R3:W4:Y:S02]  /*6a60*/  SYNCS.PHASECHK.TRANS64.TRYWAIT P0, [R2+URZ], R3 ;  /* 0x00000003020075a7 */ /* 0x00872400080011ff */
[----:B----4-:R-:W-:Y:S05]  /*6a70*/  @!P0 NANOSLEEP.SYNCS 0x989680 ;  /* 0x009896800000895d */ /* 0x010fea0003900000 */
[----:B------:R-:W4:Y:S02]  /*6a80*/  @!P0 SYNCS.PHASECHK.TRANS64 P0, [R2+URZ], R3 ;  /* 0x00000003020085a7 */ /* 0x000f2400080010ff */
[----:B----4-:R-:W-:Y:S05]  /*6a90*/  @!P0 BRA `(.L_x_77) ;  /* 0xfffffffc00f08947 */ /* 0x010fea000383ffff */
[----:B------:R-:W-:Y:S05]  /*6aa0*/  BRA `(.L_x_76) ;  /* 0x00000000000c7947 */ /* 0x000fea0003800000 */
.L_x_74:
[----:B------:R-:W-:-:S04]  /*6ab0*/  UIADD3 UR4, UPT, UPT, UR22, 0xf0, URZ ;  /* 0x000000f016047890 */ /* 0x000fc8000fffe0ff */
[----:B------:R-:W-:-:S09]  /*6ac0*/  UPRMT UR4, UR48, 0x654, UR4 ;  /* 0x0000065430047896 */ /* 0x000fd20008000004 */
[----:B------:R-:W-:Y:S03]  /*6ad0*/  SYNCS.ARRIVE.TRANS64.RED.A1T0 RZ, [UR4], RZ ;  /* 0x000000ffffff79a7 */ /* 0x000fe60008100404 */
.L_x_76:
[----:B--23--:R-:W-:Y:S01]  /*6ae0*/  SHF.L.U32 R3, RZ, 0x1f, RZ ;  /* 0x0000001fff037819 */ /* 0x00cfe200000006ff */
[----:B------:R-:W-:Y:S01]  /*6af0*/  UIADD3 UR4, UPT, UPT, UR22, 0xf0, URZ ;  /* 0x000000f016047890 */ /* 0x000fe2000fffe0ff */
[----:B------:R-:W-:Y:S02]  /*6b00*/  PLOP3.LUT P0, PT, PT, PT, UP0, 0x80, 0x8 ;  /* 0x000000000008781c */ /* 0x000fe40003f0f008 */
[----:B------:R-:W2:Y:S02]  /*6b10*/  SYNCS.PHASECHK.TRANS64.TRYWAIT P1, [UR22+0xf0], R3 ;  /* 0x0000f003ff0075a7 */ /* 0x000ea40008021116 */
[----:B--2---:R-:W-:Y:S09]  /*6b20*/  @!P1 BRA `(.L_x_78) ;  /* 0x0000004400b89947 */ /* 0x004ff20003800000 */
.L_x_162:
[----:B------:R-:W-:Y:S01]  /*6b30*/  @!UP0 UPRMT UR4, UR48, 0x654, UR4 ;  /* 0x0000065430048896 */ /* 0x000fe20008000004 */
[----:B------:R-:W-:Y:S01]  /*6b40*/  LOP3.LUT R0, R0, 0xffff, RZ, 0xc0, !PT ;  /* 0x0000ffff00007812 */ /* 0x000fe200078ec0ff */
[----:B--2---:R-:W-:Y:S02]  /*6b50*/  IMAD.MOV.U32 R3, RZ, RZ, 0xffff ;  /* 0x0000ffffff037424 */ /* 0x004fe400078e00ff */
[----:B-1----:R-:W-:Y:S01]  /*6b60*/  IMAD.MOV.U32 R5, RZ, RZ, 0x1 ;  /* 0x00000001ff057424 */ /* 0x002fe200078e00ff */
[----:B------:R-:W-:-:S04]  /*6b70*/  SHF.R.U32.HI R0, RZ, 0x5, R0 ;  /* 0x00000005ff007819 */ /* 0x000fc80000011600 */
[----:B------:R-:W-:Y:S01]  /*6b80*/  @!P0 SYNCS.ARRIVE.TRANS64.RED.A1T0 RZ, [UR4], RZ ;  /* 0x000000ffffff89a7 */ /* 0x000fe20008100404 */
[----:B------:R-:W-:Y:S01]  /*6b90*/  NOP ;  /* 0x0000000000007918 */ /* 0x000fe20000000000 */
[----:B------:R-:W1:Y:S01]  /*6ba0*/  LDS R2, [UR8+0x14] ;  /* 0x00001408ff027984 */ /* 0x000e620008000800 */
[-C--:B------:R-:W-:Y:S02]  /*6bb0*/  SHF.L.U32 R3, R3, R0.reuse, RZ ;  /* 0x0000000003037219 */ /* 0x080fe400000006ff */
[----:B------:R-:W-:Y:S02]  /*6bc0*/  SHF.L.U32 R5, R5, R0, RZ ;  /* 0x0000000005057219 */ /* 0x000fe400000006ff */
[----:B-1----:R-:W-:-:S04]  /*6bd0*/  LOP3.LUT R2, R2, R3, RZ, 0xc0, !PT ;  /* 0x0000000302027212 */ /* 0x002fc800078ec0ff */
[----:B------:R-:W-:-:S13]  /*6be0*/  ISETP.NE.AND P0, PT, R2, R3, PT ;  /* 0x000000030200720c */ /* 0x000fda0003f05270 */
[----:B------:R-:W-:Y:S05]  /*6bf0*/  @P0 BRA `(.L_x_79) ;  /* 0x00000000005c0947 */ /* 0x000fea0003800000 */
[----:B------:R-:W1:Y:S02]  /*6c00*/  LDS R0, [UR8+0x18] ;  /* 0x00001808ff007984 */ /* 0x000e640008000800 */
[----:B-1----:R-:W-:-:S04]  /*6c10*/  LOP3.LUT R0, R0, R5, RZ, 0xc0, !PT ;  /* 0x0000000500007212 */ /* 0x002fc800078ec0ff */
[----:B------:R-:W-:-:S13]  /*6c20*/  ISETP.NE.AND P0, PT, R0, R5, PT ;  /* 0x000000050000720c */ /* 0x000fda0003f05270 */
[----:B------:R-:W-:Y:S05]  /*6c30*/  @P0 BRA `(.L_x_80) ;  /* 0x0000000000400947 */ /* 0x000fea0003800000 */
[----:B------:R-:W-:Y:S01]  /*6c40*/  R2UR UR4, R3 ;  /* 0x00000000030472ca */ /* 0x000fe200000e0000 */
[----:B------:R-:W1:Y:S01]  /*6c50*/  S2R R2, SR_LANEID ;  /* 0x0000000000027919 */ /* 0x000e620000000000 */
[----:B------:R-:W-:-:S04]  /*6c60*/  LOP3.LUT R5, RZ, R5, RZ, 0x33, !PT ;  /* 0x00000005ff057212 */ /* 0x000fc800078e33ff */
[----:B------:R-:W2:Y:S07]  /*6c70*/  REDUX UR6, R5 ;  /* 0x00000000050673c4 */ /* 0x000eae0000000000 */
[----:B------:R-:W-:-:S03]  /*6c80*/  ULOP3.LUT UR5, URZ, UR4, URZ, 0x33, !UPT ;  /* 0x00000004ff057292 */ /* 0x000fc6000f8e33ff */
[----:B------:R-:W-:Y:S02]  /*6c90*/  VOTEU.ANY UR4, UPT, PT ;  /* 0x0000000000047886 */ /* 0x000fe400038e0100 */
[----:B------:R-:W-:Y:S01]  /*6ca0*/  UFLO.U32 UR4, UR4 ;  /* 0x00000004000472bd */ /* 0x000fe200080e0000 */
[----:B------:R-:W-:-:S04]  /*6cb0*/  IMAD.U32 R0, RZ, RZ, UR5 ;  /* 0x00000005ff007e24 */ /* 0x000fc8000f8e00ff */
[----:B------:R-:W3:Y:S02]  /*6cc0*/  REDUX UR7, R0 ;  /* 0x00000000000773c4 */ /* 0x000ee40000000000 */
[----:B------:R4:W-:Y:S01]  /*6cd0*/  UTCATOMSWS.AND URZ, UR5 ;  /* 0x0000000500ff79e3 */ /* 0x0009e20008000000 */
[----:B-1----:R-:W-:Y:S01]  /*6ce0*/  ISETP.EQ.U32.AND P0, PT, R2, UR4, PT ;  /* 0x0000000402007c0c */ /* 0x002fe2000bf02070 */
[----:B--2---:R-:W-:Y:S02]  /*6cf0*/  IMAD.U32 R2, RZ, RZ, UR6 ;  /* 0x00000006ff027e24 */ /* 0x004fe4000f8e00ff */
[----:B---3--:R-:W-:-:S10]  /*6d00*/  IMAD.U32 R3, RZ, RZ, UR7 ;  /* 0x00000007ff037e24 */ /* 0x008fd4000f8e00ff */
[----:B------:R4:W-:Y:S04]  /*6d10*/  @P0 ATOMS.AND RZ, [UR8+0x14], R3 ;  /* 0x00001403ffff098c */ /* 0x0009e8000a800008 */
[----:B------:R4:W-:Y:S01]  /*6d20*/  @P0 ATOMS.AND RZ, [UR8+0x18], R2 ;  /* 0x00001802ffff098c */ /* 0x0009e2000a800008 */
[----:B------:R-:W-:Y:S05]  /*6d30*/  BRA `(.L_x_81) ;  /* 0x0000000000147947 */ /* 0x000fea0003800000 */
.L_x_80:
[----:B------:R-:W-:Y:S02]  /*6d40*/  MOV R2, 0x6d60 ;  /* 0x00006d6000027802 */ /* 0x000fe40000000f00 */
[----:B-----5:R-:W-:Y:S05]  /*6d50*/  CALL.REL.NOINC `($__internal_0_$__cuda_sm10x_tcgen05_guardrail_trap_col_being_dealloced_not_returned_by_alloc) ;  /* 0x0000004800287944 */ /* 0x020fea0003c00000 */
[----:B------:R-:W-:Y:S05]  /*6d60*/  BRA `(.L_x_81) ;  /* 0x0000000000087947 */ /* 0x000fea0003800000 */
.L_x_79:
[----:B------:R-:W-:Y:S02]  /*6d70*/  MOV R2, 0x6d90 ;  /* 0x00006d9000027802 */ /* 0x000fe40000000f00 */
[----:B-----5:R-:W-:Y:S05]  /*6d80*/  CALL.REL.NOINC `($__internal_2_$__cuda_sm10x_tcgen05_guardrail_trap_unallocated_columns_being_dealloced) ;  /* 0x0000004800347944 */ /* 0x020fea0003c00000 */
.L_x_81:
[----:B------:R-:W-:Y:S01]  /*6d90*/  NOP ;  /* 0x0000000000007918 */ /* 0x000fe20000000000 */
[----:B----4-:R-:W-:Y:S05]  /*6da0*/  EXIT ;  /* 0x000000000000794d */ /* 0x010fea0003800000 */
.L_x_53:
[----:B------:R-:W-:-:S09]  /*6db0*/  UISETP.NE.OR UP0, UPT, UR18, 0x3, !UP3 ;  /* 0x000000031200788c */ /* 0x000fd2000df05670 */
[----:B------:R-:W-:Y:S05]  /*6dc0*/  BRA.U UP0, `(.L_x_82) ;  /* 0x0000001100947547 */ /* 0x000fea000b800000 */
[----:B------:R-:W2:Y:S01]  /*6dd0*/  LDCU.64 UR4, c[0x0][0x888] ;  /* 0x00011100ff0477ac */ /* 0x000ea20008000a00 */
[----:B------:R-:W3:Y:S01]  /*6de0*/  S2UR UR6, SR_CgaCtaId ;  /* 0x00000000000679c3 */ /* 0x000ee20000008800 */
[----:B------:R-:W-:Y:S01]  /*6df0*/  HFMA2 R9, -RZ, RZ, 0, 5.9604644775390625e-08 ;  /* 0x00000001ff097431 */ /* 0x000fe200000001ff */
[----:B------:R-:W-:Y:S01]  /*6e00*/  MOV R8, RZ ;  /* 0x000000ff00087202 */ /* 0x000fe20000000f00 */
[----:B------:R-:W4:Y:S01]  /*6e10*/  LDCU UR38, c[0x0][0x370] ;  /* 0x00006e00ff2677ac */ /* 0x000f220008000800 */
[----:B------:R-:W-:Y:S01]  /*6e20*/  HFMA2 R3, -RZ, RZ, 0, 0.0078125 ;  /* 0x00002000ff037431 */ /* 0x000fe200000001ff */
[----:B------:R-:W1:Y:S03]  /*6e30*/  LDCU.128 UR40, c[0x0][0xb10] ;  /* 0x00016200ff2877ac */ /* 0x000e660008000c00 */
[----:B------:R-:W4:Y:S01]  /*6e40*/  LDC.64 R10, c[0x0][0x348] ;  /* 0x0000d200ff0a7b82 */ /* 0x000f220000000a00 */
[----:B------:R-:W1:Y:S01]  /*6e50*/  LDCU UR33, c[0x0][0x374] ;  /* 0x00006e80ff2177ac */ /* 0x000e620008000800 */
[----:B------:R-:W4:Y:S01]  /*6e60*/  LDCU.64 UR34, c[0x0][0x890] ;  /* 0x00011200ff2277ac */ /* 0x000f220008000a00 */
[----:B------:R-:W4:Y:S01]  /*6e70*/  LDCU UR30, c[0x0][0xb0c] ;  /* 0x00016180ff1e77ac */ /* 0x000f220008000800 */
[----:B--2---:R-:W-:Y:S01]  /*6e80*/  UISETP.NE.U32.AND UP0, UPT, UR4, URZ, UPT ;  /* 0x000000ff0400728c */ /* 0x004fe2000bf05070 */
[----:B------:R-:W2:Y:S01]  /*6e90*/  LDCU UR53, c[0x0][0xb20] ;  /* 0x00016400ff3577ac */ /* 0x000ea20008000800 */
[----:B------:R-:W2:Y:S01]  /*6ea0*/  LDCU UR4, c[0x0][0xb30] ;  /* 0x00016600ff0477ac */ /* 0x000ea20008000800 */
[----:B------:R-:W2:Y:S01]  /*6eb0*/  LDCU.128 UR48, c[0x0][0x980] ;  /* 0x00013000ff3077ac */ /* 0x000ea20008000c00 */
[----:B------:R-:W-:Y:S01]  /*6ec0*/  UMOV UR31, 0x400 ;  /* 0x00000400001f7882 */ /* 0x000fe20000000000 */
[----:B-1----:R-:W-:-:S02]  /*6ed0*/  UIMAD.WIDE.U32 UR8, UR33, UR43, URZ ;  /* 0x0000002b210872a5 */ /* 0x002fc4000f8e00ff */
[----:B---3--:R-:W-:Y:S02]  /*6ee0*/  ULEA UR31, UR6, UR31, 0x18 ;  /* 0x0000001f061f7291 */ /* 0x008fe4000f8ec0ff */
[----:B----4-:R-:W-:Y:S02]  /*6ef0*/  UIMAD.WIDE.U32 UR6, UR38, UR40, URZ ;  /* 0x00000028260672a5 */ /* 0x010fe4000f8e00ff */
[----:B------:R-:W-:Y:S02]  /*6f00*/  UISETP.NE.AND.EX UP5, UPT, UR5, URZ, UPT, UP0 ;  /* 0x000000ff0500728c */ /* 0x000fe4000bfa5300 */
[----:B------:R-:W-:Y:S02]  /*6f10*/  UISETP.NE.U32.AND UP6, UPT, UR34, URZ, UPT ;  /* 0x000000ff2200728c */ /* 0x000fe4000bfc5070 */
[----:B------:R-:W-:Y:S02]  /*6f20*/  UIADD3 UR46, UPT, UPT, UR31, 0xc8, URZ ;  /* 0x000000c81f2e7890 */ /* 0x000fe4000fffe0ff */
[----:B------:R-:W-:-:S02]  /*6f30*/  UISETP.NE.AND UP0, UPT, UR39, 0x1, UPT ;  /* 0x000000012700788c */ /* 0x000fc4000bf05270 */
[----:B------:R-:W-:Y:S01]  /*6f40*/  UISETP.NE.AND UP0, UPT, UR30, 0x1, UPT ;  /* 0x000000011e00788c */ /* 0x000fe2000bf05270 */
[----:B------:R-:W-:Y:S01]  /*6f50*/  UMOV UR6, UR7 ;  /* 0x0000000700067c82 */ /* 0x000fe20008000000 */
[----:B------:R-:W-:Y:S01]  /*6f60*/  UMOV UR47, UR9 ;  /* 0x00000009002f7c82 */ /* 0x000fe20008000000 */
[----:B------:R-:W-:Y:S02]  /*6f70*/  UISETP.GE.AND UP2, UPT, UR39, 0x1, UPT ;  /* 0x000000012700788c */ /* 0x000fe4000bf46270 */
[----:B------:R-:W-:Y:S01]  /*6f80*/  UISETP.NE.AND UP0, UPT, UR42, 0x1, UPT ;  /* 0x000000012a00788c */ /* 0x000fe2000bf05270 */
[----:B------:R-:W-:Y:S01]  /*6f90*/  UMOV UR32, URZ ;  /* 0x000000ff00207c82 */ /* 0x000fe20008000000 */
[----:B------:R-:W-:Y:S01]  /*6fa0*/  UPLOP3.LUT UP4, UPT, UPT, UPT, UPT, 0x40, 0x4 ;  /* 0x000000000004789c */ /* 0x000fe20003f8e870 */
[----:B------:R-:W1:Y:S01]  /*6fb0*/  LDCU.64 UR22, c[0x0][0xb28] ;  /* 0x00016500ff1677ac */ /* 0x000e620008000a00 */
[----:B------:R-:W3:Y:S01]  /*6fc0*/  LDCU.64 UR36, c[0x0][0x990] ;  /* 0x00013200ff2477ac */ /* 0x000ee20008000a00 */
[----:B------:R-:W-:-:S02]  /*6fd0*/  UISETP.NE.AND.EX UP6, UPT, UR35, URZ, UPT, UP6 ;  /* 0x000000ff2300728c */ /* 0x000fc4000bfc5360 */
[----:B------:R-:W-:Y:S02]  /*6fe0*/  UPRMT UR46, URZ, 0x654, UR46 ;  /* 0x00000654ff2e7896 */ /* 0x000fe4000800002e */
[----:B------:R-:W-:Y:S02]  /*6ff0*/  USHF.R.U32.HI UR52, URZ, UR41, UR6 ;  /* 0x00000029ff347299 */ /* 0x000fe40008011606 */
[----:B--2---:R-:W-:Y:S02]  /*7000*/  USHF.R.U32.HI UR47, URZ, UR53, UR47 ;  /* 0x00000035ff2f7299 */ /* 0x004fe4000801162f */
[----:B------:R-:W-:Y:S02]  /*7010*/  UISETP.NE.AND UP3, UPT, UR4, 0x1, UPT ;  /* 0x000000010400788c */ /* 0x000fe4000bf65270 */
[----:B------:R-:W-:Y:S02]  /*7020*/  UISETP.NE.AND UP2, UPT, UR48, 0x1, UPT ;  /* 0x000000013000788c */ /* 0x000fe4000bf45270 */
[----:B------:R-:W-:-:S11]  /*7030*/  UISETP.NE.AND UP0, UPT, UR51, 0x1, UPT ;  /* 0x000000013300788c */ /* 0x000fd6000bf05270 */
.L_x_91:
[----:B------:R-:W-:Y:S04]  /*7040*/  SHF.L.U32 R5, R8, 0x1f, RZ ;  /* 0x0000001f08057819 */ /* 0x000fe800000006ff */
[----:B------:R-:W2:Y:S02]  /*7050*/  SYNCS.PHASECHK.TRANS64.TRYWAIT P0, [UR31+0xc0], R5 ;  /* 0x0000c005ff0075a7 */ /* 0x000ea4000800111f */
[----:B--2-4-:R-:W-:Y:S05]  /*7060*/  @!P0 BRA `(.L_x_83) ;  /* 0x0000004000808947 */ /* 0x014fea0003800000 */
.L_x_164:
[----:B--2---:R-:W2:Y:S01]  /*7070*/  LDS.128 R4, [UR31+0x100] ;  /* 0x0001001fff047984 */ /* 0x004ea20008000c00 */
[----:B------:R-:W-:Y:S01]  /*7080*/  UISETP.GE.AND UP0, UPT, UR39, 0x1, UPT ;  /* 0x000000012700788c */ /* 0x000fe2000bf06270 */
[----:B------:R-:W-:Y:S01]  /*7090*/  @!PT LDS RZ, [RZ] ;  /* 0x00000000fffff984 */ /* 0x000fe20000000800 */
[----:B------:R-:W-:Y:S01]  /*70a0*/  @!PT LDS RZ, [RZ] ;  /* 0x00000000fffff984 */ /* 0x000fe20000000800 */
[----:B------:R-:W-:Y:S01]  /*70b0*/  @!PT LDS RZ, [RZ] ;  /* 0x00000000fffff984 */ /* 0x000fe20000000800 */
[----:B------:R-:W-:Y:S01]  /*70c0*/  @!PT LDS RZ, [RZ] ;  /* 0x00000000fffff984 */ /* 0x000fe20000000800 */
[----:B------:R4:W-:Y:S06]  /*70d0*/  MEMBAR.ALL.CTA ;  /* 0x0000000000007992 */ /* 0x0009ec0000008000 */
[----:B----4-:R-:W4:Y:S02]  /*70e0*/  FENCE.VIEW.ASYNC.S ;  /* 0x00000000000073c6 */ /* 0x010f240000000000 */
[----:B----4-:R-:W-:Y:S01]  /*70f0*/  SYNCS.ARRIVE.TRANS64.RED.A1T0 RZ, [UR46], RZ ;  /* 0x000000ffffff79a7 */ /* 0x010fe2000810042e */
[----:B--2---:R-:W-:Y:S11]  /*7100*/  LOP3.LUT P0, RZ, R6, 0x1, RZ, 0xc0, !PT ;  /* 0x0000000106ff7812 */ /* 0x004ff6000780c0ff */
[----:B------:R-:W-:Y:S02]  /*7110*/  @!UPT UIADD3 URZ, UPT, UPT, URZ, URZ, URZ ;  /* 0x000000fffffff290 */ /* 0x000fe4000fffe0ff */
[----:B------:R-:W-:Y:S01]  /*7120*/  VOTEU.ANY UP2, P0 ;  /* 0x0000000000ff7886 */ /* 0x000fe20000040100 */
[----:B------:R-:W-:Y:S11]  /*7130*/  PLOP3.LUT P0, PT, PT, PT, UP2, 0x80, 0x8 ;  /* 0x000000000008781c */ /* 0x000ff60003f0f028 */
[----:B------:R-:W-:Y:S02]  /*7140*/  @!UPT UIADD3 URZ, UPT, UPT, URZ, URZ, URZ ;  /* 0x000000fffffff290 */ /* 0x000fe4000fffe0ff */
[----:B------:R-:W-:Y:S02]  /*7150*/  @P0 MOV R2, R4 ;  /* 0x0000000400020202 */ /* 0x000fe40000000f00 */
[----:B------:R-:W-:Y:S02]  /*7160*/  @P0 LOP3.LUT R0, R5, 0xffff, RZ, 0xc0, !PT ;  /* 0x0000ffff05000812 */ /* 0x000fe400078ec0ff */
[----:B------:R-:W-:Y:S02]  /*7170*/  @P0 R2UR UR5, R2 ;  /* 0x00000000020502ca */ /* 0x000fe400000e0000 */
[----:B------:R-:W-:Y:S11]  /*7180*/  @P0 R2UR UR4, R0 ;  /* 0x00000000000402ca */ /* 0x000ff600000e0000 */
[----:B------:R-:W-:Y:S02]  /*7190*/  @UP2 UMOV UR15, UR5 ;  /* 0x00000005000f2c82 */ /* 0x000fe40008000000 */
[----:B------:R-:W-:Y:S01]  /*71a0*/  @UP2 UMOV UR14, UR4 ;  /* 0x00000004000e2c82 */ /* 0x000fe20008000000 */
[----:B------:R-:W-:Y:S05]  /*71b0*/  BRA.U !UP0, `(.L_x_84) ;  /* 0x0000000108c07547 */ /* 0x000fea000b800000 */
[----:B------:R-:W-:Y:S02]  /*71c0*/  UP2UR UR18, UPR, URZ, 0x4 ;  /* 0x00000004ff127883 */ /* 0x000fe40008000000 */
[----:B------:R-:W-:Y:S02]  /*71d0*/  UISETP.NE.AND UP2, UPT, UR42, 0x1, UPT ;  /* 0x000000012a00788c */ /* 0x000fe4000bf45270 */
[----:B------:R-:W-:Y:S02]  /*71e0*/  UIMAD.WIDE.U32 UR6, UR14, UR43, URZ ;  /* 0x0000002b0e0672a5 */ /* 0x000fe4000f8e00ff */
[----:B------:R-:W-:Y:S02]  /*71f0*/  UIMAD.WIDE.U32 UR10, UR15, UR40, URZ ;  /* 0x000000280f0a72a5 */ /* 0x000fe4000f8e00ff */
[----:B------:R-:W-:Y:S02]  /*7200*/  USEL UR4, UR33, UR47, !UP2 ;  /* 0x0000002f21047287 */ /* 0x000fe4000d000000 */
[----:B------:R-:W-:Y:S02]  /*7210*/  UISETP.NE.AND UP0, UPT, UR30, 0x1, UPT ;  /* 0x000000011e00788c */ /* 0x000fe4000bf05270 */
[----:B------:R-:W-:Y:S02]  /*7220*/  UP2UR UR19, UPR, URZ, 0x2 ;  /* 0x00000002ff137883 */ /* 0x000fe40008000000 */
[----:B------:R-:W-:Y:S02]  /*7230*/  UISETP.NE.AND UP1, UPT, UR39, 0x1, UPT ;  /* 0x000000012700788c */ /* 0x000fe4000bf25270 */
[----:B-1----:R-:W-:Y:S02]  /*7240*/  UIMAD.WIDE.U32 UR12, UR4, UR22, URZ ;  /* 0x00000016040c72a5 */ /* 0x002fe4000f8e00ff */
[----:B------:R-:W-:Y:S01]  /*7250*/  USEL UR9, UR38, UR52, !UP0 ;  /* 0x0000003426097287 */ /* 0x000fe2000c000000 */
[----:B------:R-:W-:Y:S01]  /*7260*/  UMOV UR6, UR7 ;  /* 0x0000000700067c82 */ /* 0x000fe20008000000 */
[----:B------:R-:W-:Y:S01]  /*7270*/  UMOV UR5, UR11 ;  /* 0x0000000b00057c82 */ /* 0x000fe20008000000 */
[----:B------:R-:W-:Y:S02]  /*7280*/  USHF.R.U32.HI UR7, URZ, UR53, UR6 ;  /* 0x00000035ff077299 */ /* 0x000fe40008011606 */
[----:B------:R-:W-:Y:S02]  /*7290*/  USHF.R.U32.HI UR6, URZ, UR41, UR5 ;  /* 0x00000029ff067299 */ /* 0x000fe40008011605 */
[----:B------:R-:W-:Y:S02]  /*72a0*/  UIMAD.WIDE.U32 UR16, UR9, UR22, URZ ;  /* 0x00000016091072a5 */ /* 0x000fe4000f8e00ff */
[----:B------:R-:W-:Y:S02]  /*72b0*/  USEL UR8, UR14, UR7, !UP2 ;  /* 0x000000070e087287 */ /* 0x000fe4000d000000 */
[----:B------:R-:W-:Y:S02]  /*72c0*/  UISETP.NE.AND UP2, UPT, UR18, URZ, UPT ;  /* 0x000000ff1200728c */ /* 0x000fe4000bf45270 */
[----:B------:R-:W-:Y:S01]  /*72d0*/  UIMAD.WIDE.U32 UR10, UR8, UR22, URZ ;  /* 0x00000016080a72a5 */ /* 0x000fe2000f8e00ff */
[----:B------:R-:W-:Y:S02]  /*72e0*/  UMOV UR5, UR13 ;  /* 0x0000000d00057c82 */ /* 0x000fe40008000000 */
[----:B------:R-:W-:Y:S03]  /*72f0*/  @UP1 USHF.R.U32.HI UR4, URZ, UR23, UR5 ;  /* 0x00000017ff041299 */ /* 0x000fe60008011605 */
[----:B------:R-:W-:Y:S01]  /*7300*/  UMOV UR5, UR17 ;  /* 0x0000001100057c82 */ /* 0x000fe20008000000 */
[----:B------:R-:W-:Y:S02]  /*7310*/  UIMAD UR4, UR39, UR4, URZ ;  /* 0x00000004270472a4 */ /* 0x000fe4000f8e02ff */
[----:B------:R-:W-:Y:S02]  /*7320*/  @UP1 USHF.R.U32.HI UR9, URZ, UR23, UR5 ;  /* 0x00000017ff091299 */ /* 0x000fe40008011605 */
[----:B------:R-:W-:Y:S02]  /*7330*/  USEL UR5, UR15, UR6, !UP0 ;  /* 0x000000060f057287 */ /* 0x000fe4000c000000 */
[----:B------:R-:W-:Y:S02]  /*7340*/  UIMAD UR6, UR39, UR9, URZ ;  /* 0x00000009270672a4 */ /* 0x000fe4000f8e02ff */
[----:B------:R-:W-:Y:S03]  /*7350*/  UISETP.GE.AND UP0, UPT, UR8, UR4, UPT ;  /* 0x000000040800728c */ /* 0x000fe6000bf06270 */
[----:B------:R-:W-:Y:S01]  /*7360*/  UMOV UR4, UR11 ;  /* 0x0000000b00047c82 */ /* 0x000fe20008000000 */
[----:B------:R-:W-:Y:S02]  /*7370*/  UISETP.GE.OR UP0, UPT, UR5, UR6, UP0 ;  /* 0x000000060500728c */ /* 0x000fe40008706670 */
[----:B------:R-:W-:Y:S02]  /*7380*/  USHF.R.U32.HI UR4, URZ, UR23, UR4 ;  /* 0x00000017ff047299 */ /* 0x000fe40008011604 */
[----:B------:R-:W-:Y:S02]  /*7390*/  UIMAD.WIDE.U32 UR6, UR5, UR22, URZ ;  /* 0x00000016050672a5 */ /* 0x000fe4000f8e00ff */
[----:B------:R-:W-:Y:S04]  /*73a0*/  USEL UR10, UR8, UR4, !UP1 ;  /* 0x00000004080a7287 */ /* 0x000fe8000c800000 */
[----:B------:R-:W-:Y:S01]  /*73b0*/  UIADD3 UR11, UPT, UPT, -UR10, URZ, URZ ;  /* 0x000000ff0a0b7290 */ /* 0x000fe2000fffe1ff */
[----:B------:R-:W-:Y:S01]  /*73c0*/  @!UP0 UMOV UR4, UR7 ;  /* 0x0000000700048c82 */ /* 0x000fe20008000000 */
[----:B------:R-:W-:Y:S02]  /*73d0*/  UIADD3 UR7, UPT, UPT, -UR8, URZ, URZ ;  /* 0x000000ff08077290 */ /* 0x000fe4000fffe1ff */
[----:B------:R-:W-:Y:S02]  /*73e0*/  @!UP0 USHF.R.U32.HI UR4, URZ, UR23, UR4 ;  /* 0x00000017ff048299 */ /* 0x000fe40008011604 */
[----:B------:R-:W-:Y:S02]  /*73f0*/  UIMAD UR6, UR39, UR11, UR8 ;  /* 0x0000000b270672a4 */ /* 0x000fe4000f8e0208 */
[----:B------:R-:W-:Y:S02]  /*7400*/  @!UP0 USEL UR4, UR5, UR4, !UP1 ;  /* 0x0000000405048287 */ /* 0x000fe4000c800000 */
[----:B------:R-:W-:Y:S02]  /*7410*/  UISETP.NE.AND UP1, UPT, UR19, URZ, UPT ;  /* 0x000000ff1300728c */ /* 0x000fe4000bf25270 */
[----:B------:R-:W-:Y:S02]  /*7420*/  @!UP0 UIMAD UR6, UR9, UR6, UR4 ;  /* 0x00000006090682a4 */ /* 0x000fe4000f8e0204 */
[----:B------:R-:W-:Y:S02]  /*7430*/  @!UP0 UIADD3 UR9, UPT, UPT, UR10, -UR4, URZ ;  /* 0x800000040a098290 */ /* 0x000fe4000fffe0ff */
[----:B------:R-:W-:Y:S02]  /*7440*/  UIADD3 UR4, UPT, UPT, -UR5, URZ, URZ ;  /* 0x000000ff05047290 */ /* 0x000fe4000fffe1ff */
[----:B------:R-:W-:Y:S03]  /*7450*/  @!UP0 UIMAD UR8, UR9, UR39, UR5 ;  /* 0x00000027090882a4 */ /* 0x000fe6000f8e0205 */
[----:B------:R-:W-:Y:S01]  /*7460*/  @!UP0 UMOV UR5, UR6 ;  /* 0x0000000600058c82 */ /* 0x000fe20008000000 */
[----:B------:R-:W-:Y:S02]  /*7470*/  UIMAD UR6, UR30, UR4, UR15 ;  /* 0x000000041e0672a4 */ /* 0x000fe4000f8e020f */
[----:B------:R-:W-:Y:S02]  /*7480*/  UIMAD UR4, UR42, UR7, UR14 ;  /* 0x000000072a0472a4 */ /* 0x000fe4000f8e020e */
[----:B------:R-:W-:Y:S02]  /*7490*/  UIMAD UR15, UR5, UR30, UR6 ;  /* 0x0000001e050f72a4 */ /* 0x000fe4000f8e0206 */
[----:B------:R-:W-:Y:S11]  /*74a0*/  UIMAD UR14, UR8, UR42, UR4 ;  /* 0x0000002a080e72a4 */ /* 0x000ff6000f8e0204 */
[----:B------:R-:W-:Y:S01]  /*74b0*/  @!UPT UIADD3 URZ, UPT, UPT, URZ, URZ, URZ ;  /* 0x000000fffffff290 */ /* 0x000fe2000fffe0ff */
.L_x_84:
[----:B------:R-:W2:Y:S01]  /*74c0*/  @!UP3 LDCU.128 UR8, c[0x0][0xb10] ;  /* 0x00016200ff08b7ac */ /* 0x000ea20008000c00 */
[----:B------:R-:W-:Y:S04]  /*74d0*/  ISETP.NE.U32.AND P1, PT, RZ, UR34, PT ;  /* 0x00000022ff007c0c */ /* 0x000fe8000bf25070 */
[----:B------:R-:W-:Y:S01]  /*74e0*/  ISETP.NE.AND.EX P1, PT, RZ, UR35, PT, P1 ;  /* 0x00000023ff007c0c */ /* 0x000fe2000bf25310 */
[----:B------:R-:W4:Y:S01]  /*74f0*/  @!UP3 LDCU UR5, c[0x0][0xb0c] ;  /* 0x00016180ff05b7ac */ /* 0x000f220008000800 */
[----:B------:R-:W-:Y:S02]  /*7500*/  USHF.L.U32 UR26, UR20, 0x6, URZ ;  /* 0x00000006141a7899 */ /* 0x000fe400080006ff */
[----:B--2---:R-:W-:Y:S07]  /*7510*/  UIMAD.WIDE.U32 UR6, UR15, UR8, URZ ;  /* 0x000000080f0672a5 */ /* 0x004fee000f8e00ff */
[----:B------:R-:W-:Y:S01]  /*7520*/  @!UP3 UMOV UR4, UR7 ;  /* 0x000000070004bc82 */ /* 0x000fe20008000000 */
[----:B----4-:R-:W-:Y:S02]  /*7530*/  @!UP3 UISETP.NE.AND UP0, UPT, UR5, 0x1, UPT ;  /* 0x000000010500b88c */ /* 0x010fe4000bf05270 */
[----:B------:R-:W-:Y:S02]  /*7540*/  @!UP3 USHF.R.U32.HI UR4, URZ, UR9, UR4 ;  /* 0x00000009ff04b299 */ /* 0x000fe40008011604 */
[----:B------:R-:W-:Y:S02]  /*7550*/  UIMAD.WIDE.U32 UR6, UR14, UR11, URZ ;  /* 0x0000000b0e0672a5 */ /* 0x000fe4000f8e00ff */
[----:B------:R-:W-:Y:S02]  /*7560*/  @!UP3 USEL UR8, UR15, UR4, !UP0 ;  /* 0x000000040f08b287 */ /* 0x000fe4000c000000 */
[----:B------:R-:W-:Y:S03]  /*7570*/  @!UP3 UISETP.NE.AND UP0, UPT, UR10, 0x1, UPT ;  /* 0x000000010a00b88c */ /* 0x000fe6000bf05270 */
[----:B------:R-:W-:Y:S02]  /*7580*/  @!UP3 UMOV UR6, UR7 ;  /* 0x000000070006bc82 */ /* 0x000fe40008000000 */
[----:B------:R-:W2:Y:S02]  /*7590*/  @!UP3 LDCU UR4, c[0x0][0xb20] ;  /* 0x00016400ff04b7ac */ /* 0x000ea40008000800 */
[----:B--2---:R-:W-:Y:S04]  /*75a0*/  @!UP3 USHF.R.U32.HI UR6, URZ, UR4, UR6 ;  /* 0x00000004ff06b299 */ /* 0x004fe80008011606 */
[----:B------:R-:W-:Y:S04]  /*75b0*/  @!UP3 USEL UR6, UR14, UR6, !UP0 ;  /* 0x000000060e06b287 */ /* 0x000fe8000c000000 */
[----:B------:R-:W-:Y:S02]  /*75c0*/  @!UP3 UIADD3 UR4, UPT, UPT, -UR8, UR6, URZ ;  /* 0x000000060804b290 */ /* 0x000fe4000fffe1ff */
[----:B------:R-:W-:Y:S02]  /*75d0*/  @!UP3 UIADD3 UR6, UPT, UPT, UR8, -UR6, URZ ;  /* 0x800000060806b290 */ /* 0x000fe4000fffe0ff */
[----:B------:R-:W-:Y:S02]  /*75e0*/  @!UP3 UIMAD UR15, UR4, UR5, UR15 ;  /* 0x00000005040fb2a4 */ /* 0x000fe4000f8e020f */
[----:B------:R-:W-:Y:S01]  /*75f0*/  @!UP3 UIMAD UR14, UR6, UR10, UR14 ;  /* 0x0000000a060eb2a4 */ /* 0x000fe2000f8e020e */
[----:B------:R-:W-:Y:S11]  /*7600*/  BRA.U UP4, `(.L_x_85) ;  /* 0x0000000104107547 */ /* 0x000ff6000b800000 */
[----:B------:R-:W-:Y:S04]  /*7610*/  MOV R0, UR70 ;  /* 0x0000004600007c02 */ /* 0x000fe80008000f00 */
[----:B------:R-:W-:Y:S04]  /*7620*/  SHF.L.U32 R13, R0, 0x1f, RZ ;  /* 0x0000001f000d7819 */ /* 0x000fe800000006ff */
[----:B------:R-:W2:Y:S02]  /*7630*/  SYNCS.PHASECHK.TRANS64.TRYWAIT P2, [UR31+0xb8], R13 ;  /* 0x0000b80dff0075a7 */ /* 0x000ea4000804111f */
[----:B--2---:R-:W-:Y:S05]  /*7640*/  @!P2 BRA `(.L_x_86) ;  /* 0x0000003c0020a947 */ /* 0x004fea0003800000 */
.L_x_85:
[----:B------:R-:W-:Y:S05]  /*7650*/  BRA.U !UP6, `(.L_x_87) ;  /* 0x000000010e387547 */ /* 0x000fea000b800000 */
[----:B------:R-:W-:Y:S01]  /*7660*/  UPLOP3.LUT UP1, UPT, UPT, UPT, UP5, 0x80, 0x8 ;  /* 0x000000000008789c */ /* 0x000fe20003f2f050 */
[----:B--2---:R-:W-:Y:S01]  /*7670*/  HFMA2 R0, -RZ, RZ, 0, 5.9604644775390625e-08 ;  /* 0x00000001ff007431 */ /* 0x004fe200000001ff */
[----:B------:R-:W2:Y:S01]  /*7680*/  LDCU.64 UR8, c[0x0][0x358] ;  /* 0x00006b00ff0877ac */ /* 0x000ea20008000a00 */
[----:B------:R-:W-:Y:S03]  /*7690*/  IMAD.MOV.U32 R56, RZ, RZ, 0x1 ;  /* 0x00000001ff387424 */ /* 0x000fe600078e00ff */
[----:B------:R-:W-:Y:S05]  /*76a0*/  PLOP3.LUT P2, PT, PT, PT, UP1, 0x80, 0x8 ;  /* 0x000000000008781c */ /* 0x000fea0003f4f018 */
[----:B------:R-:W4:Y:S01]  /*76b0*/  @UP1 LDCU.64 UR4, c[0x0][0x888] ;  /* 0x00011100ff0417ac */ /* 0x000f220008000a00 */
[----:B------:R-:W-:Y:S07]  /*76c0*/  @UP1 UIMAD UR6, UR45, UR34, URZ ;  /* 0x000000222d0612a4 */ /* 0x000fee000f8e02ff */
[----:B------:R-:W-:Y:S01]  /*76d0*/  @!P2 PRMT R56, R0, 0x7610, R56 ;  /* 0x000076100038a816 */ /* 0x000fe20000000038 */
[----:B----4-:R-:W-:Y:S06]  /*76e0*/  @UP1 UIMAD.WIDE UR4, UR6, 0x4, UR4 ;  /* 0x00000004060418a5 */ /* 0x010fec000f8e0204 */
[----:B------:R-:W-:Y:S01]  /*76f0*/  IMAD.U32 R12, RZ, RZ, UR4 ;  /* 0x00000004ff0c7e24 */ /* 0x000fe2000f8e00ff */
[----:B------:R-:W-:Y:S04]  /*7700*/  MOV R13, UR5 ;  /* 0x00000005000d7c02 */ /* 0x000fe80008000f00 */
[----:B------:R-:W4:Y:S01]  /*7710*/  @!UP1 LDCU UR4, c[0x0][0x880] ;  /* 0x00011000ff0497ac */ /* 0x000f220008000800 */
[----:B--2--5:R2:W5:Y:S02]  /*7720*/  @P2 LDG.E R27, desc[UR8][R12.64] ;  /* 0x000000080c1b2981 */ /* 0x024564000c1e1900 */
[----:B--2-4-:R-:W-:Y:S07]  /*7730*/  @!P2 IMAD.U32 R27, RZ, RZ, UR4 ;  /* 0x00000004ff1bae24 */ /* 0x014fee000f8e00ff */
.L_x_87:
[----:B-----5:R-:W-:Y:S01]  /*7740*/  @!P1 FSETP.EQ.AND P3, PT, R27, RZ, PT ;  /* 0x000000ff1b00920b */ /* 0x020fe20003f62000 */
[----:B------:R-:W-:Y:S01]  /*7750*/  @!UPT UIADD3 URZ, UPT, UPT, URZ, URZ, URZ ;  /* 0x000000fffffff290 */ /* 0x000fe2000fffe0ff */
[----:B------:R-:W-:Y:S11]  /*7760*/  @!P1 BRA `(.L_x_88) ;  /* 0x0000000000149947 */ /* 0x000ff60003800000 */
[----:B------:R-:W-:Y:S02]  /*7770*/  LOP3.LUT P1, RZ, R56, 0xff, RZ, 0xc0, !PT ;  /* 0x000000ff38ff7812 */ /* 0x000fe4000782c0ff */
[----:B------:R-:W-:Y:S04]  /*7780*/  PLOP3.LUT P3, PT, PT, PT, UP1, 0x80, 0x8 ;  /* 0x000000000008781c */ /* 0x000fe80003f6f018 */
[----:B------:R-:W-:Y:S07]  /*7790*/  PLOP3.LUT P3, PT, P3, PT, PT, 0x8, 0x80 ;  /* 0x000000000080781c */ /* 0x000fee0001f6e170 */
[----:B------:R-:W-:Y:S11]  /*77a0*/  @P1 FSETP.EQ.AND P3, PT, R27, RZ, PT ;  /* 0x000000ff1b00120b */ /* 0x000ff60003f62000 */
[----:B------:R-:W-:Y:S02]  /*77b0*/  @!UPT UIADD3 URZ, UPT, UPT, URZ, URZ, URZ ;  /* 0x000000fffffff290 */ /* 0x000fe4000fffe0ff */
.L_x_88:
[----:B------:R-:W-:Y:S01]  /*77c0*/  ULEA UR7, UR32, UR31, 0x3 ;  /* 0x0000001f20077291 */ /* 0x000fe2000f8e18ff */
[----:B--2---:R-:W-:Y:S01]  /*77d0*/  SHF.L.U32 R13, R9, 0x1f, RZ ;  /* 0x0000001f090d7819 */ /* 0x004fe200000006ff */
[----:B------:R-:W-:Y:S02]  /*77e0*/  USHF.L.U32 UR27, UR44, 0x6, URZ ;  /* 0x000000062c1b7899 */ /* 0x000fe400080006ff */
[----:B------:R-:W-:Y:S02]  /*77f0*/  UISETP.NE.AND UP0, UPT, UR48, 0x1, UPT ;  /* 0x000000013000788c */ /* 0x000fe4000bf05270 */
[----:B------:R-:W-:Y:S01]  /*7800*/  UIMAD.WIDE.U32 UR4, UR27, UR49, URZ ;  /* 0x000000311b0472a5 */ /* 0x000fe2000f8e00ff */
[----:B------:R-:W-:Y:S02]  /*7810*/  ELECT P2, URZ, PT ;  /* 0x0000000000ff782f */ /* 0x000fe40003840000 */
[----:B------:R-:W2:Y:S02]  /*7820*/  SYNCS.PHASECHK.TRANS64.TRYWAIT P1, [UR7+0x98], R13 ;  /* 0x0000980dff0075a7 */ /* 0x000ea40008021107 */
[----:B------:R-:W-:Y:S02]  /*7830*/  PLOP3.LUT P2, PT, P3, P2, PT, 0xf2, 0x2f ;  /* 0x00000000002f781c */ /* 0x000fe40001f45e72 */
[----:B------:R-:W-:Y:S02]  /*7840*/  UMOV UR4, UR5 ;  /* 0x0000000500047c82 */ /* 0x000fe40008000000 */
[----:B------:R-:W-:Y:S04]  /*7850*/  USHF.R.U32.HI UR4, URZ, UR50, UR4 ;  /* 0x00000032ff047299 */ /* 0x000fe80008011604 */
[----:B------:R-:W-:Y:S02]  /*7860*/  USEL UR28, UR27, UR4, !UP0 ;  /* 0x000000041b1c7287 */ /* 0x000fe4000c000000 */
[----:B------:R-:W-:Y:S02]  /*7870*/  UISETP.NE.AND UP0, UPT, UR51, 0x1, UPT ;  /* 0x000000013300788c */ /* 0x000fe4000bf05270 */
[----:B---3--:R-:W-:Y:S07]  /*7880*/  UIMAD.WIDE.U32 UR4, UR28, UR36, URZ ;  /* 0x000000241c0472a5 */ /* 0x008fee000f8e00ff */
[----:B------:R-:W-:Y:S02]  /*7890*/  UMOV UR4, UR5 ;  /* 0x0000000500047c82 */ /* 0x000fe40008000000 */
[----:B------:R-:W-:Y:S04]  /*78a0*/  USHF.R.U32.HI UR4, URZ, UR37, UR4 ;  /* 0x00000025ff047299 */ /* 0x000fe80008011604 */
[----:B------:R-:W-:Y:S02]  /*78b0*/  USEL UR29, UR28, UR4, !UP0 ;  /* 0x000000041c1d7287 */ /* 0x000fe4000c000000 */
[----:B------:R-:W-:Y:S02]  /*78c0*/  UIADD3 UR4, UPT, UPT, -UR28, URZ, URZ ;  /* 0x000000ff1c047290 */ /* 0x000fe4000fffe1ff */
[----:B------:R-:W-:Y:S02]  /*78d0*/  UIADD3 UR5, UPT, UPT, -UR29, URZ, URZ ;  /* 0x000000ff1d057290 */ /* 0x000fe4000fffe1ff */
[----:B------:R-:W-:Y:S02]  /*78e0*/  UIMAD UR27, UR48, UR4, UR27 ;  /* 0x00000004301b72a4 */ /* 0x000fe4000f8e021b */
[----:B------:R-:W-:Y:S01]  /*78f0*/  UIMAD UR28, UR51, UR5, UR28 ;  /* 0x00000005331c72a4 */ /* 0x000fe2000f8e021c */
[----:B--2---:R-:W-:Y:S11]  /*7900*/  @!P1 BRA `(.L_x_89) ;  /* 0x0000003800889947 */ /* 0x004ff60003800000 */
.L_x_167:
[----:B------:R-:W3:Y:S01]  /*7910*/  S2UR UR18, SR_CgaCtaId ;  /* 0x00000000001279c3 */ /* 0x000ee20000008800 */
[----:B------:R-:W-:Y:S01]  /*7920*/  VOTEU.ALL UP0, P2 ;  /* 0x0000000000ff7886 */ /* 0x000fe20001000000 */
[----:B------:R-:W-:Y:S01]  /*7930*/  @!P2 IADD3 R2, P1, PT, R10, 0x580, RZ ;  /* 0x000005800a02a810 */ /* 0x000fe20007f3e0ff */
[----:B------:R-:W-:Y:S01]  /*7940*/  UIADD3 UR25, UPT, UPT, UR7, 0x80, URZ ;  /* 0x0000008007197890 */ /* 0x000fe2000fffe0ff */
[----:B------:R-:W-:Y:S01]  /*7950*/  @P0 SHF.R.U32.HI R4, RZ, 0x10, R5 ;  /* 0x00000010ff040819 */ /* 0x000fe20000011605 */
[----:B------:R-:W-:Y:S01]  /*7960*/  UMOV UR11, UR27 ;  /* 0x0000001b000b7c82 */ /* 0x000fe20008000000 */
[----:B------:R-:W-:Y:S01]  /*7970*/  @!UP0 ULEA UR4, UR32, UR31, 0xd ;  /* 0x0000001f20048291 */ /* 0x000fe2000f8e68ff */
[----:B--2---:R-:W-:Y:S01]  /*7980*/  @!P2 IMAD.X R0, RZ, RZ, R11, P1 ;  /* 0x000000ffff00a224 */ /* 0x004fe200008e060b */
[----:B------:R-:W-:Y:S01]  /*7990*/  @!UP0 UPRMT UR5, URZ, 0x40, URZ ;  /* 0x00000040ff058896 */ /* 0x000fe200080000ff */
[----:B------:R-:W-:Y:S01]  /*79a0*/  @P0 R2UR UR45, R4 ;  /* 0x00000000042d02ca */ /* 0x000fe200000e0000 */
[----:B------:R-:W-:Y:S02]  /*79b0*/  @!UP0 UIADD3 UR24, UPT, UPT, UR4, 0x200, URZ ;  /* 0x0000020004188890 */ /* 0x000fe4000fffe0ff */
[----:B------:R-:W-:Y:S02]  /*79c0*/  @!UP0 UIADD3 UR8, UPT, UPT, UR4, 0x1200, URZ ;  /* 0x0000120004088890 */ /* 0x000fe4000fffe0ff */
[----:B------:R-:W-:Y:S02]  /*79d0*/  UIADD3 UR4, UPT, UPT, UR32, 0x1, URZ ;  /* 0x0000000120047890 */ /* 0x000fe4000fffe0ff */
[----:B------:R-:W-:Y:S02]  /*79e0*/  @!UP0 UIADD3 UR10, UPT, UPT, UR26, 0x20, URZ ;  /* 0x000000201a0a8890 */ /* 0x000fe4000fffe0ff */
[----:B------:R-:W-:Y:S01]  /*79f0*/  @!UP0 UPRMT UR16, UR5, 0x5410, URZ ;  /* 0x0000541005108896 */ /* 0x000fe200080000ff */
[----:B------:R-:W-:Y:S01]  /*7a00*/  @!P2 R2UR UR5, R2 ;  /* 0x000000000205a2ca */ /* 0x000fe200000e0000 */
[----:B------:R-:W-:Y:S01]  /*7a10*/  UISETP.NE.AND UP0, UPT, UR4, 0x3, UPT ;  /* 0x000000030400788c */ /* 0x000fe2000bf05270 */
[----:B------:R-:W-:Y:S01]  /*7a20*/  UMOV UR12, UR28 ;  /* 0x0000001c000c7c82 */ /* 0x000fe20008000000 */
[----:B------:R-:W-:Y:S02]  /*7a30*/  UMOV UR13, UR29 ;  /* 0x0000001d000d7c82 */ /* 0x000fe40008000000 */
[----:B------:R-:W-:Y:S01]  /*7a40*/  USEL UR6, UR4, URZ, UP0 ;  /* 0x000000ff04067287 */ /* 0x000fe20008000000 */
[----:B------:R-:W-:Y:S01]  /*7a50*/  @!P2 R2UR UR4, R0 ;  /* 0x000000000004a2ca */ /* 0x000fe200000e0000 */
[----:B------:R-:W-:Y:S01]  /*7a60*/  USEL UR17, URZ, 0x1, UP0 ;  /* 0x00000001ff117887 */ /* 0x000fe20008000000 */
[----:B------:R-:W-:Y:S01]  /*7a70*/  @!P2 IMAD.MOV.U32 R0, RZ, RZ, 0x2000 ;  /* 0x00002000ff00a424 */ /* 0x000fe200078e00ff */
[----:B------:R-:W-:Y:S01]  /*7a80*/  VOTEU.ALL UP0, P2 ;  /* 0x0000000000ff7886 */ /* 0x000fe20001000000 */
[----:B------:R-:W-:Y:S03]  /*7a90*/  UMOV UR9, UR25 ;  /* 0x0000001900097c82 */ /* 0x000fe60008000000 */
[----:B------:R-:W-:Y:S01]  /*7aa0*/  IMAD.U32 R14, RZ, RZ, UR5 ;  /* 0x00000005ff0e7e24 */ /* 0x000fe2000f8e00ff */
[----:B------:R-:W-:Y:S04]  /*7ab0*/  LOP3.LUT R9, R9, UR17, RZ, 0x3c, !PT ;  /* 0x0000001109097c12 */ /* 0x000fe8000f8e3cff */
[----:B------:R-:W-:Y:S01]  /*7ac0*/  SHF.L.U32 R12, R9, 0x1f, RZ ;  /* 0x0000001f090c7819 */ /* 0x000fe200000006ff */
[----:B------:R-:W-:Y:S01]  /*7ad0*/  IMAD.U32 R15, RZ, RZ, UR4 ;  /* 0x00000004ff0f7e24 */ /* 0x000fe2000f8e00ff */
[----:B------:R-:W-:Y:S04]  /*7ae0*/  @!P2 R2UR UR4, R14 ;  /* 0x000000000e04a2ca */ /* 0x000fe800000e0000 */
[----:B------:R-:W-:Y:S11]  /*7af0*/  @!P2 R2UR UR5, R15 ;  /* 0x000000000f05a2ca */ /* 0x000ff600000e0000 */
[----:B------:R-:W-:Y:S02]  /*7b00*/  @!UPT UIADD3 URZ, UPT, UPT, URZ, URZ, URZ ;  /* 0x000000fffffff290 */ /* 0x000fe4000fffe0ff */
[----:B------:R-:W-:Y:S01]  /*7b10*/  @!UP0 UTMALDG.4D.IM2COL [UR24], [UR4], UR16 ;  /* 0x00000018040083b4 */ /* 0x000fe20008058010 */
[----:B------:R-:W-:Y:S05]  /*7b20*/  VOTEU.ALL UP0, P2 ;  /* 0x0000000000ff7886 */ /* 0x000fea0001000000 */
[----:B------:R3:W-:Y:S01]  /*7b30*/  @!UP0 UTMALDG.4D.IM2COL [UR8], [UR4], UR16 ;  /* 0x00000008040083b4 */ /* 0x0007e20008058010 */
[----:B------:R2:W-:Y:S01]  /*7b40*/  @!P2 SYNCS.ARRIVE.TRANS64.RED.A0TR RZ, [UR7+0x80], R0 ;  /* 0x00008000ffffa9a7 */ /* 0x0005e20008300407 */
[----:B---3--:R-:W-:Y:S02]  /*7b50*/  UPRMT UR4, UR18, 0x654, UR25 ;  /* 0x0000065412047896 */ /* 0x008fe40008000019 */
[----:B------:R-:W-:Y:S07]  /*7b60*/  ULEA UR5, UR6, UR31, 0x3 ;  /* 0x0000001f06057291 */ /* 0x000fee000f8e18ff */
[----:B------:R-:W-:Y:S02]  /*7b70*/  SYNCS.ARRIVE.TRANS64.RED.A1T0 RZ, [UR4], RZ ;  /* 0x000000ffffff79a7 */ /* 0x000fe40008100404 */
[----:B------:R-:W3:Y:S02]  /*7b80*/  SYNCS.PHASECHK.TRANS64.TRYWAIT P1, [UR5+0x98], R12 ;  /* 0x0000980cff0075a7 */ /* 0x000ee40008021105 */
[----:B--23--:R-:W-:Y:S05]  /*7b90*/  @!P1 BRA `(.L_x_90) ;  /* 0x0000003400fc9947 */ /* 0x00cfea0003800000 */
.L_x_169:
[----:B------:R-:W-:Y:S01]  /*7ba0*/  UIADD3 UR17, UPT, UPT, UR5, 0x80, URZ ;  /* 0x0000008005117890 */ /* 0x000fe2000fffe0ff */
[----:B------:R-:W3:Y:S01]  /*7bb0*/  S2UR UR55, SR_CgaCtaId ;  /* 0x00000000003779c3 */ /* 0x000ee20000008800 */
[----:B------:R-:W-:Y:S01]  /*7bc0*/  UPLOP3.LUT UP4, UPT, UPT, UPT, UPT, 0x80, 0x8 ;  /* 0x000000000008789c */ /* 0x000fe20003f8f070 */
[----:B------:R-:W-:Y:S01]  /*7bd0*/  @!P2 IADD3 R2, P0, PT, R10, 0x580, RZ ;  /* 0x000005800a02a810 */ /* 0x000fe20007f1e0ff */
[----:B------:R-:W-:Y:S01]  /*7be0*/  UMOV UR19, UR27 ;  /* 0x0000001b00137c82 */ /* 0x000fe20008000000 */
[----:B------:R-:W-:Y:S01]  /*7bf0*/  UMOV UR20, UR28 ;  /* 0x0000001c00147c82 */ /* 0x000fe20008000000 */
[----:B------:R-:W-:Y:S01]  /*7c00*/  UMOV UR21, UR29 ;  /* 0x0000001d00157c82 */ /* 0x000fe20008000000 */
[----:B------:R-:W-:Y:S01]  /*7c10*/  UMOV UR11, UR27 ;  /* 0x0000001b000b7c82 */ /* 0x000fe20008000000 */
[----:B------:R-:W-:Y:S01]  /*7c20*/  UMOV UR12, UR28 ;  /* 0x0000001c000c7c82 */ /* 0x000fe20008000000 */
[----:B------:R-:W-:Y:S01]  /*7c30*/  UMOV UR13, UR29 ;  /* 0x0000001d000d7c82 */ /* 0x000fe20008000000 */
[----:B------:R-:W-:Y:S01]  /*7c40*/  UMOV UR9, UR17 ;  /* 0x0000001100097c82 */ /* 0x000fe20008000000 */
[----:B------:R-:W-:Y:S01]  /*7c50*/  VOTEU.ALL UP0, P2 ;  /* 0x0000000000ff7886 */ /* 0x000fe20001000000 */
[----:B------:R-:W-:Y:S01]  /*7c60*/  @!P2 IMAD.X R0, RZ, RZ, R11, P0 ;  /* 0x000000ffff00a224 */ /* 0x000fe200000e060b */
[----:B------:R-:W-:Y:S02]  /*7c70*/  R2UR UR54, R58 ;  /* 0x000000003a3672ca */ /* 0x000fe400000e0000 */
[----:B------:R-:W-:Y:S01]  /*7c80*/  R2UR UR44, R59 ;  /* 0x000000003b2c72ca */ /* 0x000fe200000e0000 */
[----:B------:R-:W-:Y:S01]  /*7c90*/  @!UP0 ULEA UR4, UR6, UR31, 0xd ;  /* 0x0000001f06048291 */ /* 0x000fe2000f8e68ff */
[----:B------:R-:W-:Y:S01]  /*7ca0*/  LOP3.LUT R8, R8, 0x1, RZ, 0x3c, !PT ;  /* 0x0000000108087812 */ /* 0x000fe200078e3cff */
[----:B------:R-:W-:Y:S02]  /*7cb0*/  @!UP0 UPRMT UR7, URZ, 0x40, URZ ;  /* 0x00000040ff078896 */ /* 0x000fe400080000ff */
[----:B------:R-:W-:Y:S02]  /*7cc0*/  @!UP0 UIADD3 UR16, UPT, UPT, UR4, 0x200, URZ ;  /* 0x0000020004108890 */ /* 0x000fe4000fffe0ff */
[----:B------:R-:W-:Y:S02]  /*7cd0*/  @!UP0 UIADD3 UR8, UPT, UPT, UR4, 0x1200, URZ ;  /* 0x0000120004088890 */ /* 0x000fe4000fffe0ff */
[----:B------:R-:W-:Y:S01]  /*7ce0*/  UIADD3 UR4, UPT, UPT, UR6, 0x1, URZ ;  /* 0x0000000106047890 */ /* 0x000fe2000fffe0ff */
[----:B------:R-:W-:Y:S01]  /*7cf0*/  @!P2 R2UR UR6, R2 ;  /* 0x000000000206a2ca */ /* 0x000fe200000e0000 */
[----:B------:R-:W-:Y:S02]  /*7d00*/  @!UP0 UIADD3 UR18, UPT, UPT, UR26, 0x10, URZ ;  /* 0x000000101a128890 */ /* 0x000fe4000fffe0ff */
[----:B------:R-:W-:Y:S02]  /*7d10*/  @!UP0 UIADD3 UR10, UPT, UPT, UR26, 0x30, URZ ;  /* 0x000000301a0a8890 */ /* 0x000fe4000fffe0ff */
[----:B------:R-:W-:Y:S02]  /*7d20*/  @!UP0 UPRMT UR24, UR7, 0x5410, URZ ;  /* 0x0000541007188896 */ /* 0x000fe400080000ff */
[----:B------:R-:W-:Y:S02]  /*7d30*/  UISETP.NE.AND UP0, UPT, UR4, 0x3, UPT ;  /* 0x000000030400788c */ /* 0x000fe4000bf05270 */
[----:B------:R-:W-:Y:S02]  /*7d40*/  UIADD3 UR44, UPT, UPT, UR15, UR44, URZ ;  /* 0x0000002c0f2c7290 */ /* 0x000fe4000fffe0ff */
[----:B------:R-:W-:Y:S01]  /*7d50*/  USEL UR32, UR4, URZ, UP0 ;  /* 0x000000ff04207287 */ /* 0x000fe20008000000 */
[----:B------:R-:W-:Y:S01]  /*7d60*/  @!P2 R2UR UR4, R0 ;  /* 0x000000000004a2ca */ /* 0x000fe200000e0000 */
[----:B------:R-:W-:Y:S01]  /*7d70*/  IMAD.U32 R4, RZ, RZ, UR6 ;  /* 0x00000006ff047e24 */ /* 0x000fe2000f8e00ff */
[----:B------:R-:W-:Y:S02]  /*7d80*/  USEL UR25, URZ, 0x1, UP0 ;  /* 0x00000001ff197887 */ /* 0x000fe40008000000 */
[----:B------:R-:W-:Y:S02]  /*7d90*/  VOTEU.ALL UP0, P2 ;  /* 0x0000000000ff7886 */ /* 0x000fe40001000000 */
[----:B------:R-:W-:Y:S02]  /*7da0*/  @!P2 R2UR UR6, R4 ;  /* 0x000000000406a2ca */ /* 0x000fe400000e0000 */
[----:B------:R-:W-:Y:S05]  /*7db0*/  LOP3.LUT R9, R9, UR25, RZ, 0x3c, !PT ;  /* 0x0000001909097c12 */ /* 0x000fea000f8e3cff */
[----:B--2---:R-:W-:Y:S01]  /*7dc0*/  IMAD.U32 R5, RZ, RZ, UR4 ;  /* 0x00000004ff057e24 */ /* 0x004fe2000f8e00ff */
[----:B---3--:R-:W-:Y:S04]  /*7dd0*/  UPRMT UR4, UR55, 0x654, UR17 ;  /* 0x0000065437047896 */ /* 0x008fe80008000011 */
[----:B------:R-:W-:Y:S11]  /*7de0*/  @!P2 R2UR UR7, R5 ;  /* 0x000000000507a2ca */ /* 0x000ff600000e0000 */
[----:B------:R-:W-:Y:S02]  /*7df0*/  @!UPT UIADD3 URZ, UPT, UPT, URZ, URZ, URZ ;  /* 0x000000fffffff290 */ /* 0x000fe4000fffe0ff */
[----:B------:R2:W-:Y:S01]  /*7e00*/  @!UP0 UTMALDG.4D.IM2COL [UR16], [UR6], UR24 ;  /* 0x00000010060083b4 */ /* 0x0005e20008058018 */
[----:B------:R-:W-:Y:S05]  /*7e10*/  VOTEU.ALL UP0, P2 ;  /* 0x0000000000ff7886 */ /* 0x000fea0001000000 */
[----:B------:R4:W-:Y:S01]  /*7e20*/  @!UP0 UTMALDG.4D.IM2COL [UR8], [UR6], UR24 ;  /* 0x00000008060083b4 */ /* 0x0009e20008058018 */
[----:B------:R4:W-:Y:S01]  /*7e30*/  @!P2 SYNCS.ARRIVE.TRANS64.RED.A0TR RZ, [UR5+0x80], R3 ;  /* 0x00008003ffffa9a7 */ /* 0x0009e20008300405 */
[----:B------:R-:W-:Y:S01]  /*7e40*/  SYNCS.ARRIVE.TRANS64.RED.A1T0 RZ, [UR4], RZ ;  /* 0x000000ffffff79a7 */ /* 0x000fe20008100404 */
[----:B--2---:R-:W-:Y:S01]  /*7e50*/  UIADD3 UR20, UPT, UPT, UR14, UR54, URZ ;  /* 0x000000360e147290 */ /* 0x004fe2000fffe0ff */
[----:B------:R-:W-:Y:S11]  /*7e60*/  BRA.U UP2, `(.L_x_91) ;  /* 0xfffffff102747547 */ /* 0x000ff6000b83ffff */
[----:B------:R-:W-:Y:S01]  /*7e70*/  UIADD3 UR31, UPT, UPT, UR31, 0x98, URZ ;  /* 0x000000981f1f7890 */ /* 0x000fe2000fffe0ff */
[----:B----4-:R-:W-:-:S03]  /*7e80*/  SHF.L.U32 R3, R9, 0x1f, RZ ;  /* 0x0000001f09037819 */ /* 0x010fc600000006ff */
[----:B------:R-:W-:-:S09]  /*7e90*/  ULEA UR4, UR32, UR31, 0x3 ;  /* 0x0000001f20047291 */ /* 0x000fd2000f8e18ff */
[----:B------:R-:W2:Y:S02]  /*7ea0*/  SYNCS.PHASECHK.TRANS64.TRYWAIT P0, [UR4], R3 ;  /* 0x00000003ff0075a7 */ /* 0x000ea40008001104 */
[----:B--2---:R-:W-:Y:S05]  /*7eb0*/  @!P0 BRA `(.L_x_92) ;  /* 0x00000034004c8947 */ /* 0x004fea0003800000 */
.L_x_171:
[----:B------:R-:W-:-:S04]  /*7ec0*/  UIADD3 UR4, UPT, UPT, UR32, 0x1, URZ ;  /* 0x0000000120047890 */ /* 0x000fc8000fffe0ff */
[----:B------:R-:W-:-:S04]  /*7ed0*/  UISETP.NE.AND UP0, UPT, UR4, 0x3, UPT ;  /* 0x000000030400788c */ /* 0x000fc8000bf05270 */
[----:B------:R-:W-:Y:S02]  /*7ee0*/  USEL UR6, URZ, 0x1, UP0 ;  /* 0x00000001ff067887 */ /* 0x000fe40008000000 */
[----:B------:R-:W-:-:S04]  /*7ef0*/  USEL UR4, UR4, URZ, UP0 ;  /* 0x000000ff04047287 */ /* 0x000fc80008000000 */
[----:B------:R-:W-:Y:S01]  /*7f00*/  ULEA UR5, UR4, UR31, 0x3 ;  /* 0x0000001f04057291 */ /* 0x000fe2000f8e18ff */
[----:B------:R-:W-:-:S04]  /*7f10*/  LOP3.LUT R9, R9, UR6, RZ, 0x3c, !PT ;  /* 0x0000000609097c12 */ /* 0x000fc8000f8e3cff */
[----:B--2---:R-:W-:-:S04]  /*7f20*/  SHF.L.U32 R3, R9, 0x1f, RZ ;  /* 0x0000001f09037819 */ /* 0x004fc800000006ff */
[----:B------:R-:W2:Y:S02]  /*7f30*/  SYNCS.PHASECHK.TRANS64.TRYWAIT P0, [UR5], R3 ;  /* 0x00000003ff0075a7 */ /* 0x000ea40008001105 */
[----:B--2---:R-:W-:Y:S05]  /*7f40*/  @!P0 BRA `(.L_x_93) ;  /* 0x0000003400408947 */ /* 0x004fea0003800000 */
.L_x_173:
[----:B------:R-:W-:-:S04]  /*7f50*/  UIADD3 UR4, UPT, UPT, UR4, 0x1, URZ ;  /* 0x0000000104047890 */ /* 0x000fc8000fffe0ff */
[----:B------:R-:W-:-:S04]  /*7f60*/  UISETP.NE.AND UP0, UPT, UR4, 0x3, UPT ;  /* 0x000000030400788c */ /* 0x000fc8000bf05270 */
[----:B------:R-:W-:Y:S02]  /*7f70*/  USEL UR5, URZ, 0x1, UP0 ;  /* 0x00000001ff057887 */ /* 0x000fe40008000000 */
[----:B------:R-:W-:-:S04]  /*7f80*/  USEL UR4, UR4, URZ, UP0 ;  /* 0x000000ff04047287 */ /* 0x000fc80008000000 */
[----:B------:R-:W-:Y:S01]  /*7f90*/  ULEA UR4, UR4, UR31, 0x3 ;  /* 0x0000001f04047291 */ /* 0x000fe2000f8e18ff */
[----:B--2---:R-:W-:-:S04]  /*7fa0*/  LOP3.LUT R3, R9, UR5, RZ, 0x3c, !PT ;  /* 0x0000000509037c12 */ /* 0x004fc8000f8e3cff */
[----:B------:R-:W-:Y:S01]  /*7fb0*/  SHF.L.U32 R3, R3, 0x1f, RZ ;  /* 0x0000001f03037819 */ /* 0x000fe200000006ff */
[----:B------:R-:W-:-:S07]  /*7fc0*/  IMAD.U32 R0, RZ, RZ, UR4 ;  /* 0x00000004ff007e24 */ /* 0x000fce000f8e00ff */
.L_x_94:
[----:B--2---:R2:W3:Y:S02]  /*7fd0*/  SYNCS.PHASECHK.TRANS64.TRYWAIT P0, [R0+URZ], R3 ;  /* 0x00000003000075a7 */ /* 0x0044e400080011ff */
[----:B---3--:R-:W-:Y:S05]  /*7fe0*/  @!P0 NANOSLEEP.SYNCS 0x989680 ;  /* 0x009896800000895d */ /* 0x008fea0003900000 */
[----:B------:R-:W3:Y:S02]  /*7ff0*/  @!P0 SYNCS.PHASECHK.TRANS64 P0, [R0+URZ], R3 ;  /* 0x00000003000085a7 */ /* 0x000ee400080010ff */
[----:B-1-3--:R-:W-:Y:S05]  /*8000*/  @P0 EXIT ;  /* 0x000000000000094d */ /* 0x00afea0003800000 */
[----:B------:R-:W-:Y:S05]  /*8010*/  BRA `(.L_x_94) ;  /* 0xfffffffc00ec7947 */ /* 0x000fea000383ffff */
.L_x_82:
[----:B------:R-:W-:-:S06]  /*8020*/  UISETP.GE.AND UP0, UPT, UR18, 0x4, UPT ;  /* 0x000000041200788c */ /* 0x000fcc000bf06270 */
[----:B------:R-:W-:-:S13]  /*8030*/  PLOP3.LUT P0, PT, PT, PT, UP0, 0x80, 0x8 ;  /* 0x000000000008781c */ /* 0x000fda0003f0f008 */
[----:B-1----:R-:W-:Y:S05]  /*8040*/  @!P0 EXIT ;  /* 0x000000000000894d */ /* 0x002fea0003800000 */
[----:B------:R-:W1:Y:S08]  /*8050*/  S2UR UR4, SR_CgaCtaId ;  /* 0x00000000000479c3 */ /* 0x000e700000008800 */
[----:B------:R-:W-:Y:S01]  /*8060*/  BAR.SYNC.DEFER_BLOCKING 0x6, 0xa0 ;  /* 0x0182800000007b1d */ /* 0x000fe20000010000 */
[C---:B------:R-:W-:Y:S01]  /*8070*/  IMAD.SHL.U32 R0, R61.reuse, 0x10, RZ ;  /* 0x000000103d007824 */ /* 0x040fe200078e00ff */
[----:B------:R-:W-:Y:S01]  /*8080*/  LOP3.LUT R67, R61, 0x60, RZ, 0xc0, !PT ;  /* 0x000000603d437812 */ /* 0x000fe200078ec0ff */
[----:B------:R-:W-:Y:S01]  /*8090*/  IMAD.SHL.U32 R3, R57, 0x200, RZ ;  /* 0x0000020039037824 */ /* 0x000fe200078e00ff */
[C---:B------:R-:W-:Y:S01]  /*80a0*/  LOP3.LUT R62, R61.reuse, 0x2, RZ, 0xc0, !PT ;  /* 0x000000023d3e7812 */ /* 0x040fe200078ec0ff */
[C---:B------:R-:W-:Y:S01]  /*80b0*/  IMAD.SHL.U32 R5, R61.reuse, 0x2, RZ ;  /* 0x000000023d057824 */ /* 0x040fe200078e00ff */
[----:B------:R-:W-:Y:S01]  /*80c0*/  UMOV UR46, 0x400 ;  /* 0x00000400002e7882 */ /* 0x000fe20000000000 */
[C---:B------:R-:W-:Y:S01]  /*80d0*/  LOP3.LUT R66, R0.reuse, 0x590, RZ, 0xc0, !PT ;  /* 0x0000059000427812 */ /* 0x040fe200078ec0ff */
[----:B------:R-:W2:Y:S01]  /*80e0*/  LDC.64 R54, c[0x0][0x8b0] ;  /* 0x00022c00ff367b82 */ /* 0x000ea20000000a00 */
[----:B------:R-:W-:Y:S01]  /*80f0*/  LOP3.LUT R0, R0, 0x60, RZ, 0xc0, !PT ;  /* 0x0000006000007812 */ /* 0x000fe200078ec0ff */
[----:B------:R-:W-:Y:S01]  /*8100*/  IMAD.U32 R23, R61, 0x10000, RZ ;  /* 0x000100003d177824 */ /* 0x000fe200078e00ff */
[----:B------:R-:W-:Y:S01]  /*8110*/  LOP3.LUT R66, R66, 0x200, R3, 0xf8, !PT ;  /* 0x0000020042427812 */ /* 0x000fe200078ef803 */
[----:B------:R-:W-:Y:S01]  /*8120*/  IMAD.MOV.U32 R22, RZ, RZ, RZ ;  /* 0x000000ffff167224 */ /* 0x000fe200078e00ff */
[----:B------:R-:W-:Y:S01]  /*8130*/  LOP3.LUT R5, R0, 0xc, R5, 0xf8, !PT ;  /* 0x0000000c00057812 */ /* 0x000fe200078ef805 */
[----:B------:R-:W-:Y:S01]  /*8140*/  IMAD.SHL.U32 R0, R57, 0x200000, RZ ;  /* 0x0020000039007824 */ /* 0x000fe200078e00ff */
[----:B------:R-:W-:Y:S01]  /*8150*/  LOP3.LUT R61, R61, 0x4, RZ, 0xc0, !PT ;  /* 0x000000043d3d7812 */ /* 0x000fe200078ec0ff */
[----:B------:R-:W3:Y:S01]  /*8160*/  LDC.64 R52, c[0x0][0x8a8] ;  /* 0x00022a00ff347b82 */ /* 0x000ee20000000a00 */
[----:B------:R-:W-:Y:S01]  /*8170*/  LOP3.LUT R66, R66, R5, RZ, 0xfc, !PT ;  /* 0x0000000542427212 */ /* 0x000fe200078efcff */
[----:B------:R-:W-:Y:S01]  /*8180*/  IMAD.MOV.U32 R64, RZ, RZ, RZ ;  /* 0x000000ffff407224 */ /* 0x000fe200078e00ff */
[----:B------:R-:W-:Y:S01]  /*8190*/  LOP3.LUT R0, R0, 0x200000, RZ, 0xc0, !PT ;  /* 0x0020000000007812 */ /* 0x000fe200078ec0ff */
[----:B------:R-:W-:Y:S01]  /*81a0*/  IMAD.MOV.U32 R63, RZ, RZ, RZ ;  /* 0x000000ffff3f7224 */ /* 0x000fe200078e00ff */
[----:B------:R-:W-:Y:S01]  /*81b0*/  IADD3 R65, PT, PT, -R61, 0x2, RZ ;  /* 0x000000023d417810 */ /* 0x000fe20007ffe1ff */
[----:B------:R-:W-:Y:S01]  /*81c0*/  IMAD.MOV R62, RZ, RZ, -R62 ;  /* 0x000000ffff3e7224 */ /* 0x000fe200078e0a3e */
[----:B-1----:R-:W-:Y:S01]  /*81d0*/  ULEA UR46, UR4, UR46, 0x18 ;  /* 0x0000002e042e7291 */ /* 0x002fe2000f8ec0ff */
[----:B------:R-:W-:Y:S01]  /*81e0*/  LOP3.LUT R23, R0, 0x400000, R23, 0xf8, !PT ;  /* 0x0040000000177812 */ /* 0x000fe200078ef817 */
[----:B------:R-:W1:Y:S01]  /*81f0*/  LDCU.64 UR4, c[0x0][0xa90] ;  /* 0x00015200ff0477ac */ /* 0x000e620008000a00 */
[----:B------:R-:W-:-:S02]  /*8200*/  IMAD.MOV R61, RZ, RZ, -R61 ;  /* 0x000000ffff3d7224 */ /* 0x000fc400078e0a3d */
[----:B------:R-:W-:Y:S01]  /*8210*/  IMAD.SHL.U32 R65, R65, 0x10, RZ ;  /* 0x0000001041417824 */ /* 0x000fe200078e00ff */
[----:B------:R-:W4:Y:S03]  /*8220*/  LDCU UR59, c[0x0][0x370] ;  /* 0x00006e00ff3b77ac */ /* 0x000f260008000800 */
[----:B------:R-:W4:Y:S01]  /*8230*/  LDS R2, [UR46+0x110] ;  /* 0x0001102eff027984 */ /* 0x000f220008000800 */
[----:B------:R-:W2:Y:S01]  /*8240*/  LDCU UR42, c[0x0][0xb0c] ;  /* 0x00016180ff2a77ac */ /* 0x000ea20008000800 */
[----:B------:R-:W2:Y:S01]  /*8250*/  LDCU UR38, c[0x0][0xb30] ;  /* 0x00016600ff2677ac */ /* 0x000ea20008000800 */
[----:B------:R-:W2:Y:S01]  /*8260*/  LDCU.64 UR56, c[0x0][0x888] ;  /* 0x00011100ff3877ac */ /* 0x000ea20008000a00 */
[----:B-1----:R-:W-:Y:S01]  /*8270*/  IMAD.U32 R69, RZ, RZ, UR4 ;  /* 0x00000004ff457e24 */ /* 0x002fe2000f8e00ff */
[----:B------:R-:W-:Y:S01]  /*8280*/  MOV R68, UR5 ;  /* 0x0000000500447c02 */ /* 0x000fe20008000f00 */
[----:B------:R-:W-:Y:S01]  /*8290*/  UIADD3 UR4, UPT, UPT, UR46, 0x200, URZ ;  /* 0x000002002e047890 */ /* 0x000fe2000fffe0ff */
[----:B------:R-:W1:Y:S05]  /*82a0*/  LDCU.64 UR40, c[0x0][0xb28] ;  /* 0x00016500ff2877ac */ /* 0x000e6a0008000a00 */
[----:B------:R-:W-:Y:S01]  /*82b0*/  MOV R0, UR4 ;  /* 0x0000000400007c02 */ /* 0x000fe20008000f00 */
[----:B------:R-:W1:Y:S01]  /*82c0*/  LDCU.64 UR62, c[0x0][0x890] ;  /* 0x00011200ff3e77ac */ /* 0x000e620008000a00 */
[----:B------:R-:W-:Y:S01]  /*82d0*/  LEA R66, R66, UR4, 0x2 ;  /* 0x0000000442427c11 */ /* 0x000fe2000f8e10ff */
[----:B------:R-:W1:Y:S01]  /*82e0*/  LDCU.128 UR52, c[0x0][0xb10] ;  /* 0x00016200ff3477ac */ /* 0x000e620008000c00 */
[----:B------:R-:W1:Y:S01]  /*82f0*/  LDCU UR58, c[0x0][0x374] ;  /* 0x00006e80ff3a77ac */ /* 0x000e620008000800 */
[----:B------:R-:W-:Y:S01]  /*8300*/  UMOV UR51, 0x1 ;  /* 0x0000000100337882 */ /* 0x000fe20000000000 */
[----:B------:R-:W-:Y:S01]  /*8310*/  UMOV UR48, URZ ;  /* 0x000000ff00307c82 */ /* 0x000fe20008000000 */
[----:B------:R-:W-:Y:S01]  /*8320*/  UMOV UR50, URZ ;  /* 0x000000ff00327c82 */ /* 0x000fe20008000000 */
[----:B------:R-:W-:Y:S01]  /*8330*/  UMOV UR49, URZ ;  /* 0x000000ff00317c82 */ /* 0x000fe20008000000 */
[C---:B----4-:R-:W-:Y:S01]  /*8340*/  VIADD R3, R2.reuse, 0x20 ;  /* 0x0000002002037836 */ /* 0x050fe20000000000 */
[----:B------:R-:W-:-:S04]  /*8350*/  LOP3.LUT R2, R2, 0xffff, RZ, 0xc0, !PT ;  /* 0x0000ffff02027812 */ /* 0x000fc800078ec0ff */
[----:B------:R-:W-:-:S05]  /*8360*/  LOP3.LUT R3, R3, 0xffff, RZ, 0xc0, !PT ;  /* 0x0000ffff03037812 */ /* 0x000fca00078ec0ff */
[----:B-123--:R4:W-:Y:S02]  /*8370*/  STL.64 [R1], R2 ;  /* 0x0000000201007387 */ /* 0x00e9e40000100a00 */
.L_x_125:
[----:B----4-:R-:W-:Y:S04]  /*8380*/  SHF.L.U32 R3, R63, 0x1f, RZ ;  /* 0x0000001f3f037819 */ /* 0x010fe800000006ff */
[----:B-1----:R-:W1:Y:S02]  /*8390*/  SYNCS.PHASECHK.TRANS64.TRYWAIT P0, [UR46+0xc0], R3 ;  /* 0x0000c003ff0075a7 */ /* 0x002e64000800112e */
[----:B-12---:R-:W-:Y:S05]  /*83a0*/  @!P0 BRA `(.L_x_95) ;  /* 0x0000003000408947 */ /* 0x006fea0003800000 */
.L_x_175:
[----:B------:R-:W-:Y:S01]  /*83b0*/  LEA R2, R22, UR43, 0x2 ;  /* 0x0000002b16027c11 */ /* 0x000fe2000f8e10ff */
[----:B------:R-:W2:Y:S01]  /*83c0*/  LDS.128 R4, [UR46+0x100] ;  /* 0x0001002eff047984 */ /* 0x000ea20008000c00 */
[----:B------:R-:W-:Y:S02]  /*83d0*/  UIADD3 UR4, UPT, UPT, UR46, 0xc8, URZ ;  /* 0x000000c82e047890 */ /* 0x000fe4000fffe0ff */
[----:B------:R-:W-:Y:S01]  /*83e0*/  UISETP.GE.AND UP0, UPT, UR39, 0x1, UPT ;  /* 0x000000012700788c */ /* 0x000fe2000bf06270 */
[----:B------:R-:W-:Y:S01]  /*83f0*/  @!PT LDS RZ, [RZ] ;  /* 0x00000000fffff984 */ /* 0x000fe20000000800 */
[----:B------:R-:W-:Y:S01]  /*8400*/  @!PT LDS RZ, [RZ] ;  /* 0x00000000fffff984 */ /* 0x000fe20000000800 */
[----:B------:R-:W-:Y:S01]  /*8410*/  @!PT LDS RZ, [RZ] ;  /* 0x00000000fffff984 */ /* 0x000fe20000000800 */
[----:B------:R-:W-:Y:S01]  /*8420*/  @!PT LDS RZ, [RZ] ;  /* 0x00000000fffff984 */ /* 0x000fe20000000800 */
[----:B------:R3:W-:Y:S06]  /*8430*/  MEMBAR.ALL.CTA ;  /* 0x0000000000007992 */ /* 0x0007ec0000008000 */
[----:B---3--:R-:W3:Y:S01]  /*8440*/  FENCE.VIEW.ASYNC.S ;  /* 0x00000000000073c6 */ /* 0x008ee20000000000 */
[----:B------:R-:W-:Y:S09]  /*8450*/  UPRMT UR4, URZ, 0x654, UR4 ;  /* 0x00000654ff047896 */ /* 0x000ff20008000004 */
[----:B---3--:R-:W-:Y:S01]  /*8460*/  SYNCS.ARRIVE.TRANS64.RED.A1T0 RZ, [UR4], RZ ;  /* 0x000000ffffff79a7 */ /* 0x008fe20008100404 */
[----:B------:R-:W5:Y:S01]  /*8470*/  LDL R2, [R2] ;  /* 0x0000000002027983 */ /* 0x000f620000100800 */
[----:B--2---:R-:W-:Y:S11]  /*8480*/  LOP3.LUT P0, RZ, R6, 0x1, RZ, 0xc0, !PT ;  /* 0x0000000106ff7812 */ /* 0x004ff6000780c0ff */
[----:B------:R-:W-:Y:S02]  /*8490*/  @!UPT UIADD3 URZ, UPT, UPT, URZ, URZ, URZ ;  /* 0x000000fffffff290 */ /* 0x000fe4000fffe0ff */
[----:B------:R-:W-:Y:S01]  /*84a0*/  VOTEU.ANY UP1, P0 ;  /* 0x0000000000ff7886 */ /* 0x000fe20000020100 */
[----:B------:R-:W-:Y:S01]  /*84b0*/  PLOP3.LUT P0, PT, PT, PT, UP1, 0x80, 0x8 ;  /* 0x000000000008781c */ /* 0x000fe20003f0f018 */
[----:B------:R-:W-:Y:S11]  /*84c0*/  UP2UR UR60, UPR, URZ, 0x2 ;  /* 0x00000002ff3c7883 */ /* 0x000ff60008000000 */
[----:B------:R-:W-:Y:S01]  /*84d0*/  @!UPT UIADD3 URZ, UPT, UPT, URZ, URZ, URZ ;  /* 0x000000fffffff290 */ /* 0x000fe2000fffe0ff */
[----:B-1----:R-:W-:Y:S02]  /*84e0*/  @P0 MOV R3, R4 ;  /* 0x0000000400030202 */ /* 0x002fe40000000f00 */
[----:B------:R-:W-:Y:S02]  /*84f0*/  @P0 LOP3.LUT R0, R5, 0xffff, RZ, 0xc0, !PT ;  /* 0x0000ffff05000812 */ /* 0x000fe400078ec0ff */
[----:B------:R-:W-:Y:S02]  /*8500*/  @P0 R2UR UR5, R3 ;  /* 0x00000000030502ca */ /* 0x000fe400000e0000 */
[----:B------:R-:W-:Y:S11]  /*8510*/  @P0 R2UR UR4, R0 ;  /* 0x00000000000402ca */ /* 0x000ff600000e0000 */
[----:B------:R-:W-:Y:S02]  /*8520*/  @UP1 UMOV UR37, UR5 ;  /* 0x0000000500251c82 */ /* 0x000fe40008000000 */
[----:B------:R-:W-:Y:S01]  /*8530*/  @UP1 UMOV UR36, UR4 ;  /* 0x0000000400241c82 */ /* 0x000fe20008000000 */
[----:B------:R-:W-:Y:S05]  /*8540*/  BRA.U !UP0, `(.L_x_96) ;  /* 0x0000000108cc7547 */ /* 0x000fea000b800000 */
[----:B------:R-:W1:Y:S01]  /*8550*/  LDCU UR9, c[0x0][0xb20] ;  /* 0x00016400ff0977ac */ /* 0x000e620008000800 */
[----:B------:R-:W-:Y:S02]  /*8560*/  UIMAD.WIDE.U32 UR4, UR58, UR55, URZ ;  /* 0x000000373a0472a5 */ /* 0x000fe4000f8e00ff */
[----:B------:R-:W-:Y:S02]  /*8570*/  UIMAD.WIDE.U32 UR6, UR59, UR52, URZ ;  /* 0x000000343b0672a5 */ /* 0x000fe4000f8e00ff */
[----:B------:R-:W-:Y:S02]  /*8580*/  UIMAD.WIDE.U32 UR10, UR36, UR55, URZ ;  /* 0x00000037240a72a5 */ /* 0x000fe4000f8e00ff */
[----:B------:R-:W-:Y:S02]  /*8590*/  UISETP.NE.AND UP0, UPT, UR54, 0x1, UPT ;  /* 0x000000013600788c */ /* 0x000fe4000bf05270 */
[----:B------:R-:W-:Y:S02]  /*85a0*/  UISETP.NE.AND UP1, UPT, UR42, 0x1, UPT ;  /* 0x000000012a00788c */ /* 0x000fe4000bf25270 */
[----:B------:R-:W-:Y:S02]  /*85b0*/  UISETP.NE.AND UP2, UPT, UR39, 0x1, UPT ;  /* 0x000000012700788c */ /* 0x000fe4000bf45270 */
[----:B------:R-:W-:Y:S01]  /*85c0*/  UIMAD.WIDE.U32 UR12, UR37, UR52, URZ ;  /* 0x00000034250c72a5 */ /* 0x000fe2000f8e00ff */
[----:B------:R-:W-:Y:S01]  /*85d0*/  UMOV UR4, UR5 ;  /* 0x0000000500047c82 */ /* 0x000fe20008000000 */
[----:B------:R-:W-:Y:S01]  /*85e0*/  UMOV UR6, UR11 ;  /* 0x0000000b00067c82 */ /* 0x000fe20008000000 */
[----:B-1----:R-:W-:Y:S03]  /*85f0*/  USHF.R.U32.HI UR8, URZ, UR9, UR4 ;  /* 0x00000009ff087299 */ /* 0x002fe60008011604 */
[----:B------:R-:W-:Y:S02]  /*8600*/  UMOV UR4, UR7 ;  /* 0x0000000700047c82 */ /* 0x000fe40008000000 */
[----:B------:R-:W-:Y:S02]  /*8610*/  USHF.R.U32.HI UR5, URZ, UR53, UR4 ;  /* 0x00000035ff057299 */ /* 0x000fe40008011604 */
[----:B------:R-:W-:Y:S02]  /*8620*/  USEL UR4, UR58, UR8, !UP0 ;  /* 0x000000083a047287 */ /* 0x000fe4000c000000 */
[----:B------:R-:W-:Y:S02]  /*8630*/  USHF.R.U32.HI UR8, URZ, UR9, UR6 ;  /* 0x00000009ff087299 */ /* 0x000fe40008011606 */
[----:B------:R-:W-:Y:S02]  /*8640*/  UIMAD.WIDE.U32 UR6, UR4, UR40, URZ ;  /* 0x00000028040672a5 */ /* 0x000fe4000f8e00ff */
[----:B------:R-:W-:Y:S02]  /*8650*/  USEL UR9, UR59, UR5, !UP1 ;  /* 0x000000053b097287 */ /* 0x000fe4000c800000 */
[----:B------:R-:W-:Y:S02]  /*8660*/  USEL UR8, UR36, UR8, !UP0 ;  /* 0x0000000824087287 */ /* 0x000fe4000c000000 */
[----:B------:R-:W-:Y:S01]  /*8670*/  UIMAD.WIDE.U32 UR10, UR9, UR40, URZ ;  /* 0x00000028090a72a5 */ /* 0x000fe2000f8e00ff */
[----:B------:R-:W-:Y:S01]  /*8680*/  UMOV UR6, UR7 ;  /* 0x0000000700067c82 */ /* 0x000fe20008000000 */
[----:B------:R-:W-:Y:S01]  /*8690*/  UMOV UR5, UR13 ;  /* 0x0000000d00057c82 */ /* 0x000fe20008000000 */
[----:B------:R-:W-:Y:S02]  /*86a0*/  @UP2 USHF.R.U32.HI UR4, URZ, UR41, UR6 ;  /* 0x00000029ff042299 */ /* 0x000fe40008011606 */
[----:B------:R-:W-:Y:S02]  /*86b0*/  USHF.R.U32.HI UR5, URZ, UR53, UR5 ;  /* 0x00000035ff057299 */ /* 0x000fe40008011605 */
[----:B------:R-:W-:Y:S02]  /*86c0*/  UIMAD UR4, UR39, UR4, URZ ;  /* 0x00000004270472a4 */ /* 0x000fe4000f8e02ff */
[----:B------:R-:W-:Y:S02]  /*86d0*/  USEL UR5, UR37, UR5, !UP1 ;  /* 0x0000000525057287 */ /* 0x000fe4000c800000 */
[----:B------:R-:W-:Y:S01]  /*86e0*/  UISETP.GE.AND UP0, UPT, UR8, UR4, UPT ;  /* 0x000000040800728c */ /* 0x000fe2000bf06270 */
[----:B------:R-:W-:Y:S01]  /*86f0*/  UMOV UR6, UR11 ;  /* 0x0000000b00067c82 */ /* 0x000fe20008000000 */
[----:B------:R-:W-:Y:S02]  /*8700*/  UIMAD.WIDE.U32 UR10, UR8, UR40, URZ ;  /* 0x00000028080a72a5 */ /* 0x000fe4000f8e00ff */
[----:B------:R-:W-:Y:S04]  /*8710*/  @UP2 USHF.R.U32.HI UR9, URZ, UR41, UR6 ;  /* 0x00000029ff092299 */ /* 0x000fe80008011606 */
[----:B------:R-:W-:Y:S01]  /*8720*/  UIMAD UR6, UR39, UR9, URZ ;  /* 0x00000009270672a4 */ /* 0x000fe2000f8e02ff */
[----:B------:R-:W-:Y:S03]  /*8730*/  UMOV UR4, UR11 ;  /* 0x0000000b00047c82 */ /* 0x000fe60008000000 */
[----:B------:R-:W-:Y:S02]  /*8740*/  UISETP.GE.OR UP0, UPT, UR5, UR6, UP0 ;  /* 0x000000060500728c */ /* 0x000fe40008706670 */
[----:B------:R-:W-:Y:S02]  /*8750*/  USHF.R.U32.HI UR4, URZ, UR41, UR4 ;  /* 0x00000029ff047299 */ /* 0x000fe40008011604 */
[----:B------:R-:W-:Y:S02]  /*8760*/  UIMAD.WIDE.U32 UR6, UR5, UR40, URZ ;  /* 0x00000028050672a5 */ /* 0x000fe4000f8e00ff */
[----:B------:R-:W-:Y:S02]  /*8770*/  USEL UR11, UR8, UR4, !UP2 ;  /* 0x00000004080b7287 */ /* 0x000fe4000d000000 */
[----:B------:R-:W-:Y:S02]  /*8780*/  UIADD3 UR6, UPT, UPT, -UR5, URZ, URZ ;  /* 0x000000ff05067290 */ /* 0x000fe4000fffe1ff */
[----:B------:R-:W-:Y:S02]  /*8790*/  UIADD3 UR10, UPT, UPT, -UR11, URZ, URZ ;  /* 0x000000ff0b0a7290 */ /* 0x000fe4000fffe1ff */
[----:B------:R-:W-:Y:S02]  /*87a0*/  UIMAD UR6, UR42, UR6, UR37 ;  /* 0x000000062a0672a4 */ /* 0x000fe4000f8e0225 */
[----:B------:R-:W-:Y:S01]  /*87b0*/  UIMAD UR10, UR39, UR10, UR8 ;  /* 0x0000000a270a72a4 */ /* 0x000fe2000f8e0208 */
[----:B------:R-:W-:Y:S01]  /*87c0*/  @!UP0 UMOV UR4, UR7 ;  /* 0x0000000700048c82 */ /* 0x000fe20008000000 */
[----:B------:R-:W-:Y:S02]  /*87d0*/  UIADD3 UR7, UPT, UPT, -UR8, URZ, URZ ;  /* 0x000000ff08077290 */ /* 0x000fe4000fffe1ff */
[----:B------:R-:W-:Y:S04]  /*87e0*/  @!UP0 USHF.R.U32.HI UR4, URZ, UR41, UR4 ;  /* 0x00000029ff048299 */ /* 0x000fe80008011604 */
[----:B------:R-:W-:Y:S04]  /*87f0*/  @!UP0 USEL UR4, UR5, UR4, !UP2 ;  /* 0x0000000405048287 */ /* 0x000fe8000d000000 */
[----:B------:R-:W-:Y:S02]  /*8800*/  @!UP0 UIMAD UR9, UR9, UR10, UR4 ;  /* 0x0000000a090982a4 */ /* 0x000fe4000f8e0204 */
[----:B------:R-:W-:Y:S02]  /*8810*/  @!UP0 UIADD3 UR10, UPT, UPT, UR11, -UR4, URZ ;  /* 0x800000040b0a8290 */ /* 0x000fe4000fffe0ff */
[----:B------:R-:W-:Y:S02]  /*8820*/  UIMAD UR4, UR54, UR7, UR36 ;  /* 0x00000007360472a4 */ /* 0x000fe4000f8e0224 */
[----:B------:R-:W-:Y:S03]  /*8830*/  @!UP0 UIMAD UR8, UR10, UR39, UR5 ;  /* 0x000000270a0882a4 */ /* 0x000fe6000f8e0205 */
[----:B------:R-:W-:Y:S02]  /*8840*/  @!UP0 UMOV UR5, UR9 ;  /* 0x0000000900058c82 */ /* 0x000fe40008000000 */
[----:B------:R-:W-:Y:S02]  /*8850*/  UIMAD UR37, UR5, UR42, UR6 ;  /* 0x0000002a052572a4 */ /* 0x000fe4000f8e0206 */
[----:B------:R-:W-:Y:S11]  /*8860*/  UIMAD UR36, UR8, UR54, UR4 ;  /* 0x00000036082472a4 */ /* 0x000ff6000f8e0204 */
[----:B------:R-:W-:Y:S01]  /*8870*/  @!UPT UIADD3 URZ, UPT, UPT, URZ, URZ, URZ ;  /* 0x000000fffffff290 */ /* 0x000fe2000fffe0ff */
.L_x_96:
[----:B------:R-:W-:Y:S01]  /*8880*/  UISETP.NE.AND UP0, UPT, UR38, 0x1, UPT ;  /* 0x000000012600788c */ /* 0x000fe2000bf05270 */
[----:B------:R-:W-:Y:S01]  /*8890*/  @P0 SHF.R.U32.HI R4, RZ, 0x10, R5 ;  /* 0x00000010ff040819 */ /* 0x000fe20000011605 */
[----:B------:R-:W-:Y:S02]  /*88a0*/  UIADD3 UR11, UPT, UPT, UR46, 0x200, URZ ;  /* 0x000002002e0b7890 */ /* 0x000fe4000fffe0ff */
[----:B------:R-:W-:Y:S01]  /*88b0*/  USHF.L.U32 UR47, UR20, 0x6, URZ ;  /* 0x00000006142f7899 */ /* 0x000fe200080006ff */
[----:B------:R-:W-:Y:S06]  /*88c0*/  @P0 R2UR UR61, R4 ;  /* 0x00000000043d02ca */ /* 0x000fec00000e0000 */
[----:B------:R-:W1:Y:S01]  /*88d0*/  @!UP0 LDCU.128 UR12, c[0x0][0xb10] ;  /* 0x00016200ff0c87ac */ /* 0x000e620008000c00 */
[----:B------:R-:W2:Y:S01]  /*88e0*/  @!UP0 LDCU UR5, c[0x0][0xb0c] ;  /* 0x00016180ff0587ac */ /* 0x000ea20008000800 */
[----:B------:R-:W3:Y:S01]  /*88f0*/  @!UP0 LDCU UR10, c[0x0][0xb20] ;  /* 0x00016400ff0a87ac */ /* 0x000ee20008000800 */
[----:B-1----:R-:W-:Y:S02]  /*8900*/  UIMAD.WIDE.U32 UR8, UR37, UR12, URZ ;  /* 0x0000000c250872a5 */ /* 0x002fe4000f8e00ff */
[----:B------:R-:W-:Y:S02]  /*8910*/  UIMAD.WIDE.U32 UR6, UR36, UR15, URZ ;  /* 0x0000000f240672a5 */ /* 0x000fe4000f8e00ff */
[----:B------:R-:W-:Y:S03]  /*8920*/  @!UP0 UISETP.NE.AND UP1, UPT, UR14, 0x1, UPT ;  /* 0x000000010e00888c */ /* 0x000fe6000bf25270 */
[----:B------:R-:W-:Y:S01]  /*8930*/  @!UP0 UMOV UR4, UR9 ;  /* 0x0000000900048c82 */ /* 0x000fe20008000000 */
[----:B--2---:R-:W-:Y:S02]  /*8940*/  @!UP0 UISETP.NE.AND UP2, UPT, UR5, 0x1, UPT ;  /* 0x000000010500888c */ /* 0x004fe4000bf45270 */
[----:B------:R-:W-:Y:S01]  /*8950*/  @!UP0 USHF.R.U32.HI UR4, URZ, UR13, UR4 ;  /* 0x0000000dff048299 */ /* 0x000fe20008011604 */
[----:B------:R-:W-:Y:S02]  /*8960*/  @!UP0 UMOV UR6, UR7 ;  /* 0x0000000700068c82 */ /* 0x000fe40008000000 */
[----:B---3--:R-:W-:Y:S02]  /*8970*/  @!UP0 USHF.R.U32.HI UR6, URZ, UR10, UR6 ;  /* 0x0000000aff068299 */ /* 0x008fe40008011606 */
[----:B------:R-:W-:Y:S02]  /*8980*/  @!UP0 USEL UR7, UR37, UR4, !UP2 ;  /* 0x0000000425078287 */ /* 0x000fe4000d000000 */
[----:B------:R-:W-:Y:S04]  /*8990*/  @!UP0 USEL UR6, UR36, UR6, !UP1 ;  /* 0x0000000624068287 */ /* 0x000fe8000c800000 */
[----:B------:R-:W-:Y:S02]  /*89a0*/  @!UP0 UIADD3 UR4, UPT, UPT, -UR7, UR6, URZ ;  /* 0x0000000607048290 */ /* 0x000fe4000fffe1ff */
[----:B------:R-:W-:Y:S02]  /*89b0*/  @!UP0 UIADD3 UR6, UPT, UPT, UR7, -UR6, URZ ;  /* 0x8000000607068290 */ /* 0x000fe4000fffe0ff */
[----:B------:R-:W-:Y:S02]  /*89c0*/  @!UP0 UIMAD UR37, UR4, UR5, UR37 ;  /* 0x00000005042582a4 */ /* 0x000fe4000f8e0225 */
[----:B------:R-:W-:Y:S02]  /*89d0*/  @!UP0 UIMAD UR36, UR6, UR14, UR36 ;  /* 0x0000000e062482a4 */ /* 0x000fe4000f8e0224 */
[----:B------:R-:W-:Y:S09]  /*89e0*/  ULOP3.LUT UP0, URZ, UR11, 0x1b0, URZ, 0xc0, !UPT ;  /* 0x000001b00bff7892 */ /* 0x000ff2000f80c0ff */
[----:B------:R-:W-:Y:S05]  /*89f0*/  BRA.U !UP0, `(.L_x_97) ;  /* 0x00000001087c7547 */ /* 0x000fea000b800000 */
[----:B------:R-:W1:Y:S01]  /*8a00*/  LDCU.64 UR8, c[0x4][0x80] ;  /* 0x01001000ff0877ac */ /* 0x000e620008000a00 */
[----:B------:R-:W-:Y:S01]  /*8a10*/  MOV R16, 0x0 ;  /* 0x0000000000107802 */ /* 0x000fe20000000f00 */
[----:B------:R-:W-:Y:S02]  /*8a20*/  HFMA2 R12, -RZ, RZ, 0, 5.9604644775390625e-08 ;  /* 0x00000001ff0c7431 */ /* 0x000fe400000001ff */
[----:B------:R-:W-:Y:S01]  /*8a30*/  IMAD.MOV.U32 R8, RZ, RZ, 0x70 ;  /* 0x00000070ff087424 */ /* 0x000fe200078e00ff */
[----:B------:R2:W3:Y:S01]  /*8a40*/  LDC.64 R14, c[0x4][R16] ;  /* 0x01000000100e7b82 */ /* 0x0004e20000000a00 */
[----:B------:R-:W4:Y:S01]  /*8a50*/  LDCU.64 UR6, c[0x4][0x88] ;  /* 0x01001100ff0677ac */ /* 0x000f220008000a00 */
[----:B------:R-:W-:Y:S01]  /*8a60*/  IMAD.MOV.U32 R13, RZ, RZ, RZ ;  /* 0x000000ffff0d7224 */ /* 0x000fe200078e00ff */
[----:B------:R-:W2:Y:S01]  /*8a70*/  LDCU.64 UR4, c[0x4][0x8] ;  /* 0x01000100ff0477ac */ /* 0x000ea20008000a00 */
[----:B-1----:R-:W-:Y:S01]  /*8a80*/  MOV R5, UR9 ;  /* 0x0000000900057c02 */ /* 0x002fe20008000f00 */
[----:B------:R-:W-:Y:S01]  /*8a90*/  IMAD.U32 R4, RZ, RZ, UR8 ;  /* 0x00000008ff047e24 */ /* 0x000fe2000f8e00ff */
[----:B----4-:R-:W-:Y:S01]  /*8aa0*/  MOV R7, UR7 ;  /* 0x0000000700077c02 */ /* 0x010fe20008000f00 */
[----:B------:R-:W-:Y:S01]  /*8ab0*/  IMAD.U32 R6, RZ, RZ, UR6 ;  /* 0x00000006ff067e24 */ /* 0x000fe2000f8e00ff */
[----:B--2---:R-:W-:Y:S01]  /*8ac0*/  MOV R11, UR5 ;  /* 0x00000005000b7c02 */ /* 0x004fe20008000f00 */
[----:B------:R-:W-:Y:S02]  /*8ad0*/  IMAD.U32 R10, RZ, RZ, UR4 ;  /* 0x00000004ff0a7e24 */ /* 0x000fe4000f8e00ff */
[----:B------:R-:W-:Y:S07]  /*8ae0*/  LEPC R20, `(.L_x_98) ;  /* 0x000000001014794e */ /* 0x000fee0000000000 */
[----:B---3-5:R-:W-:Y:S05]  /*8af0*/  CALL.ABS.NOINC R14 ;  /* 0x000000000e007343 */ /* 0x028fea0003c00000 */
.L_x_98:
[----:B------:R-:W1:Y:S01]  /*8b00*/  LDCU.64 UR8, c[0x4][0x80] ;  /* 0x01001000ff0877ac */ /* 0x000e620008000a00 */
[----:B------:R-:W2:Y:S01]  /*8b10*/  LDC.64 R16, c[0x4][R16] ;  /* 0x0100000010107b82 */ /* 0x000ea20000000a00 */
[----:B------:R-:W-:Y:S02]  /*8b20*/  HFMA2 R12, -RZ, RZ, 0, 5.9604644775390625e-08 ;  /* 0x00000001ff0c7431 */ /* 0x000fe400000001ff */
[----:B------:R-:W-:Y:S02]  /*8b30*/  IMAD.MOV.U32 R8, RZ, RZ, 0x70 ;  /* 0x00000070ff087424 */ /* 0x000fe400078e00ff */
[----:B------:R-:W-:Y:S01]  /*8b40*/  IMAD.MOV.U32 R13, RZ, RZ, RZ ;  /* 0x000000ffff0d7224 */ /* 0x000fe200078e00ff */
[----:B------:R-:W3:Y:S01]  /*8b50*/  LDCU.64 UR6, c[0x4][0x88] ;  /* 0x01001100ff0677ac */ /* 0x000ee20008000a00 */
[----:B------:R-:W4:Y:S01]  /*8b60*/  LDCU.64 UR4, c[0x4][0x8] ;  /* 0x01000100ff0477ac */ /* 0x000f220008000a00 */
[----:B-1----:R-:W-:Y:S02]  /*8b70*/  MOV R4, UR8 ;  /* 0x0000000800047c02 */ /* 0x002fe40008000f00 */
[----:B------:R-:W-:Y:S02]  /*8b80*/  MOV R5, UR9 ;  /* 0x0000000900057c02 */ /* 0x000fe40008000f00 */
[----:B---3--:R-:W-:Y:S01]  /*8b90*/  MOV R7, UR7 ;  /* 0x0000000700077c02 */ /* 0x008fe20008000f00 */
[----:B------:R-:W-:Y:S01]  /*8ba0*/  IMAD.U32 R6, RZ, RZ, UR6 ;  /* 0x00000006ff067e24 */ /* 0x000fe2000f8e00ff */
[----:B----4-:R-:W-:Y:S01]  /*8bb0*/  MOV R11, UR5 ;  /* 0x00000005000b7c02 */ /* 0x010fe20008000f00 */
[----:B------:R-:W-:Y:S02]  /*8bc0*/  IMAD.U32 R10, RZ, RZ, UR4 ;  /* 0x00000004ff0a7e24 */ /* 0x000fe4000f8e00ff */
[----:B------:R-:W-:Y:S07]  /*8bd0*/  LEPC R20, `(.L_x_97) ;  /* 0x000000001014794e */ /* 0x000fee0000000000 */
[----:B--2---:R-:W-:Y:S05]  /*8be0*/  CALL.ABS.NOINC R16 ;  /* 0x0000000010007343 */ /* 0x004fea0003c00000 */
.L_x_97:
[----:B------:R-:W-:Y:S01]  /*8bf0*/  R2UR UR4, R60 ;  /* 0x000000003c0472ca */ /* 0x000fe200000e0000 */
[----:B------:R-:W-:Y:S01]  /*8c00*/  UISETP.NE.U32.AND UP0, UPT, UR62, URZ, UPT ;  /* 0x000000ff3e00728c */ /* 0x000fe2000bf05070 */
[----:B------:R-:W-:Y:S02]  /*8c10*/  ISETP.NE.U32.AND P4, PT, R54, RZ, PT ;  /* 0x000000ff3600720c */ /* 0x000fe40003f85070 */
[----:B------:R-:W-:Y:S01]  /*8c20*/  ISETP.NE.U32.AND P2, PT, RZ, UR56, PT ;  /* 0x00000038ff007c0c */ /* 0x000fe2000bf45070 */
[----:B------:R-:W-:Y:S01]  /*8c30*/  UISETP.NE.AND.EX UP1, UPT, UR63, URZ, UPT, UP0 ;  /* 0x000000ff3f00728c */ /* 0x000fe2000bf25300 */
[----:B------:R-:W-:Y:S01]  /*8c40*/  ISETP.NE.AND.EX P4, PT, R55, RZ, PT, P4 ;  /* 0x000000ff3700720c */ /* 0x000fe20003f85340 */
[----:B------:R-:W-:Y:S01]  /*8c50*/  UPLOP3.LUT UP0, UPT, UPT, UPT, UPT, 0x40, 0x4 ;  /* 0x000000000004789c */ /* 0x000fe20003f0e870 */
[----:B------:R-:W-:Y:S05]  /*8c60*/  ISETP.NE.AND.EX P2, PT, RZ, UR57, PT, P2 ;  /* 0x00000039ff007c0c */ /* 0x000fea000bf45320 */
[----:B------:R-:W-:Y:S06]  /*8c70*/  UISETP.NE.AND UP2, UPT, UR4, URZ, UPT ;  /* 0x000000ff0400728c */ /* 0x000fec000bf45270 */
[----:B------:R-:W-:Y:S05]  /*8c80*/  PLOP3.LUT P1, PT, PT, PT, UP2, 0x80, 0x8 ;  /* 0x000000000008781c */ /* 0x000fea0003f2f028 */
[----:B------:R-:W-:Y:S06]  /*8c90*/  @UP2 UPLOP3.LUT UP0, UPT, UPT, UPT, UP1, 0x80, 0x8 ;  /* 0x000000000008289c */ /* 0x000fec0003f0f010 */
[----:B------:R-:W-:Y:S01]  /*8ca0*/  PLOP3.LUT P0, PT, PT, PT, UP0, 0x80, 0x8 ;  /* 0x000000000008781c */ /* 0x000fe20003f0f008 */
[----:B------:R-:W-:Y:S01]  /*8cb0*/  @!UPT UIADD3 URZ, UPT, UPT, URZ, URZ, URZ ;  /* 0x000000fffffff290 */ /* 0x000fe2000fffe0ff */
[----:B------:R-:W-:Y:S11]  /*8cc0*/  BRA.U !UP1, `(.L_x_99) ;  /* 0x00000001093c7547 */ /* 0x000ff6000b800000 */
[----:B------:R-:W-:Y:S01]  /*8cd0*/  UISETP.NE.U32.AND UP0, UPT, UR56, URZ, UPT ;  /* 0x000000ff3800728c */ /* 0x000fe2000bf05070 */
[----:B------:R-:W-:Y:S01]  /*8ce0*/  HFMA2 R0, -RZ, RZ, 0, 5.9604644775390625e-08 ;  /* 0x00000001ff007431 */ /* 0x000fe200000001ff */
[----:B------:R-:W1:Y:S01]  /*8cf0*/  LDCU.64 UR8, c[0x0][0x358] ;  /* 0x00006b00ff0877ac */ /* 0x000e620008000a00 */
[----:B------:R-:W-:Y:S01]  /*8d00*/  IMAD.MOV.U32 R56, RZ, RZ, 0x1 ;  /* 0x00000001ff387424 */ /* 0x000fe200078e00ff */
[----:B------:R-:W-:Y:S06]  /*8d10*/  UISETP.NE.AND.EX UP0, UPT, UR57, URZ, UPT, UP0 ;  /* 0x000000ff3900728c */ /* 0x000fec000bf05300 */
[----:B------:R-:W-:Y:S05]  /*8d20*/  PLOP3.LUT P3, PT, PT, PT, UP0, 0x80, 0x8 ;  /* 0x000000000008781c */ /* 0x000fea0003f6f008 */
[----:B------:R-:W2:Y:S01]  /*8d30*/  @UP0 LDCU.64 UR4, c[0x0][0x888] ;  /* 0x00011100ff0407ac */ /* 0x000ea20008000a00 */
[----:B------:R-:W-:Y:S07]  /*8d40*/  @UP0 UIMAD UR6, UR45, UR62, URZ ;  /* 0x0000003e2d0602a4 */ /* 0x000fee000f8e02ff */
[----:B------:R-:W-:Y:S01]  /*8d50*/  @!P3 PRMT R56, R0, 0x7610, R56 ;  /* 0x000076100038b816 */ /* 0x000fe20000000038 */
[----:B--2---:R-:W-:Y:S06]  /*8d60*/  @UP0 UIMAD.WIDE UR4, UR6, 0x4, UR4 ;  /* 0x00000004060408a5 */ /* 0x004fec000f8e0204 */
[----:B------:R-:W-:Y:S01]  /*8d70*/  IMAD.U32 R4, RZ, RZ, UR4 ;  /* 0x00000004ff047e24 */ /* 0x000fe2000f8e00ff */
[----:B------:R-:W-:Y:S04]  /*8d80*/  MOV R5, UR5 ;  /* 0x0000000500057c02 */ /* 0x000fe80008000f00 */
[----:B------:R-:W2:Y:S01]  /*8d90*/  @!UP0 LDCU UR4, c[0x0][0x880] ;  /* 0x00011000ff0487ac */ /* 0x000ea20008000800 */
[----:B-1---5:R1:W5:Y:S02]  /*8da0*/  @P3 LDG.E R27, desc[UR8][R4.64] ;  /* 0x00000008041b3981 */ /* 0x022364000c1e1900 */
[----:B-12---:R-:W-:Y:S02]  /*8db0*/  @!P3 IMAD.U32 R27, RZ, RZ, UR4 ;  /* 0x00000004ff1bbe24 */ /* 0x006fe4000f8e00ff */
.L_x_99:
[----:B------:R-:W-:Y:S05]  /*8dc0*/  @!P4 BRA `(.L_x_100) ;  /* 0x000000000024c947 */ /* 0x000fea0003800000 */
[----:B------:R-:W-:Y:S01]  /*8dd0*/  ISETP.NE.U32.AND P3, PT, R52, RZ, PT ;  /* 0x000000ff3400720c */ /* 0x000fe20003f65070 */
[----:B------:R-:W1:Y:S03]  /*8de0*/  LDCU.64 UR4, c[0x0][0x358] ;  /* 0x00006b00ff0477ac */ /* 0x000e660008000a00 */
[----:B------:R-:W-:Y:S11]  /*8df0*/  ISETP.NE.AND.EX P3, PT, R53, RZ, PT, P3 ;  /* 0x000000ff3500720c */ /* 0x000ff60003f65330 */
[----:B------:R-:W-:Y:S02]  /*8e00*/  @!UPT UIADD3 URZ, UPT, UPT, URZ, URZ, URZ ;  /* 0x000000fffffff290 */ /* 0x000fe4000fffe0ff */
[----:B------:R-:W2:Y:S01]  /*8e10*/  @P3 LDC.64 R4, c[0x0][0x8a8] ;  /* 0x00022a00ff043b82 */ /* 0x000ea20000000a00 */
[----:B------:R-:W-:Y:S04]  /*8e20*/  @P3 IMAD R0, R54, UR45, RZ ;  /* 0x0000002d36003c24 */ /* 0x000fe8000f8e02ff */
[----:B--2---:R-:W-:Y:S05]  /*8e30*/  @P3 IMAD.WIDE R4, R0, 0x4, R4 ;  /* 0x0000000400043825 */ /* 0x004fea00078e0204 */
[----:B-1---5:R1:W5:Y:S02]  /*8e40*/  @P3 LDG.E R24, desc[UR4][R4.64] ;  /* 0x0000000404183981 */ /* 0x022364000c1e1900 */
[----:B-1----:R-:W2:Y:S02]  /*8e50*/  @!P3 LDC R24, c[0x0][0x8a0] ;  /* 0x00022800ff18bb82 */ /* 0x002ea40000000800 */
.L_x_100:
[----:B-----5:R-:W-:Y:S01]  /*8e60*/  FSETP.NEU.AND P4, PT, R27, RZ, PT ;  /* 0x000000ff1b00720b */ /* 0x020fe20003f8d000 */
[----:B------:R-:W1:Y:S01]  /*8e70*/  LDCU.128 UR8, c[0x0][0xa80] ;  /* 0x00015000ff0877ac */ /* 0x000e620008000c00 */
[----:B------:R-:W-:Y:S01]  /*8e80*/  SEL R6, RZ, 0xffffffff, P2 ;  /* 0xffffffffff067807 */ /* 0x000fe20001000000 */
[----:B------:R-:W-:Y:S01]  /*8e90*/  IMAD.U32 R81, RZ, RZ, UR48 ;  /* 0x00000030ff517e24 */ /* 0x000fe2000f8e00ff */
[----:B------:R-:W-:Y:S01]  /*8ea0*/  @P1 LOP3.LUT P2, RZ, R56, 0xff, RZ, 0xc0, !PT ;  /* 0x000000ff38ff1812 */ /* 0x000fe2000784c0ff */
[----:B------:R-:W-:Y:S01]  /*8eb0*/  IMAD.SHL.U32 R77, R62, 0x10, RZ ;  /* 0x000000103e4d7824 */ /* 0x000fe200078e00ff */
[----:B------:R-:W-:Y:S01]  /*8ec0*/  @P1 SEL R3, RZ, 0xffffffff, P4 ;  /* 0xffffffffff031807 */ /* 0x000fe20002000000 */
[----:B------:R-:W-:Y:S01]  /*8ed0*/  IMAD.SHL.U32 R81, R81, 0x2000, RZ ;  /* 0x0000200051517824 */ /* 0x000fe200078e00ff */
[----:B------:R-:W-:Y:S01]  /*8ee0*/  LEA R75, R22, UR46, 0x3 ;  /* 0x0000002e164b7c11 */ /* 0x000fe2000f8e18ff */
[----:B------:R-:W-:Y:S01]  /*8ef0*/  ULOP3.LUT UR4, UR51, 0x1, URZ, 0x3c, !UPT ;  /* 0x0000000133047892 */ /* 0x000fe2000f8e3cff */
[----:B------:R-:W-:Y:S01]  /*8f00*/  @P0 SEL R3, R6, R3, !P2 ;  /* 0x0000000306030207 */ /* 0x000fe20005000000 */
[----:B------:R-:W-:Y:S01]  /*8f10*/  USHF.L.U32 UR12, UR44, 0x6, URZ ;  /* 0x000000062c0c7899 */ /* 0x000fe200080006ff */
[----:B------:R-:W-:Y:S01]  /*8f20*/  SHF.L.U32 R4, R64, 0x1f, RZ ;  /* 0x0000001f40047819 */ /* 0x000fe200000006ff */
[----:B------:R-:W-:Y:S01]  /*8f30*/  IMAD.IADD R79, R66, 0x1, R81 ;  /* 0x00000001424f7824 */ /* 0x000fe200078e0251 */
[----:B------:R-:W-:Y:S01]  /*8f40*/  @P1 LOP3.LUT R3, R3, 0x1, RZ, 0xc0, !PT ;  /* 0x0000000103031812 */ /* 0x000fe200078ec0ff */
[----:B------:R-:W-:Y:S01]  /*8f50*/  IMAD.U32 R32, RZ, RZ, UR4 ;  /* 0x00000004ff207e24 */ /* 0x000fe2000f8e00ff */
[----:B------:R-:W-:Y:S01]  /*8f60*/  R2UR UR6, R69 ;  /* 0x00000000450672ca */ /* 0x000fe200000e0000 */
[----:B------:R-:W-:Y:S01]  /*8f70*/  IMAD.U32 R72, RZ, RZ, UR12 ;  /* 0x0000000cff487e24 */ /* 0x000fe2000f8e00ff */
[----:B------:R-:W-:Y:S01]  /*8f80*/  ISETP.NE.U32.OR P6, PT, R3, 0x1, !P1 ;  /* 0x000000010300780c */ /* 0x000fe20004fc5470 */
[----:B------:R-:W-:Y:S01]  /*8f90*/  IMAD.U32 R3, RZ, RZ, UR48 ;  /* 0x00000030ff037e24 */ /* 0x000fe2000f8e00ff */
[----:B-1----:R-:W-:Y:S01]  /*8fa0*/  UIMAD.WIDE.U32 UR4, UR12, UR9, URZ ;  /* 0x000000090c0472a5 */ /* 0x002fe2000f8e00ff */
[----:B------:R-:W-:Y:S01]  /*8fb0*/  R2UR UR13, R68 ;  /* 0x00000000440d72ca */ /* 0x000fe200000e0000 */
[----:B------:R-:W-:Y:S01]  /*8fc0*/  UISETP.NE.AND UP0, UPT, UR8, 0x1, UPT ;  /* 0x000000010800788c */ /* 0x000fe2000bf05270 */
[----:B------:R-:W-:Y:S01]  /*8fd0*/  PLOP3.LUT P3, PT, PT, PT, UP1, 0x80, 0x8 ;  /* 0x000000000008781c */ /* 0x000fe20003f6f018 */
[----:B------:R-:W-:Y:S01]  /*8fe0*/  IMAD.SHL.U32 R76, R61, 0x10, RZ ;  /* 0x000000103d4c7824 */ /* 0x000fe200078e00ff */
[----:B------:R-:W-:Y:S01]  /*8ff0*/  LEA R0, R3, UR46, 0x3 ;  /* 0x0000002e03007c11 */ /* 0x000fe2000f8e18ff */
[----:B------:R-:W-:Y:S01]  /*9000*/  IMAD.IADD R78, R79, 0x1, R77 ;  /* 0x000000014f4e7824 */ /* 0x000fe200078e024d */
[----:B------:R-:W-:Y:S01]  /*9010*/  UMOV UR4, UR5 ;  /* 0x0000000500047c82 */ /* 0x000fe20008000000 */
[----:B------:R-:W-:Y:S01]  /*9020*/  LOP3.LUT P5, R73, R56, 0xff, RZ, 0xc0, !PT ;  /* 0x000000ff38497812 */ /* 0x000fe200078ac0ff */
[----:B------:R-:W-:Y:S01]  /*9030*/  USHF.R.U32.HI UR4, URZ, UR10, UR4 ;  /* 0x0000000aff047299 */ /* 0x000fe20008011604 */
[----:B------:R-:W-:Y:S01]  /*9040*/  SEL R3, RZ, 0xffffffff, P4 ;  /* 0xffffffffff037807 */ /* 0x000fe20002000000 */
[----:B------:R-:W-:Y:S01]  /*9050*/  BSSY B1, `(.L_x_101) ;  /* 0x000003f000017945 */ /* 0x000fe20003800000 */
[----:B------:R-:W-:Y:S01]  /*9060*/  @P6 SHF.L.U32 R9, R32, 0x1f, RZ ;  /* 0x0000001f20096819 */ /* 0x000fe200000006ff */
[----:B------:R-:W-:Y:S01]  /*9070*/  USEL UR4, UR12, UR4, !UP0 ;  /* 0x000000040c047287 */ /* 0x000fe2000c000000 */
[----:B------:R-:W-:Y:S01]  /*9080*/  IMAD.MOV.U32 R80, RZ, RZ, 0x1 ;  /* 0x00000001ff507424 */ /* 0x000fe200078e00ff */
[----:B------:R-:W-:Y:S01]  /*9090*/  UISETP.NE.AND UP0, UPT, UR11, 0x1, UPT ;  /* 0x000000010b00788c */ /* 0x000fe2000bf05270 */
[----:B------:R-:W1:Y:S01]  /*90a0*/  @P6 SYNCS.PHASECHK.TRANS64.TRYWAIT P1, [R0+URZ+0x80], R9 ;  /* 0x00008009000065a7 */ /* 0x000e6200080211ff */
[----:B------:R-:W-:Y:S01]  /*90b0*/  IMAD.IADD R25, R23, 0x1, R2 ;  /* 0x0000000117197824 */ /* 0x000fe200078e0202 */
[----:B------:R-:W-:Y:S01]  /*90c0*/  UIMAD.WIDE.U32 UR6, UR4, UR6, URZ ;  /* 0x00000006040672a5 */ /* 0x000fe2000f8e00ff */
[----:B------:R-:W-:Y:S01]  /*90d0*/  IMAD.U32 R71, RZ, RZ, UR4 ;  /* 0x00000004ff477e24 */ /* 0x000fe2000f8e00ff */
[----:B------:R-:W-:Y:S01]  /*90e0*/  @P3 SEL R3, R6, R3, !P5 ;  /* 0x0000000306033207 */ /* 0x000fe20006800000 */
[----:B------:R-:W-:Y:S01]  /*90f0*/  IMAD R7, RZ, RZ, -UR4 ;  /* 0x80000004ff077e24 */ /* 0x000fe2000f8e02ff */
[----:B------:R-:W-:Y:S01]  /*9100*/  PLOP3.LUT P2, PT, PT, PT, UP0, 0x80, 0x8 ;  /* 0x000000000008781c */ /* 0x000fe20003f4f008 */
[----:B------:R-:W-:Y:S01]  /*9110*/  IMAD.U32 R70, RZ, RZ, UR4 ;  /* 0x00000004ff467e24 */ /* 0x000fe2000f8e00ff */
[----:B------:R-:W-:Y:S01]  /*9120*/  LOP3.LUT R3, R3, 0x1, RZ, 0xc0, !PT ;  /* 0x0000000103037812 */ /* 0x000fe200078ec0ff */
[----:B------:R-:W-:Y:S01]  /*9130*/  UMOV UR5, UR7 ;  /* 0x0000000700057c82 */ /* 0x000fe20008000000 */
[----:B------:R-:W-:Y:S01]  /*9140*/  IMAD R72, R7, UR8, R72 ;  /* 0x0000000807487c24 */ /* 0x000fe2000f8e0248 */
[----:B------:R-:W-:Y:S01]  /*9150*/  USHF.R.U32.HI UR5, URZ, UR13, UR5 ;  /* 0x0000000dff057299 */ /* 0x000fe20008011605 */
[----:B------:R-:W-:Y:S01]  /*9160*/  P2R R74, PR, RZ, 0x40 ;  /* 0x00000040ff4a7803 */ /* 0x000fe20000000000 */
[----:B------:R-:W-:Y:S01]  /*9170*/  IMAD.U32 R83, RZ, RZ, UR48 ;  /* 0x00000030ff537e24 */ /* 0x000fe2000f8e00ff */
[----:B------:R-:W-:Y:S02]  /*9180*/  CS2R R38, SRZ ;  /* 0x0000000000267805 */ /* 0x000fe4000001ff00 */
[----:B------:R-:W-:Y:S01]  /*9190*/  CS2R R36, SRZ ;  /* 0x0000000000247805 */ /* 0x000fe2000001ff00 */
[----:B------:R3:W4:Y:S01]  /*91a0*/  SYNCS.PHASECHK.TRANS64.TRYWAIT P0, [R75+URZ+0xd0], R4 ;  /* 0x0000d0044b0075a7 */ /* 0x00072200080011ff */
[----:B------:R-:W-:Y:S01]  /*91b0*/  SEL R71, R71, UR5, !P2 ;  /* 0x0000000547477c07 */ /* 0x000fe2000d000000 */
[----:B------:R-:W-:Y:S01]  /*91c0*/  IMAD.IADD R35, R79, 0x1, R76 ;  /* 0x000000014f237824 */ /* 0x000fe200078e024c */
[----:B------:R-:W-:Y:S01]  /*91d0*/  ISETP.NE.U32.AND P2, PT, R3, 0x1, PT ;  /* 0x000000010300780c */ /* 0x000fe20003f45070 */
[----:B------:R-:W-:Y:S01]  /*91e0*/  IMAD.IADD R34, R65, 0x1, R78 ;  /* 0x0000000141227824 */ /* 0x000fe200078e024e */
[----:B------:R-:W-:Y:S01]  /*91f0*/  CS2R R42, SRZ ;  /* 0x00000000002a7805 */ /* 0x000fe2000001ff00 */
[----:B------:R-:W-:Y:S01]  /*9200*/  IMAD.MOV R5, RZ, RZ, -R71 ;  /* 0x000000ffff057224 */ /* 0x000fe200078e0a47 */
[----:B------:R-:W-:Y:S02]  /*9210*/  P2R R82, PR, RZ, 0x4 ;  /* 0x00000004ff527803 */ /* 0x000fe40000000000 */
[----:B------:R-:W-:Y:S02]  /*9220*/  CS2R R40, SRZ ;  /* 0x0000000000287805 */ /* 0x000fe4000001ff00 */
[----:B------:R-:W-:Y:S01]  /*9230*/  CS2R R46, SRZ ;  /* 0x00000000002e7805 */ /* 0x000fe2000001ff00 */
[----:B------:R-:W-:Y:S01]  /*9240*/  IMAD R70, R5, UR11, R70 ;  /* 0x0000000b05467c24 */ /* 0x000fe2000f8e0246 */
[----:B------:R-:W-:Y:S02]  /*9250*/  CS2R R44, SRZ ;  /* 0x00000000002c7805 */ /* 0x000fe4000001ff00 */
[----:B------:R-:W-:Y:S02]  /*9260*/  CS2R R50, SRZ ;  /* 0x0000000000327805 */ /* 0x000fe4000001ff00 */
[----:B------:R-:W-:Y:S02]  /*9270*/  CS2R R48, SRZ ;  /* 0x0000000000307805 */ /* 0x000fe4000001ff00 */
[----:B-1----:R-:W-:Y:S01]  /*9280*/  @P6 SEL R80, RZ, 0x1, !P1 ;  /* 0x00000001ff506807 */ /* 0x002fe20004800000 */
[----:B---3--:R-:W-:Y:S06]  /*9290*/  @!P6 BRA `(.L_x_102) ;  /* 0x000000000068e947 */ /* 0x008fec0003800000 */
[----:B------:R-:W-:Y:S01]  /*92a0*/  ISETP.NE.AND P1, PT, R80, RZ, PT ;  /* 0x000000ff5000720c */ /* 0x000fe20003f25270 */
[----:B------:R-:W-:Y:S01]  /*92b0*/  BSSY B0, `(.L_x_103) ;  /* 0x000000d000007945 */ /* 0x000fe20003800000 */
[----:B------:R-:W-:Y:S02]  /*92c0*/  CS2R R50, SRZ ;  /* 0x0000000000327805 */ /* 0x000fe4000001ff00 */
[----:B------:R-:W-:Y:S02]  /*92d0*/  CS2R R48, SRZ ;  /* 0x0000000000307805 */ /* 0x000fe4000001ff00 */
[----:B------:R-:W-:Y:S02]  /*92e0*/  CS2R R46, SRZ ;  /* 0x00000000002e7805 */ /* 0x000fe4000001ff00 */
[----:B------:R-:W-:Y:S02]  /*92f0*/  CS2R R44, SRZ ;  /* 0x00000000002c7805 */ /* 0x000fe4000001ff00 */
[----:B------:R-:W-:Y:S02]  /*9300*/  CS2R R42, SRZ ;  /* 0x00000000002a7805 */ /* 0x000fe4000001ff00 */
[----:B------:R-:W-:Y:S02]  /*9310*/  CS2R R40, SRZ ;  /* 0x0000000000287805 */ /* 0x000fe4000001ff00 */
[----:B------:R-:W-:Y:S02]  /*9320*/  CS2R R38, SRZ ;  /* 0x0000000000267805 */ /* 0x000fe4000001ff00 */
[----:B------:R-:W-:Y:S01]  /*9330*/  CS2R R36, SRZ ;  /* 0x0000000000247805 */ /* 0x000fe2000001ff00 */
[----:B------:R-:W-:Y:S06]  /*9340*/  @P1 BRA `(.L_x_104) ;  /* 0x00000000000c1947 */ /* 0x000fec0003800000 */
[----:B------:R-:W-:Y:S04]  /*9350*/  SHF.L.U32 R3, R32, 0x1f, RZ ;  /* 0x0000001f20037819 */ /* 0x000fe800000006ff */
[----:B------:R-:W1:Y:S02]  /*9360*/  SYNCS.PHASECHK.TRANS64.TRYWAIT P1, [R0+URZ+0x80], R3 ;  /* 0x00008003000075a7 */ /* 0x000e6400080211ff */
[----:B-1----:R-:W-:Y:S05]  /*9370*/  @!P1 BRA `(.L_x_105) ;  /* 0x0000002000649947 */ /* 0x002fea0003800000 */
.L_x_104:
[----:B------:R-:W-:Y:S05]  /*9380*/  BSYNC B0 ;  /* 0x0000000000007941 */ /* 0x000fea0003800000 */
.L_x_103:
[----:B------:R-:W-:Y:S01]  /*9390*/  ISETP.NE.AND P1, PT, R82, RZ, PT ;  /* 0x000000ff5200720c */ /* 0x000fe20003f25270 */
[----:B------:R-:W-:Y:S04]  /*93a0*/  UIADD3 UR4, UPT, UPT, UR48, 0x1, URZ ;  /* 0x0000000130047890 */ /* 0x000fe8000fffe0ff */
[----:B------:R-:W-:Y:S04]  /*93b0*/  UISETP.NE.AND UP0, UPT, UR4, 0x3, UPT ;  /* 0x000000030400788c */ /* 0x000fe8000bf05270 */
[----:B------:R-:W-:Y:S02]  /*93c0*/  USEL UR5, URZ, 0x1, UP0 ;  /* 0x00000001ff057887 */ /* 0x000fe40008000000 */
[----:B------:R-:W-:Y:S02]  /*93d0*/  USEL UR4, UR4, URZ, UP0 ;  /* 0x000000ff04047287 */ /* 0x000fe40008000000 */
[----:B------:R3:W1:Y:S02]  /*93e0*/  @P1 LDS.128 R48, [R79] ;  /* 0x000000004f301984 */ /* 0x0006640000000c00 */
[----:B------:R-:W-:Y:S02]  /*93f0*/  LOP3.LUT R32, R32, UR5, RZ, 0x3c, !PT ;  /* 0x0000000520207c12 */ /* 0x000fe4000f8e3cff */
[----:B------:R3:W1:Y:S01]  /*9400*/  @P1 LDS.128 R44, [R78+0x10] ;  /* 0x000010004e2c1984 */ /* 0x0006620000000c00 */
[----:B------:R-:W-:Y:S03]  /*9410*/  IMAD.U32 R83, RZ, RZ, UR4 ;  /* 0x00000004ff537e24 */ /* 0x000fe6000f8e00ff */
[----:B------:R3:W1:Y:S04]  /*9420*/  @P1 LDS.128 R40, [R35+0x20] ;  /* 0x0000200023281984 */ /* 0x0006680000000c00 */
[----:B------:R3:W1:Y:S02]  /*9430*/  @P1 LDS.128 R36, [R34+0x10] ;  /* 0x0000100022241984 */ /* 0x0006640000000c00 */
.L_x_102:
[----:B------:R-:W-:Y:S05]  /*9440*/  BSYNC B1 ;  /* 0x0000000000017941 */ /* 0x000fea0003800000 */
.L_x_101:
[----:B-1----:R-:W-:Y:S04]  /*9450*/  SHF.R.U32.HI R0, RZ, 0x15, R25 ;  /* 0x00000015ff007819 */ /* 0x002fe80000011619 */
[----:B------:R-:W-:Y:S01]  /*9460*/  LOP3.LUT P1, RZ, R0, 0x3, R57, 0x48, !PT ;  /* 0x0000000300ff7812 */ /* 0x000fe20007824839 */
[----:B------:R-:W-:Y:S01]  /*9470*/  @!UPT UIADD3 URZ, UPT, UPT, URZ, URZ, URZ ;  /* 0x000000fffffff290 */ /* 0x000fe2000fffe0ff */
[----:B----4-:R-:W-:Y:S11]  /*9480*/  @P0 BRA `(.L_x_106) ;  /* 0x0000000000080947 */ /* 0x010ff60003800000 */
[----:B------:R-:W1:Y:S02]  /*9490*/  SYNCS.PHASECHK.TRANS64.TRYWAIT P0, [R75+URZ+0xd0], R4 ;  /* 0x0000d0044b0075a7 */ /* 0x000e6400080011ff */
[----:B-1----:R-:W-:Y:S05]  /*94a0*/  @!P0 BRA `(.L_x_107) ;  /* 0x00000020002c8947 */ /* 0x002fea0003800000 */
.L_x_106:
[----:B------:R-:W-:Y:S05]  /*94b0*/  @!P1 BRA `(.L_x_108) ;  /* 0x0000000000409947 */ /* 0x000fea0003800000 */
[----:B------:R-:W4:Y:S01]  /*94c0*/  LDCU.64 UR8, c[0x4][0x70] ;  /* 0x01000e00ff0877ac */ /* 0x000f220008000a00 */
[----:B------:R-:W-:Y:S01]  /*94d0*/  MOV R3, 0x0 ;  /* 0x0000000000037802 */ /* 0x000fe20000000f00 */
[----:B------:R-:W-:Y:S02]  /*94e0*/  HFMA2 R12, -RZ, RZ, 0, 5.9604644775390625e-08 ;  /* 0x00000001ff0c7431 */ /* 0x000fe400000001ff */
[----:B------:R-:W-:Y:S02]  /*94f0*/  IMAD.MOV.U32 R8, RZ, RZ, 0x192 ;  /* 0x00000192ff087424 */ /* 0x000fe400078e00ff */
[----:B------:R-:W-:Y:S01]  /*9500*/  IMAD.MOV.U32 R13, RZ, RZ, RZ ;  /* 0x000000ffff0d7224 */ /* 0x000fe200078e00ff */
[----:B------:R-:W5:Y:S01]  /*9510*/  LDCU.64 UR6, c[0x4][0x78] ;  /* 0x01000f00ff0677ac */ /* 0x000f620008000a00 */
[----:B------:R-:W2:Y:S01]  /*9520*/  LDC.64 R2, c[0x4][R3] ;  /* 0x0100000003027b82 */ /* 0x000ea20000000a00 */
[----:B------:R-:W3:Y:S01]  /*9530*/  LDCU.64 UR4, c[0x4][0x10] ;  /* 0x01000200ff0477ac */ /* 0x000ee20008000a00 */
[----:B----4-:R-:W-:Y:S01]  /*9540*/  MOV R5, UR9 ;  /* 0x0000000900057c02 */ /* 0x010fe20008000f00 */
[----:B-1----:R-:W-:Y:S01]  /*9550*/  IMAD.U32 R4, RZ, RZ, UR8 ;  /* 0x00000008ff047e24 */ /* 0x002fe2000f8e00ff */
[----:B-----5:R-:W-:Y:S01]  /*9560*/  MOV R7, UR7 ;  /* 0x0000000700077c02 */ /* 0x020fe20008000f00 */
[----:B------:R-:W-:Y:S01]  /*9570*/  IMAD.U32 R6, RZ, RZ, UR6 ;  /* 0x00000006ff067e24 */ /* 0x000fe2000f8e00ff */
[----:B---3--:R-:W-:Y:S01]  /*9580*/  MOV R11, UR5 ;  /* 0x00000005000b7c02 */ /* 0x008fe20008000f00 */
[----:B------:R-:W-:Y:S02]  /*9590*/  IMAD.U32 R10, RZ, RZ, UR4 ;  /* 0x00000004ff0a7e24 */ /* 0x000fe4000f8e00ff */
[----:B------:R-:W-:Y:S07]  /*95a0*/  LEPC R20, `(.L_x_108) ;  /* 0x000000001014794e */ /* 0x000fee0000000000 */
[----:B--2---:R-:W-:Y:S05]  /*95b0*/  CALL.ABS.NOINC R2 ;  /* 0x0000000002007343 */ /* 0x004fea0003c00000 */
.L_x_108:
[----:B------:R-:W-:Y:S01]  /*95c0*/  LOP3.LUT R20, R48, 0xffffe000, RZ, 0xc0, !PT ;  /* 0xffffe00030147812 */ /* 0x000fe200078ec0ff */
[----:B------:R-:W-:Y:S05]  /*95d0*/  WARPSYNC.ALL ;  /* 0x0000000000007948 */ /* 0x000fea0003800000 */
[----:B------:R-:W-:Y:S01]  /*95e0*/  R2UR UR4, R25 ;  /* 0x00000000190472ca */ /* 0x000fe200000e0000 */
[----:B------:R-:W-:Y:S01]  /*95f0*/  BSSY.RECONVERGENT B0, `(.L_x_109) ;  /* 0x000005f000007945 */ /* 0x000fe20003800200 */
[----:B------:R-:W-:Y:S02]  /*9600*/  LOP3.LUT R21, R49, 0xffffe000, RZ, 0xc0, !PT ;  /* 0xffffe00031157812 */ /* 0x000fe400078ec0ff */
[----:B------:R-:W-:Y:S02]  /*9610*/  LOP3.LUT R26, R50, 0xffffe000, RZ, 0xc0, !PT ;  /* 0xffffe000321a7812 */ /* 0x000fe400078ec0ff */
[----:B------:R-:W-:Y:S02]  /*9620*/  LOP3.LUT R33, R44, 0xffffe000, RZ, 0xc0, !PT ;  /* 0xffffe0002c217812 */ /* 0x000fe400078ec0ff */
[----:B------:R-:W-:Y:S05]  /*9630*/  ISETP.NE.AND P0, PT, R67, RZ, PT ;  /* 0x000000ff4300720c */ /* 0x000fea0003f05270 */
[----:B-1----:R-:W2:Y:S02]  /*9640*/  LDTM.x16 R4, tmem[UR4] ;  /* 0x00000004000479ee */ /* 0x002ea40008240000 */
[C---:B--2---:R-:W-:Y:S01]  /*9650*/  FMUL R0, R24.reuse, R4 ;  /* 0x0000000418007220 */ /* 0x044fe20000400000 */
[C---:B------:R-:W-:Y:S01]  /*9660*/  FMUL R2, R24.reuse, R5 ;  /* 0x0000000518027220 */ /* 0x040fe20000400000 */
[C---:B------:R-:W-:Y:S01]  /*9670*/  FMUL R3, R24.reuse, R6 ;  /* 0x0000000618037220 */ /* 0x040fe20000400000 */
[----:B------:R-:W-:Y:S01]  /*9680*/  FMUL R7, R24, R7 ;  /* 0x0000000718077220 */ /* 0x000fe20000400000 */
[----:B------:R-:W-:Y:S01]  /*9690*/  FFMA R28, R27, R20, R0 ;  /* 0x000000141b1c7223 */ /* 0x000fe20000000000 */
[----:B------:R-:W-:Y:S01]  /*96a0*/  LOP3.LUT R20, R51, 0xffffe000, RZ, 0xc0, !PT ;  /* 0xffffe00033147812 */ /* 0x000fe200078ec0ff */
[C---:B------:R-:W-:Y:S01]  /*96b0*/  FFMA R29, R27.reuse, R21, R2 ;  /* 0x000000151b1d7223 */ /* 0x040fe20000000002 */
[----:B------:R-:W-:Y:S01]  /*96c0*/  LOP3.LUT R21, R46, 0xffffe000, RZ, 0xc0, !PT ;  /* 0xffffe0002e157812 */ /* 0x000fe200078ec0ff */
[----:B------:R-:W-:Y:S01]  /*96d0*/  FFMA R30, R27, R26, R3 ;  /* 0x0000001a1b1e7223 */ /* 0x000fe20000000003 */
[----:B------:R-:W-:Y:S01]  /*96e0*/  LOP3.LUT R26, R45, 0xffffe000, RZ, 0xc0, !PT ;  /* 0xffffe0002d1a7812 */ /* 0x000fe200078ec0ff */
[----:B------:R-:W-:Y:S01]  /*96f0*/  FFMA R31, R27, R20, R7 ;  /* 0x000000141b1f7223 */ /* 0x000fe20000000007 */
[----:B------:R-:W-:Y:S01]  /*9700*/  LOP3.LUT R20, R47, 0xffffe000, RZ, 0xc0, !PT ;  /* 0xffffe0002f147812 */ /* 0x000fe200078ec0ff */
[C---:B------:R-:W-:Y:S01]  /*9710*/  FMUL R4, R24.reuse, R8 ;  /* 0x0000000818047220 */ /* 0x040fe20000400000 */
[----:B------:R-:W-:Y:S01]  /*9720*/  F2FP.TF32.F32.PACK_B R28, R28 ;  /* 0x0000001cff1c723e */ /* 0x000fe200024050ff */
[C---:B------:R-:W-:Y:S01]  /*9730*/  FMUL R5, R24.reuse, R9 ;  /* 0x0000000918057220 */ /* 0x040fe20000400000 */
[----:B------:R-:W-:Y:S01]  /*9740*/  F2FP.TF32.F32.PACK_B R29, R29 ;  /* 0x0000001dff1d723e */ /* 0x000fe200024050ff */
[C---:B------:R-:W-:Y:S01]  /*9750*/  FMUL R6, R24.reuse, R10 ;  /* 0x0000000a18067220 */ /* 0x040fe20000400000 */
[----:B------:R-:W-:Y:S01]  /*9760*/  FMUL R11, R24, R11 ;  /* 0x0000000b180b7220 */ /* 0x000fe20000400000 */
[----:B------:R-:W-:Y:S01]  /*9770*/  F2FP.TF32.F32.PACK_B R30, R30 ;  /* 0x0000001eff1e723e */ /* 0x000fe200024050ff */
[C---:B------:R-:W-:Y:S01]  /*9780*/  FFMA R4, R27.reuse, R33, R4 ;  /* 0x000000211b047223 */ /* 0x040fe20000000004 */
[----:B------:R-:W-:Y:S01]  /*9790*/  F2FP.TF32.F32.PACK_B R31, R31 ;  /* 0x0000001fff1f723e */ /* 0x000fe200024050ff */
[C---:B------:R-:W-:Y:S01]  /*97a0*/  FFMA R5, R27.reuse, R26, R5 ;  /* 0x0000001a1b057223 */ /* 0x040fe20000000005 */
[C---:B------:R-:W-:Y:S01]  /*97b0*/  FFMA R6, R27.reuse, R21, R6 ;  /* 0x000000151b067223 */ /* 0x040fe20000000006 */
[----:B------:R-:W-:Y:S01]  /*97c0*/  FFMA R7, R27, R20, R11 ;  /* 0x000000141b077223 */ /* 0x000fe2000000000b */
[----:B------:R-:W-:Y:S01]  /*97d0*/  LOP3.LUT R33, R40, 0xffffe000, RZ, 0xc0, !PT ;  /* 0xffffe00028217812 */ /* 0x000fe200078ec0ff */
[----:B------:R1:W-:Y:S01]  /*97e0*/  STS.128 [R79], R28 ;  /* 0x0000001c4f007388 */ /* 0x0003e20000000c00 */
[----:B------:R-:W-:Y:S01]  /*97f0*/  LOP3.LUT R26, R41, 0xffffe000, RZ, 0xc0, !PT ;  /* 0xffffe000291a7812 */ /* 0x000fe200078ec0ff */
[C---:B------:R-:W-:Y:S01]  /*9800*/  FMUL R8, R24.reuse, R12 ;  /* 0x0000000c18087220 */ /* 0x040fe20000400000 */
[----:B------:R-:W-:Y:S01]  /*9810*/  FMUL R9, R24, R13 ;  /* 0x0000000d18097220 */ /* 0x000fe20000400000 */
[----:B------:R-:W-:Y:S01]  /*9820*/  LOP3.LUT R21, R42, 0xffffe000, RZ, 0xc0, !PT ;  /* 0xffffe0002a157812 */ /* 0x000fe200078ec0ff */
[C---:B------:R-:W-:Y:S01]  /*9830*/  FMUL R10, R24.reuse, R14 ;  /* 0x0000000e180a7220 */ /* 0x040fe20000400000 */
[----:B------:R-:W-:Y:S01]  /*9840*/  LOP3.LUT R20, R43, 0xffffe000, RZ, 0xc0, !PT ;  /* 0xffffe0002b147812 */ /* 0x000fe200078ec0ff */
[----:B------:R-:W-:Y:S01]  /*9850*/  FMUL R15, R24, R15 ;  /* 0x0000000f180f7220 */ /* 0x000fe20000400000 */
[----:B------:R-:W-:Y:S01]  /*9860*/  F2FP.TF32.F32.PACK_B R4, R4 ;  /* 0x00000004ff04723e */ /* 0x000fe200024050ff */
[C---:B------:R-:W-:Y:S01]  /*9870*/  FFMA R8, R27.reuse, R33, R8 ;  /* 0x000000211b087223 */ /* 0x040fe20000000008 */
[----:B------:R-:W-:Y:S01]  /*9880*/  F2FP.TF32.F32.PACK_B R5, R5 ;  /* 0x00000005ff05723e */ /* 0x000fe200024050ff */
[C---:B------:R-:W-:Y:S01]  /*9890*/  FFMA R9, R27.reuse, R26, R9 ;  /* 0x0000001a1b097223 */ /* 0x040fe20000000009 */
[----:B------:R-:W-:Y:S01]  /*98a0*/  F2FP.TF32.F32.PACK_B R6, R6 ;  /* 0x00000006ff06723e */ /* 0x000fe200024050ff */
[C---:B------:R-:W-:Y:S01]  /*98b0*/  FFMA R10, R27.reuse, R21, R10 ;  /* 0x000000151b0a7223 */ /* 0x040fe2000000000a */
[----:B------:R-:W-:Y:S01]  /*98c0*/  F2FP.TF32.F32.PACK_B R7, R7 ;  /* 0x00000007ff07723e */ /* 0x000fe200024050ff */
[----:B------:R-:W-:Y:S01]  /*98d0*/  FFMA R11, R27, R20, R15 ;  /* 0x000000141b0b7223 */ /* 0x000fe2000000000f */
[----:B------:R-:W-:Y:S01]  /*98e0*/  LOP3.LUT R33, R36, 0xffffe000, RZ, 0xc0, !PT ;  /* 0xffffe00024217812 */ /* 0x000fe200078ec0ff */
[C---:B------:R-:W-:Y:S01]  /*98f0*/  FMUL R12, R24.reuse, R16 ;  /* 0x00000010180c7220 */ /* 0x040fe20000400000 */
[----:B------:R-:W-:Y:S01]  /*9900*/  LOP3.LUT R26, R37, 0xffffe000, RZ, 0xc0, !PT ;  /* 0xffffe000251a7812 */ /* 0x000fe200078ec0ff */
[----:B------:R1:W-:Y:S01]  /*9910*/  STS.128 [R78+0x10], R4 ;  /* 0x000010044e007388 */ /* 0x0003e20000000c00 */
        /* <DEDUP_REMOVED lines=13> */
[----:B------:R-:W-:Y:S02]  /*99f0*/  F2FP.TF32.F32.PACK_B R12, R12 ;  /* 0x0000000cff0c723e */ /* 0x000fe400024050ff */
[----:B------:R-:W-:Y:S01]  /*9a00*/  F2FP.TF32.F32.PACK_B R13, R13 ;  /* 0x0000000dff0d723e */ /* 0x000fe200024050ff */
[----:B------:R1:W-:Y:S01]  /*9a10*/  STS.128 [R35+0x20], R8 ;  /* 0x0000200823007388 */ /* 0x0003e20000000c00 */
[----:B------:R-:W-:Y:S02]  /*9a20*/  F2FP.TF32.F32.PACK_B R14, R14 ;  /* 0x0000000eff0e723e */ /* 0x000fe400024050ff */
[----:B------:R-:W-:Y:S05]  /*9a30*/  F2FP.TF32.F32.PACK_B R15, R15 ;  /* 0x0000000fff0f723e */ /* 0x000fea00024050ff */
[----:B------:R1:W-:Y:S01]  /*9a40*/  STS.128 [R34+0x10], R12 ;  /* 0x0000100c22007388 */ /* 0x0003e20000000c00 */
[----:B------:R-:W-:Y:S01]  /*9a50*/  @!PT LDS RZ, [RZ] ;  /* 0x00000000fffff984 */ /* 0x000fe20000000800 */
[----:B------:R-:W-:Y:S01]  /*9a60*/  @!PT LDS RZ, [RZ] ;  /* 0x00000000fffff984 */ /* 0x000fe20000000800 */
[----:B------:R-:W-:Y:S01]  /*9a70*/  @!PT LDS RZ, [RZ] ;  /* 0x00000000fffff984 */ /* 0x000fe20000000800 */
[----:B------:R-:W-:Y:S01]  /*9a80*/  @!PT LDS RZ, [RZ] ;  /* 0x00000000fffff984 */ /* 0x000fe20000000800 */
[----:B------:R2:W-:Y:S07]  /*9a90*/  MEMBAR.ALL.CTA ;  /* 0x0000000000007992 */ /* 0x0005ee0000008000 */
[----:B--2---:R-:W2:Y:S02]  /*9aa0*/  FENCE.VIEW.ASYNC.S ;  /* 0x00000000000073c6 */ /* 0x004ea40000000000 */
[----:B--2---:R-:W-:Y:S06]  /*9ab0*/  BAR.SYNC.DEFER_BLOCKING 0x1, 0x80 ;  /* 0x0042000000007b1d */ /* 0x004fec0000010000 */
[----:B------:R-:W-:Y:S05]  /*9ac0*/  @P0 BRA `(.L_x_110) ;  /* 0x0000000000440947 */ /* 0x000fea0003800000 */
[----:B------:R-:W2:Y:S01]  /*9ad0*/  LDCU.64 UR14, c[0x0][0x348] ;  /* 0x00006900ff0e77ac */ /* 0x000ea20008000a00 */
[----:B------:R-:W-:Y:S02]  /*9ae0*/  R2UR UR6, R81 ;  /* 0x00000000510672ca */ /* 0x000fe400000e0000 */
[----:B------:R-:W-:Y:S01]  /*9af0*/  R2UR UR10, R72 ;  /* 0x00000000480a72ca */ /* 0x000fe200000e0000 */
[----:B------:R-:W-:Y:S01]  /*9b00*/  UMOV UR9, UR47 ;  /* 0x0000002f00097c82 */ /* 0x000fe20008000000 */
[----:B------:R-:W-:Y:S01]  /*9b10*/  R2UR UR11, R70 ;  /* 0x00000000460b72ca */ /* 0x000fe200000e0000 */
[----:B------:R-:W-:Y:S01]  /*9b20*/  UIADD3 UR7, UPT, UPT, UR47, 0x20, URZ ;  /* 0x000000202f077890 */ /* 0x000fe2000fffe0ff */
[----:B------:R-:W-:Y:S07]  /*9b30*/  R2UR UR12, R71 ;  /* 0x00000000470c72ca */ /* 0x000fee00000e0000 */
[----:B------:R-:W-:Y:S02]  /*9b40*/  UIADD3 UR6, UPT, UPT, UR46, UR6, URZ ;  /* 0x000000062e067290 */ /* 0x000fe4000fffe0ff */
[----:B--2---:R-:W-:Y:S02]  /*9b50*/  UIADD3 UR4, UP0, UPT, UR14, 0x680, URZ ;  /* 0x000006800e047890 */ /* 0x004fe4000ff1e0ff */
[----:B------:R-:W-:Y:S02]  /*9b60*/  UIADD3 UR8, UPT, UPT, UR6, 0x200, URZ ;  /* 0x0000020006087890 */ /* 0x000fe4000fffe0ff */
[----:B------:R-:W-:Y:S02]  /*9b70*/  UIADD3.X UR5, UPT, UPT, URZ, UR15, URZ, UP0, !UPT ;  /* 0x0000000fff057290 */ /* 0x000fe400087fe4ff */
[----:B------:R-:W-:Y:S07]  /*9b80*/  UIADD3 UR6, UPT, UPT, UR6, 0x1200, URZ ;  /* 0x0000120006067890 */ /* 0x000fee000fffe0ff */
[----:B------:R2:W-:Y:S02]  /*9b90*/  UTMASTG.4D.IM2COL [UR8], [UR4] ;  /* 0x00000008040073b5 */ /* 0x0005e40008058000 */
[----:B--2---:R-:W-:Y:S01]  /*9ba0*/  UMOV UR8, UR6 ;  /* 0x0000000600087c82 */ /* 0x004fe20008000000 */
[----:B------:R-:W-:Y:S02]  /*9bb0*/  UMOV UR9, UR7 ;  /* 0x0000000700097c82 */ /* 0x000fe40008000000 */
[----:B------:R2:W-:Y:S02]  /*9bc0*/  UTMASTG.4D.IM2COL [UR8], [UR4] ;  /* 0x00000008040073b5 */ /* 0x0005e40008058000 */
[----:B--2---:R0:W-:Y:S02]  /*9bd0*/  UTMACMDFLUSH ;  /* 0x00000000000079b7 */ /* 0x0041e40000000000 */
.L_x_110:
[----:B------:R-:W-:Y:S05]  /*9be0*/  BSYNC.RECONVERGENT B0 ;  /* 0x0000000000007941 */ /* 0x000fea0003800200 */
.L_x_109:
[----:B------:R-:W-:Y:S01]  /*9bf0*/  UIADD3 UR44, UPT, UPT, UR48, 0x1, URZ ;  /* 0x00000001302c7890 */ /* 0x000fe2000fffe0ff */
[----:B------:R-:W-:Y:S03]  /*9c00*/  BSSY.RECONVERGENT B0, `(.L_x_111) ;  /* 0x0000005000007945 */ /* 0x000fe60003800200 */
[----:B------:R-:W-:Y:S04]  /*9c10*/  UISETP.NE.AND UP0, UPT, UR44, 0x3, UPT ;  /* 0x000000032c00788c */ /* 0x000fe8000bf05270 */
[----:B------:R-:W-:Y:S01]  /*9c20*/  USEL UR45, UR44, URZ, UP0 ;  /* 0x000000ff2c2d7287 */ /* 0x000fe20008000000 */
[----:B------:R-:W-:Y:S11]  /*9c30*/  @P0 BRA `(.L_x_112) ;  /* 0x0000000000040947 */ /* 0x000ff60003800000 */
[----:B------:R-:W-:Y:S04]  /*9c40*/  DEPBAR.LE SB0, 0x1 ;  /* 0x000080400000791a */ /* 0x000fe80000000000 */
.L_x_112:
[----:B------:R-:W-:Y:S05]  /*9c50*/  BSYNC.RECONVERGENT B0 ;  /* 0x0000000000007941 */ /* 0x000fea0003800200 */
.L_x_111:
[----:B------:R-:W-:Y:S01]  /*9c60*/  BAR.SYNC.DEFER_BLOCKING 0x1, 0x80 ;  /* 0x0042000000007b1d */ /* 0x000fe20000010000 */
[----:B------:R-:W-:Y:S01]  /*9c70*/  ISETP.NE.AND P1, PT, R74, RZ, PT ;  /* 0x000000ff4a00720c */ /* 0x000fe20003f25270 */
[----:B------:R-:W-:Y:S01]  /*9c80*/  UISETP.NE.AND UP0, UPT, UR50, URZ, UPT ;  /* 0x000000ff3200728c */ /* 0x000fe2000bf05270 */
[----:B------:R-:W-:Y:S11]  /*9c90*/  LEA R3, R83, UR46, 0x3 ;  /* 0x0000002e53037c11 */ /* 0x000ff6000f8e18ff */
[----:B-1----:R-:W-:Y:S01]  /*9ca0*/  @P1 SHF.L.U32 R4, R32, 0x1f, RZ ;  /* 0x0000001f20041819 */ /* 0x002fe200000006ff */
[----:B------:R-:W-:Y:S06]  /*9cb0*/  BRA.U !UP0, `(.L_x_113) ;  /* 0x0000000108247547 */ /* 0x000fec000b800000 */
[----:B------:R-:W1:Y:S01]  /*9cc0*/  S2R R0, SR_CgaCtaId ;  /* 0x0000000000007919 */ /* 0x000e620000008800 */
[----:B------:R-:W-:Y:S01]  /*9cd0*/  IMAD.U32 R2, RZ, RZ, UR49 ;  /* 0x00000031ff027e24 */ /* 0x000fe2000f8e00ff */
[----:B------:R-:W-:Y:S04]  /*9ce0*/  UIADD3 UR4, UPT, UPT, UR49, 0x1, URZ ;  /* 0x0000000131047890 */ /* 0x000fe8000fffe0ff */
[----:B------:R-:W-:Y:S01]  /*9cf0*/  @P1 LEA R2, R2, UR46, 0x3 ;  /* 0x0000002e02021c11 */ /* 0x000fe2000f8e18ff */
[----:B------:R-:W-:Y:S04]  /*9d00*/  UISETP.NE.AND UP0, UPT, UR4, 0x3, UPT ;  /* 0x000000030400788c */ /* 0x000fe8000bf05270 */
[----:B------:R-:W-:Y:S01]  /*9d10*/  @P1 VIADD R5, R2, 0x98 ;  /* 0x0000009802051836 */ /* 0x000fe20000000000 */
[----:B------:R-:W-:Y:S04]  /*9d20*/  USEL UR49, UR4, URZ, UP0 ;  /* 0x000000ff04317287 */ /* 0x000fe80008000000 */
[----:B-1----:R-:W-:Y:S04]  /*9d30*/  @P1 PRMT R0, R0, 0x654, R5 ;  /* 0x0000065400001816 */ /* 0x002fe80000000005 */
[----:B------:R1:W-:Y:S04]  /*9d40*/  @P1 SYNCS.ARRIVE.TRANS64.RED.A1T0 RZ, [R0+URZ], RZ ;  /* 0x000000ff00ff19a7 */ /* 0x0003e800081004ff */
.L_x_113:
[----:B------:R-:W2:Y:S01]  /*9d50*/  @P1 SYNCS.PHASECHK.TRANS64.TRYWAIT P0, [R3+URZ+0x80], R4 ;  /* 0x00008004030015a7 */ /* 0x000ea200080011ff */
[----:B------:R-:W-:Y:S01]  /*9d60*/  BSSY B1, `(.L_x_114) ;  /* 0x0000015000017945 */ /* 0x000fe20003800000 */
[----:B--2---:R-:W-:Y:S03]  /*9d70*/  @P1 SEL R80, RZ, 0x1, !P0 ;  /* 0x00000001ff501807 */ /* 0x004fe60004000000 */
[----:B------:R-:W-:Y:S05]  /*9d80*/  @!P1 BRA `(.L_x_115) ;  /* 0x0000000000489947 */ /* 0x000fea0003800000 */
[----:B------:R-:W-:Y:S01]  /*9d90*/  ISETP.NE.AND P1, PT, R82, RZ, PT ;  /* 0x000000ff5200720c */ /* 0x000fe20003f25270 */
[----:B------:R-:W-:Y:S01]  /*9da0*/  BSSY B0, `(.L_x_116) ;  /* 0x000000a000007945 */ /* 0x000fe20003800000 */
[----:B------:R-:W-:Y:S11]  /*9db0*/  ISETP.NE.AND P0, PT, R80, RZ, PT ;  /* 0x000000ff5000720c */ /* 0x000ff60003f05270 */
[----:B------:R-:W-:Y:S04]  /*9dc0*/  @P1 IMAD R83, R83, 0x2000, R66 ;  /* 0x0000200053531824 */ /* 0x000fe800078e0242 */
[----:B------:R-:W-:Y:S01]  /*9dd0*/  @P1 IMAD.IADD R4, R77, 0x1, R83 ;  /* 0x000000014d041824 */ /* 0x000fe200078e0253 */
[----:B------:R-:W-:Y:S03]  /*9de0*/  @P1 IADD3 R2, PT, PT, R76, R83, RZ ;  /* 0x000000534c021210 */ /* 0x000fe60007ffe0ff */
[----:B-1----:R-:W-:Y:S01]  /*9df0*/  @P1 IMAD.IADD R0, R65, 0x1, R4 ;  /* 0x0000000141001824 */ /* 0x002fe200078e0204 */
[----:B------:R-:W-:Y:S06]  /*9e00*/  @P0 BRA `(.L_x_117) ;  /* 0x00000000000c0947 */ /* 0x000fec0003800000 */
[----:B------:R-:W-:Y:S04]  /*9e10*/  SHF.L.U32 R32, R32, 0x1f, RZ ;  /* 0x0000001f20207819 */ /* 0x000fe800000006ff */
[----:B------:R-:W1:Y:S02]  /*9e20*/  SYNCS.PHASECHK.TRANS64.TRYWAIT P0, [R3+URZ+0x80], R32 ;  /* 0x00008020030075a7 */ /* 0x000e6400080011ff */
[----:B-1----:R-:W-:Y:S05]  /*9e30*/  @!P0 BRA `(.L_x_118) ;  /* 0x0000001400dc8947 */ /* 0x002fea0003800000 */
.L_x_117:
[----:B------:R-:W-:Y:S05]  /*9e40*/  BSYNC B0 ;  /* 0x0000000000007941 */ /* 0x000fea0003800000 */
.L_x_116:
[----:B------:R-:W-:Y:S11]  /*9e50*/  ISETP.NE.AND P0, PT, R82, RZ, PT ;  /* 0x000000ff5200720c */ /* 0x000ff60003f05270 */
[----:B------:R-:W-:Y:S02]  /*9e60*/  @!UPT UIADD3 URZ, UPT, UPT, URZ, URZ, URZ ;  /* 0x000000fffffff290 */ /* 0x000fe4000fffe0ff */
[----:B------:R2:W4:Y:S04]  /*9e70*/  @P0 LDS.128 R48, [R83] ;  /* 0x0000000053300984 */ /* 0x0005280000000c00 */
[----:B------:R2:W1:Y:S04]  /*9e80*/  @P0 LDS.128 R40, [R2+0x20] ;  /* 0x0000200002280984 */ /* 0x0004680000000c00 */
[----:B------:R2:W1:Y:S04]  /*9e90*/  @P0 LDS.128 R44, [R4+0x10] ;  /* 0x00001000042c0984 */ /* 0x0004680000000c00 */
[----:B------:R2:W1:Y:S02]  /*9ea0*/  @P0 LDS.128 R36, [R0+0x10] ;  /* 0x0000100000240984 */ /* 0x0004640000000c00 */
.L_x_115:
[----:B------:R-:W-:Y:S05]  /*9eb0*/  BSYNC B1 ;  /* 0x0000000000017941 */ /* 0x000fea0003800000 */
.L_x_114:
[----:B-12---:R-:W-:Y:S05]  /*9ec0*/  VIADD R0, R25, 0x10 ;  /* 0x0000001019007836 */ /* 0x006fea0000000000 */
[----:B------:R-:W-:Y:S04]  /*9ed0*/  SHF.R.U32.HI R0, RZ, 0x15, R0 ;  /* 0x00000015ff007819 */ /* 0x000fe80000011600 */
[----:B------:R-:W-:Y:S11]  /*9ee0*/  LOP3.LUT P0, RZ, R0, 0x3, R57, 0x48, !PT ;  /* 0x0000000300ff7812 */ /* 0x000ff60007804839 */
[----:B------:R-:W-:Y:S02]  /*9ef0*/  @!UPT UIADD3 URZ, UPT, UPT, URZ, URZ, URZ ;  /* 0x000000fffffff290 */ /* 0x000fe4000fffe0ff */
[----:B------:R-:W-:Y:S05]  /*9f00*/  @!P0 BRA `(.L_x_119) ;  /* 0x0000000000408947 */ /* 0x000fea0003800000 */
[----:B------:R-:W1:Y:S01]  /*9f10*/  LDCU.64 UR8, c[0x4][0x70] ;  /* 0x01000e00ff0877ac */ /* 0x000e620008000a00 */
[----:B------:R-:W-:Y:S01]  /*9f20*/  MOV R3, 0x0 ;  /* 0x0000000000037802 */ /* 0x000fe20000000f00 */
[----:B------:R-:W-:Y:S02]  /*9f30*/  HFMA2 R12, -RZ, RZ, 0, 5.9604644775390625e-08 ;  /* 0x00000001ff0c7431 */ /* 0x000fe400000001ff */
[----:B------:R-:W-:Y:S02]  /*9f40*/  IMAD.MOV.U32 R8, RZ, RZ, 0x192 ;  /* 0x00000192ff087424 */ /* 0x000fe400078e00ff */
[----:B------:R-:W-:Y:S01]  /*9f50*/  IMAD.MOV.U32 R13, RZ, RZ, RZ ;  /* 0x000000ffff0d7224 */ /* 0x000fe200078e00ff */
[----:B------:R-:W2:Y:S01]  /*9f60*/  LDCU.64 UR6, c[0x4][0x78] ;  /* 0x01000f00ff0677ac */ /* 0x000ea20008000a00 */
[----:B------:R-:W3:Y:S01]  /*9f70*/  LDC.64 R2, c[0x4][R3] ;  /* 0x0100000003027b82 */ /* 0x000ee20000000a00 */
[----:B------:R-:W5:Y:S01]  /*9f80*/  LDCU.64 UR4, c[0x4][0x10] ;  /* 0x01000200ff0477ac */ /* 0x000f620008000a00 */
[----:B-1----:R-:W-:Y:S01]  /*9f90*/  MOV R5, UR9 ;  /* 0x0000000900057c02 */ /* 0x002fe20008000f00 */
[----:B------:R-:W-:Y:S01]  /*9fa0*/  IMAD.U32 R4, RZ, RZ, UR8 ;  /* 0x00000008ff047e24 */ /* 0x000fe2000f8e00ff */
[----:B--2---:R-:W-:Y:S01]  /*9fb0*/  MOV R7, UR7 ;  /* 0x0000000700077c02 */ /* 0x004fe20008000f00 */
[----:B------:R-:W-:Y:S01]  /*9fc0*/  IMAD.U32 R6, RZ, RZ, UR6 ;  /* 0x00000006ff067e24 */ /* 0x000fe2000f8e00ff */
[----:B-----5:R-:W-:Y:S01]  /*9fd0*/  MOV R11, UR5 ;  /* 0x00000005000b7c02 */ /* 0x020fe20008000f00 */
[----:B------:R-:W-:Y:S02]  /*9fe0*/  IMAD.U32 R10, RZ, RZ, UR4 ;  /* 0x00000004ff0a7e24 */ /* 0x000fe4000f8e00ff */
[----:B------:R-:W-:Y:S07]  /*9ff0*/  LEPC R20, `(.L_x_119) ;  /* 0x000000001014794e */ /* 0x000fee0000000000 */
[----:B---34-:R-:W-:Y:S05]  /*a000*/  CALL.ABS.NOINC R2 ;  /* 0x0000000002007343 */ /* 0x018fea0003c00000 */
.L_x_119:
[----:B------:R-:W-:Y:S01]  /*a010*/  ISETP.NE.AND P0, PT, R67, RZ, PT ;  /* 0x000000ff4300720c */ /* 0x000fe20003f05270 */
[----:B------:R-:W-:Y:S05]  /*a020*/  WARPSYNC.ALL ;  /* 0x0000000000007948 */ /* 0x000fea0003800000 */
[----:B------:R-:W-:Y:S01]  /*a030*/  R2UR UR4, R25 ;  /* 0x00000000190472ca */ /* 0x000fe200000e0000 */
[----:B------:R-:W-:Y:S01]  /*a040*/  USHF.L.U32 UR6, UR45, 0xd, URZ ;  /* 0x0000000d2d067899 */ /* 0x000fe200080006ff */
[----:B----4-:R-:W-:Y:S01]  /*a050*/  LOP3.LUT R0, R48, 0xffffe000, RZ, 0xc0, !PT ;  /* 0xffffe00030007812 */ /* 0x010fe200078ec0ff */
[----:B------:R-:W-:Y:S01]  /*a060*/  BSSY.RECONVERGENT B0, `(.L_x_120) ;  /* 0x0000065000007945 */ /* 0x000fe20003800200 */
[----:B------:R-:W-:Y:S02]  /*a070*/  LOP3.LUT R2, R49, 0xffffe000, RZ, 0xc0, !PT ;  /* 0xffffe00031027812 */ /* 0x000fe400078ec0ff */
[----:B------:R-:W-:Y:S01]  /*a080*/  LOP3.LUT R3, R50, 0xffffe000, RZ, 0xc0, !PT ;  /* 0xffffe00032037812 */ /* 0x000fe200078ec0ff */
[----:B---3--:R-:W-:Y:S01]  /*a090*/  VIADD R79, R66, UR6 ;  /* 0x00000006424f7c36 */ /* 0x008fe20008000000 */
[----:B------:R-:W-:Y:S02]  /*a0a0*/  LOP3.LUT R20, R51, 0xffffe000, RZ, 0xc0, !PT ;  /* 0xffffe00033147812 */ /* 0x000fe400078ec0ff */
[----:B------:R-:W-:Y:S01]  /*a0b0*/  LOP3.LUT R21, R44, 0xffffe000, RZ, 0xc0, !PT ;  /* 0xffffe0002c157812 */ /* 0x000fe200078ec0ff */
[----:B------:R-:W-:Y:S01]  /*a0c0*/  IMAD.IADD R76, R76, 0x1, R79 ;  /* 0x000000014c4c7824 */ /* 0x000fe200078e024f */
[----:B------:R-:W-:Y:S01]  /*a0d0*/  LOP3.LUT R26, R45, 0xffffe000, RZ, 0xc0, !PT ;  /* 0xffffe0002d1a7812 */ /* 0x000fe200078ec0ff */
[----:B------:R-:W1:Y:S01]  /*a0e0*/  LDTM.x16 R4, tmem[UR4+0x10] ;  /* 0x00001004000479ee */ /* 0x000e620008240000 */
[----:B------:R-:W-:Y:S01]  /*a0f0*/  LOP3.LUT R29, R46, 0xffffe000, RZ, 0xc0, !PT ;  /* 0xffffe0002e1d7812 */ /* 0x000fe200078ec0ff */
[----:B------:R-:W-:Y:S01]  /*a100*/  NOP ;  /* 0x0000000000007918 */ /* 0x000fe20000000000 */
[----:B------:R-:W-:Y:S02]  /*a110*/  IADD3 R75, PT, PT, R75, 0xe0, RZ ;  /* 0x000000e04b4b7810 */ /* 0x000fe40007ffe0ff */
[----:B------:R-:W-:Y:S02]  /*a120*/  LOP3.LUT R28, R47, 0xffffe000, RZ, 0xc0, !PT ;  /* 0xffffe0002f1c7812 */ /* 0x000fe400078ec0ff */
[----:B------:R-:W-:Y:S02]  /*a130*/  IADD3 R78, PT, PT, R77, R79, RZ ;  /* 0x0000004f4d4e7210 */ /* 0x000fe40007ffe0ff */
[----:B------:R-:W-:Y:S02]  /*a140*/  LOP3.LUT R77, R75, 0xfefffff8, RZ, 0xc0, !PT ;  /* 0xfefffff84b4d7812 */ /* 0x000fe400078ec0ff */
[----:B------:R-:W-:Y:S01]  /*a150*/  LOP3.LUT R31, R40, 0xffffe000, RZ, 0xc0, !PT ;  /* 0xffffe000281f7812 */ /* 0x000fe200078ec0ff */
[----:B------:R-:W-:Y:S01]  /*a160*/  IMAD.IADD R75, R65, 0x1, R78 ;  /* 0x00000001414b7824 */ /* 0x000fe200078e024e */
[----:B------:R-:W-:Y:S01]  /*a170*/  LOP3.LUT R30, R41, 0xffffe000, RZ, 0xc0, !PT ;  /* 0xffffe000291e7812 */ /* 0x000fe200078ec0ff */
[----:B-1----:R1:W-:Y:S01]  /*a180*/  SYNCS.ARRIVE.TRANS64.RED.A1T0 RZ, [R77+URZ], RZ ;  /* 0x000000ff4dff79a7 */ /* 0x0023e200081004ff */
[----:B------:R-:W-:Y:S02]  /*a190*/  LOP3.LUT R33, R42, 0xffffe000, RZ, 0xc0, !PT ;  /* 0xffffe0002a217812 */ /* 0x000fe400078ec0ff */
[----:B------:R-:W-:Y:S02]  /*a1a0*/  LOP3.LUT R32, R43, 0xffffe000, RZ, 0xc0, !PT ;  /* 0xffffe0002b207812 */ /* 0x000fe400078ec0ff */
[----:B------:R-:W-:Y:S02]  /*a1b0*/  LOP3.LUT R35, R36, 0xffffe000, RZ, 0xc0, !PT ;  /* 0xffffe00024237812 */ /* 0x000fe400078ec0ff */
[----:B------:R-:W-:Y:S02]  /*a1c0*/  LOP3.LUT R34, R37, 0xffffe000, RZ, 0xc0, !PT ;  /* 0xffffe00025227812 */ /* 0x000fe400078ec0ff */
[----:B------:R-:W-:Y:S01]  /*a1d0*/  LOP3.LUT R37, R38, 0xffffe000, RZ, 0xc0, !PT ;  /* 0xffffe00026257812 */ /* 0x000fe200078ec0ff */
[C---:B------:R-:W-:Y:S01]  /*a1e0*/  FMUL R4, R24.reuse, R4 ;  /* 0x0000000418047220 */ /* 0x040fe20000400000 */
[C---:B------:R-:W-:Y:S01]  /*a1f0*/  FMUL R5, R24.reuse, R5 ;  /* 0x0000000518057220 */ /* 0x040fe20000400000 */
[C---:B------:R-:W-:Y:S01]  /*a200*/  FMUL R6, R24.reuse, R6 ;  /* 0x0000000618067220 */ /* 0x040fe20000400000 */
[C---:B------:R-:W-:Y:S01]  /*a210*/  FMUL R7, R24.reuse, R7 ;  /* 0x0000000718077220 */ /* 0x040fe20000400000 */
[C---:B------:R-:W-:Y:S01]  /*a220*/  FFMA R4, R27.reuse, R0, R4 ;  /* 0x000000001b047223 */ /* 0x040fe20000000004 */
[C---:B------:R-:W-:Y:S01]  /*a230*/  FFMA R5, R27.reuse, R2, R5 ;  /* 0x000000021b057223 */ /* 0x040fe20000000005 */
[C---:B------:R-:W-:Y:S01]  /*a240*/  FFMA R6, R27.reuse, R3, R6 ;  /* 0x000000031b067223 */ /* 0x040fe20000000006 */
[C---:B------:R-:W-:Y:S01]  /*a250*/  FFMA R7, R27.reuse, R20, R7 ;  /* 0x000000141b077223 */ /* 0x040fe20000000007 */
[C---:B------:R-:W-:Y:S01]  /*a260*/  FMUL R8, R24.reuse, R8 ;  /* 0x0000000818087220 */ /* 0x040fe20000400000 */
[C---:B------:R-:W-:Y:S01]  /*a270*/  FMUL R9, R24.reuse, R9 ;  /* 0x0000000918097220 */ /* 0x040fe20000400000 */
[C---:B------:R-:W-:Y:S01]  /*a280*/  FMUL R10, R24.reuse, R10 ;  /* 0x0000000a180a7220 */ /* 0x040fe20000400000 */
[C---:B------:R-:W-:Y:S01]  /*a290*/  FMUL R11, R24.reuse, R11 ;  /* 0x0000000b180b7220 */ /* 0x040fe20000400000 */
[----:B------:R-:W-:Y:S01]  /*a2a0*/  F2FP.TF32.F32.PACK_B R4, R4 ;  /* 0x00000004ff04723e */ /* 0x000fe200024050ff */
[C---:B------:R-:W-:Y:S01]  /*a2b0*/  FFMA R8, R27.reuse, R21, R8 ;  /* 0x000000151b087223 */ /* 0x040fe20000000008 */
[----:B------:R-:W-:Y:S01]  /*a2c0*/  F2FP.TF32.F32.PACK_B R5, R5 ;  /* 0x00000005ff05723e */ /* 0x000fe200024050ff */
[C---:B------:R-:W-:Y:S01]  /*a2d0*/  FFMA R9, R27.reuse, R26, R9 ;  /* 0x0000001a1b097223 */ /* 0x040fe20000000009 */
[----:B------:R-:W-:Y:S01]  /*a2e0*/  F2FP.TF32.F32.PACK_B R6, R6 ;  /* 0x00000006ff06723e */ /* 0x000fe200024050ff */
[C---:B------:R-:W-:Y:S01]  /*a2f0*/  FFMA R10, R27.reuse, R29, R10 ;  /* 0x0000001d1b0a7223 */ /* 0x040fe2000000000a */
[----:B------:R-:W-:Y:S01]  /*a300*/  F2FP.TF32.F32.PACK_B R7, R7 ;  /* 0x00000007ff07723e */ /* 0x000fe200024050ff */
[C---:B------:R-:W-:Y:S01]  /*a310*/  FFMA R11, R27.reuse, R28, R11 ;  /* 0x0000001c1b0b7223 */ /* 0x040fe2000000000b */
[C---:B------:R-:W-:Y:S01]  /*a320*/  FMUL R12, R24.reuse, R12 ;  /* 0x0000000c180c7220 */ /* 0x040fe20000400000 */
[----:B------:R-:W-:Y:S01]  /*a330*/  F2FP.TF32.F32.PACK_B R8, R8 ;  /* 0x00000008ff08723e */ /* 0x000fe200024050ff */
[C---:B------:R-:W-:Y:S01]  /*a340*/  FMUL R13, R24.reuse, R13 ;  /* 0x0000000d180d7220 */ /* 0x040fe20000400000 */
[----:B------:R1:W-:Y:S01]  /*a350*/  STS.128 [R66+UR6], R4 ;  /* 0x0000000442007988 */ /* 0x0003e20008000c06 */
        /* <DEDUP_REMOVED lines=8> */
[----:B------:R-:W-:Y:S01]  /*a3e0*/  FFMA R15, R27, R32, R15 ;  /* 0x000000201b0f7223 */ /* 0x000fe2000000000f */
[C---:B------:R-:W-:Y:S01]  /*a3f0*/  FMUL R16, R24.reuse, R16 ;  /* 0x0000001018107220 */ /* 0x040fe20000400000 */
[----:B------:R-:W-:Y:S01]  /*a400*/  F2FP.TF32.F32.PACK_B R12, R12 ;  /* 0x0000000cff0c723e */ /* 0x000fe200024050ff */
[----:B------:R1:W-:Y:S01]  /*a410*/  STS.128 [R78+0x10], R8 ;  /* 0x000010084e007388 */ /* 0x0003e20000000c00 */
[C---:B------:R-:W-:Y:S01]  /*a420*/  FMUL R17, R24.reuse, R17 ;  /* 0x0000001118117220 */ /* 0x040fe20000400000 */
[----:B------:R-:W-:Y:S01]  /*a430*/  LOP3.LUT R36, R39, 0xffffe000, RZ, 0xc0, !PT ;  /* 0xffffe00027247812 */ /* 0x000fe200078ec0ff */
[C---:B------:R-:W-:Y:S01]  /*a440*/  FMUL R18, R24.reuse, R18 ;  /* 0x0000001218127220 */ /* 0x040fe20000400000 */
[----:B------:R-:W-:Y:S01]  /*a450*/  FMUL R19, R24, R19 ;  /* 0x0000001318137220 */ /* 0x000fe20000400000 */
[----:B------:R-:W-:Y:S01]  /*a460*/  F2FP.TF32.F32.PACK_B R13, R13 ;  /* 0x0000000dff0d723e */ /* 0x000fe200024050ff */
[C---:B------:R-:W-:Y:S01]  /*a470*/  FFMA R16, R27.reuse, R35, R16 ;  /* 0x000000231b107223 */ /* 0x040fe20000000010 */
[----:B------:R-:W-:Y:S01]  /*a480*/  F2FP.TF32.F32.PACK_B R14, R14 ;  /* 0x0000000eff0e723e */ /* 0x000fe200024050ff */
[C---:B------:R-:W-:Y:S01]  /*a490*/  FFMA R17, R27.reuse, R34, R17 ;  /* 0x000000221b117223 */ /* 0x040fe20000000011 */
[----:B------:R-:W-:Y:S01]  /*a4a0*/  F2FP.TF32.F32.PACK_B R15, R15 ;  /* 0x0000000fff0f723e */ /* 0x000fe200024050ff */
[C---:B------:R-:W-:Y:S01]  /*a4b0*/  FFMA R18, R27.reuse, R37, R18 ;  /* 0x000000251b127223 */ /* 0x040fe20000000012 */
[----:B------:R-:W-:Y:S01]  /*a4c0*/  FFMA R19, R27, R36, R19 ;  /* 0x000000241b137223 */ /* 0x000fe20000000013 */
[----:B------:R-:W-:Y:S02]  /*a4d0*/  F2FP.TF32.F32.PACK_B R16, R16 ;  /* 0x00000010ff10723e */ /* 0x000fe400024050ff */
[----:B------:R1:W-:Y:S01]  /*a4e0*/  STS.128 [R76+0x20], R12 ;  /* 0x0000200c4c007388 */ /* 0x0003e20000000c00 */
[----:B------:R-:W-:Y:S02]  /*a4f0*/  F2FP.TF32.F32.PACK_B R17, R17 ;  /* 0x00000011ff11723e */ /* 0x000fe400024050ff */
        /* <DEDUP_REMOVED lines=14> */
[----:B------:R-:W-:Y:S01]  /*a5e0*/  UIADD3 UR7, UPT, UPT, UR46, UR6, URZ ;  /* 0x000000062e077290 */ /* 0x000fe2000fffe0ff */
[----:B------:R-:W-:Y:S01]  /*a5f0*/  R2UR UR12, R71 ;  /* 0x00000000470c72ca */ /* 0x000fe200000e0000 */
[----:B------:R-:W-:Y:S02]  /*a600*/  UIADD3 UR9, UPT, UPT, UR47, 0x10, URZ ;  /* 0x000000102f097890 */ /* 0x000fe4000fffe0ff */
[----:B------:R-:W-:Y:S02]  /*a610*/  UIADD3 UR8, UPT, UPT, UR7, 0x200, URZ ;  /* 0x0000020007087890 */ /* 0x000fe4000fffe0ff */
[----:B------:R-:W-:Y:S02]  /*a620*/  UIADD3 UR7, UPT, UPT, UR7, 0x1200, URZ ;  /* 0x0000120007077890 */ /* 0x000fe4000fffe0ff */
[----:B------:R-:W-:Y:S02]  /*a630*/  UIADD3 UR13, UPT, UPT, UR47, 0x30, URZ ;  /* 0x000000302f0d7890 */ /* 0x000fe4000fffe0ff */
[----:B--2---:R-:W-:Y:S04]  /*a640*/  UIADD3 UR4, UP0, UPT, UR14, 0x680, URZ ;  /* 0x000006800e047890 */ /* 0x004fe8000ff1e0ff */
[----:B------:R-:W-:Y:S09]  /*a650*/  UIADD3.X UR5, UPT, UPT, URZ, UR15, URZ, UP0, !UPT ;  /* 0x0000000fff057290 */ /* 0x000ff200087fe4ff */
[----:B------:R2:W-:Y:S02]  /*a660*/  UTMASTG.4D.IM2COL [UR8], [UR4] ;  /* 0x00000008040073b5 */ /* 0x0005e40008058000 */
[----:B--2---:R-:W-:Y:S01]  /*a670*/  UMOV UR8, UR7 ;  /* 0x0000000700087c82 */ /* 0x004fe20008000000 */
[----:B------:R-:W-:Y:S02]  /*a680*/  UMOV UR9, UR13 ;  /* 0x0000000d00097c82 */ /* 0x000fe40008000000 */
[----:B------:R2:W-:Y:S02]  /*a690*/  UTMASTG.4D.IM2COL [UR8], [UR4] ;  /* 0x00000008040073b5 */ /* 0x0005e40008058000 */
[----:B--2---:R0:W-:Y:S02]  /*a6a0*/  UTMACMDFLUSH ;  /* 0x00000000000079b7 */ /* 0x0041e40000000000 */
.L_x_121:
[----:B------:R-:W-:Y:S05]  /*a6b0*/  BSYNC.RECONVERGENT B0 ;  /* 0x0000000000007941 */ /* 0x000fea0003800200 */
.L_x_120:
[----:B------:R-:W-:Y:S01]  /*a6c0*/  UIADD3 UR4, UPT, UPT, UR45, 0x1, URZ ;  /* 0x000000012d047890 */ /* 0x000fe2000fffe0ff */
[----:B------:R-:W-:Y:S03]  /*a6d0*/  BSSY.RECONVERGENT B0, `(.L_x_122) ;  /* 0x0000008000007945 */ /* 0x000fe60003800200 */
[----:B------:R-:W-:Y:S04]  /*a6e0*/  UISETP.NE.AND UP0, UPT, UR4, 0x3, UPT ;  /* 0x000000030400788c */ /* 0x000fe8000bf05270 */
[----:B------:R-:W-:Y:S02]  /*a6f0*/  UISETP.EQ.XOR UP1, UPT, UR44, 0x3, !UP0 ;  /* 0x000000032c00788c */ /* 0x000fe4000c722a70 */
[----:B------:R-:W-:Y:S02]  /*a700*/  USEL UR48, UR4, URZ, UP0 ;  /* 0x000000ff04307287 */ /* 0x000fe40008000000 */
[----:B------:R-:W-:Y:S04]  /*a710*/  USEL UR5, URZ, 0x1, !UP1 ;  /* 0x00000001ff057887 */ /* 0x000fe8000c800000 */
[----:B------:R-:W-:Y:S01]  /*a720*/  ULOP3.LUT UR51, UR51, UR5, URZ, 0x3c, !UPT ;  /* 0x0000000533337292 */ /* 0x000fe2000f8e3cff */
[----:B------:R-:W-:Y:S11]  /*a730*/  @P0 BRA `(.L_x_123) ;  /* 0x0000000000040947 */ /* 0x000ff60003800000 */
[----:B------:R-:W-:Y:S04]  /*a740*/  DEPBAR.LE SB0, 0x1 ;  /* 0x000080400000791a */ /* 0x000fe80000000000 */
.L_x_123:
[----:B------:R-:W-:Y:S05]  /*a750*/  BSYNC.RECONVERGENT B0 ;  /* 0x0000000000007941 */ /* 0x000fea0003800200 */
.L_x_122:
[----:B------:R-:W-:Y:S01]  /*a760*/  BAR.SYNC.DEFER_BLOCKING 0x1, 0x80 ;  /* 0x0042000000007b1d */ /* 0x000fe20000010000 */
[----:B------:R-:W-:Y:S01]  /*a770*/  UISETP.NE.AND UP0, UPT, UR50, -0x2, UPT ;  /* 0xfffffffe3200788c */ /* 0x000fe2000bf05270 */
[----:B------:R-:W-:Y:S08]  /*a780*/  IADD3 R0, PT, PT, R22, 0x1, RZ ;  /* 0x0000000116007810 */ /* 0x000ff00007ffe0ff */
[----:B------:R-:W-:Y:S05]  /*a790*/  BRA.U !UP0, `(.L_x_124) ;  /* 0x0000000108287547 */ /* 0x000fea000b800000 */
[----:B------:R-:W2:Y:S01]  /*a7a0*/  S2R R2, SR_CgaCtaId ;  /* 0x0000000000027919 */ /* 0x000ea20000008800 */
[----:B------:R-:W-:Y:S01]  /*a7b0*/  ISETP.NE.AND P0, PT, R74, RZ, PT ;  /* 0x000000ff4a00720c */ /* 0x000fe20003f05270 */
[----:B------:R-:W-:Y:S01]  /*a7c0*/  IMAD.U32 R3, RZ, RZ, UR49 ;  /* 0x00000031ff037e24 */ /* 0x000fe2000f8e00ff */
[----:B------:R-:W-:Y:S04]  /*a7d0*/  UIADD3 UR4, UPT, UPT, UR49, 0x1, URZ ;  /* 0x0000000131047890 */ /* 0x000fe8000fffe0ff */
[----:B------:R-:W-:Y:S04]  /*a7e0*/  UISETP.NE.AND UP0, UPT, UR4, 0x3, UPT ;  /* 0x000000030400788c */ /* 0x000fe8000bf05270 */
[----:B------:R-:W-:Y:S03]  /*a7f0*/  USEL UR49, UR4, URZ, UP0 ;  /* 0x000000ff04317287 */ /* 0x000fe60008000000 */
[----:B------:R-:W-:Y:S05]  /*a800*/  @P0 LEA R3, R3, UR46, 0x3 ;  /* 0x0000002e03030c11 */ /* 0x000fea000f8e18ff */
[----:B------:R-:W-:Y:S05]  /*a810*/  @P0 VIADD R3, R3, 0x98 ;  /* 0x0000009803030836 */ /* 0x000fea0000000000 */
[----:B--2---:R-:W-:Y:S04]  /*a820*/  @P0 PRMT R2, R2, 0x654, R3 ;  /* 0x0000065402020816 */ /* 0x004fe80000000003 */
[----:B------:R2:W-:Y:S03]  /*a830*/  @P0 SYNCS.ARRIVE.TRANS64.RED.A1T0 RZ, [R2+URZ], RZ ;  /* 0x000000ff02ff09a7 */ /* 0x0005e600081004ff */
.L_x_124:
[----:B------:R-:W-:Y:S01]  /*a840*/  R2UR UR5, R58 ;  /* 0x000000003a0572ca */ /* 0x000fe200000e0000 */
[----:B------:R-:W-:Y:S01]  /*a850*/  UISETP.NE.AND UP0, UPT, UR60, URZ, UPT ;  /* 0x000000ff3c00728c */ /* 0x000fe2000bf05270 */
[----:B------:R-:W-:Y:S01]  /*a860*/  R2UR UR4, R59 ;  /* 0x000000003b0472ca */ /* 0x000fe200000e0000 */
[----:B------:R-:W-:Y:S01]  /*a870*/  UIADD3 UR50, UPT, UPT, UR50, 0x2, URZ ;  /* 0x0000000232327890 */ /* 0x000fe2000fffe0ff */
[C---:B------:R-:W-:Y:S01]  /*a880*/  ISETP.NE.AND P0, PT, R0.reuse, 0x2, PT ;  /* 0x000000020000780c */ /* 0x040fe20003f05270 */
[----:B------:R-:W-:Y:S01]  /*a890*/  UMOV UR45, UR61 ;  /* 0x0000003d002d7c82 */ /* 0x000fe20008000000 */
[----:B------:R-:W-:Y:S02]  /*a8a0*/  LOP3.LUT R63, R63, 0x1, RZ, 0x3c, !PT ;  /* 0x000000013f3f7812 */ /* 0x000fe400078e3cff */
[----:B------:R-:W-:Y:S02]  /*a8b0*/  SEL R3, RZ, 0x1, P0 ;  /* 0x00000001ff037807 */ /* 0x000fe40000000000 */
[----:B------:R-:W-:Y:S02]  /*a8c0*/  SEL R22, R0, RZ, P0 ;  /* 0x000000ff00167207 */ /* 0x000fe40000000000 */
[----:B------:R-:W-:Y:S01]  /*a8d0*/  LOP3.LUT R64, R64, R3, RZ, 0x3c, !PT ;  /* 0x0000000340407212 */ /* 0x000fe200078e3cff */
[----:B------:R-:W-:Y:S02]  /*a8e0*/  UIADD3 UR20, UPT, UPT, UR36, UR5, URZ ;  /* 0x0000000524147290 */ /* 0x000fe4000fffe0ff */
[----:B------:R-:W-:Y:S01]  /*a8f0*/  UIADD3 UR44, UPT, UPT, UR37, UR4, URZ ;  /* 0x00000004252c7290 */ /* 0x000fe2000fffe0ff */
[----:B------:R-:W-:Y:S11]  /*a900*/  BRA.U UP0, `(.L_x_125) ;  /* 0xffffffd9009c7547 */ /* 0x000ff6000b83ffff */
[----:B------:R-:W-:-:S13]  /*a910*/  R2UR UR4, R60 ;  /* 0x000000003c0472ca */ /* 0x000fda00000e0000 */
[----:B------:R-:W-:-:S09]  /*a920*/  UISETP.NE.AND UP0, UPT, UR4, URZ, UPT ;  /* 0x000000ff0400728c */ /* 0x000fd2000bf05270 */
[----:B------:R-:W-:Y:S05]  /*a930*/  BRA.U !UP0, `(.L_x_126) ;  /* 0x0000000108487547 */ /* 0x000fea000b800000 */
[----:B------:R-:W3:Y:S02]  /*a940*/  LDCU.64 UR4, c[0x0][0x890] ;  /* 0x00011200ff0477ac */ /* 0x000ee40008000a00 */
[----:B---3--:R-:W-:-:S04]  /*a950*/  UISETP.NE.U32.AND UP0, UPT, UR4, URZ, UPT ;  /* 0x000000ff0400728c */ /* 0x008fc8000bf05070 */
[----:B------:R-:W-:-:S09]  /*a960*/  UISETP.NE.AND.EX UP0, UPT, UR5, URZ, UPT, UP0 ;  /* 0x000000ff0500728c */ /* 0x000fd2000bf05300 */
[----:B------:R-:W-:Y:S05]  /*a970*/  BRA.U UP0, `(.L_x_127) ;  /* 0x00000001000c7547 */ /* 0x000fea000b800000 */
[----:B------:R-:W-:-:S13]  /*a980*/  FSETP.NEU.AND P0, PT, R27, RZ, PT ;  /* 0x000000ff1b00720b */ /* 0x000fda0003f0d000 */
[----:B------:R-:W-:Y:S05]  /*a990*/  @!P0 EXIT ;  /* 0x000000000000894d */ /* 0x000fea0003800000 */
[----:B------:R-:W-:Y:S05]  /*a9a0*/  BRA `(.L_x_126) ;  /* 0x00000000002c7947 */ /* 0x000fea0003800000 */
.L_x_127:
[----:B------:R-:W-:Y:S01]  /*a9b0*/  ISETP.NE.AND P0, PT, R73, RZ, PT ;  /* 0x000000ff4900720c */ /* 0x000fe20003f05270 */
[----:B------:R-:W-:-:S12]  /*a9c0*/  BSSY.RECONVERGENT B0, `(.L_x_126) ;  /* 0x0000009000007945 */ /* 0x000fd80003800200 */
[----:B------:R-:W-:Y:S05]  /*a9d0*/  @P0 BRA `(.L_x_128) ;  /* 0x0000000000140947 */ /* 0x000fea0003800000 */
[----:B------:R-:W3:Y:S02]  /*a9e0*/  LDCU.64 UR4, c[0x0][0x888] ;  /* 0x00011100ff0477ac */ /* 0x000ee40008000a00 */
[----:B---3--:R-:W-:-:S04]  /*a9f0*/  ISETP.NE.U32.AND P0, PT, RZ, UR4, PT ;  /* 0x00000004ff007c0c */ /* 0x008fc8000bf05070 */
[----:B------:R-:W-:-:S13]  /*aa00*/  ISETP.NE.AND.EX P0, PT, RZ, UR5, PT, P0 ;  /* 0x00000005ff007c0c */ /* 0x000fda000bf05300 */
[----:B------:R-:W-:Y:S05]  /*aa10*/  @!P0 EXIT ;  /* 0x000000000000894d */ /* 0x000fea0003800000 */
[----:B------:R-:W-:Y:S05]  /*aa20*/  BRA `(.L_x_129) ;  /* 0x0000000000087947 */ /* 0x000fea0003800000 */
.L_x_128:
[----:B------:R-:W-:-:S13]  /*aa30*/  FSETP.NEU.AND P0, PT, R27, RZ, PT ;  /* 0x000000ff1b00720b */ /* 0x000fda0003f0d000 */
[----:B------:R-:W-:Y:S05]  /*aa40*/  @!P0 EXIT ;  /* 0x000000000000894d */ /* 0x000fea0003800000 */
.L_x_129:
[----:B------:R-:W-:Y:S05]  /*aa50*/  BSYNC.RECONVERGENT B0 ;  /* 0x0000000000007941 */ /* 0x000fea0003800200 */
.L_x_126:
[----:B------:R-:W3:Y:S01]  /*aa60*/  S2UR UR5, SR_CgaCtaId ;  /* 0x00000000000579c3 */ /* 0x000ee20000008800 */
[----:B------:R-:W-:Y:S01]  /*aa70*/  ULEA UR4, UR49, UR46, 0x3 ;  /* 0x0000002e31047291 */ /* 0x000fe2000f8e18ff */
[----:B------:R-:W-:-:S04]  /*aa80*/  DEPBAR.LE SB0, 0x0 ;  /* 0x000080000000791a */ /* 0x000fc80000000000 */
[----:B------:R-:W-:-:S04]  /*aa90*/  UIADD3 UR4, UPT, UPT, UR4, 0x98, URZ ;  /* 0x0000009804047890 */ /* 0x000fc8000fffe0ff */
[----:B---3--:R-:W-:-:S09]  /*aaa0*/  UPRMT UR4, UR5, 0x654, UR4 ;  /* 0x0000065405047896 */ /* 0x008fd20008000004 */
[----:B------:R-:W-:Y:S01]  /*aab0*/  SYNCS.ARRIVE.TRANS64.RED.A1T0 RZ, [UR4], RZ ;  /* 0x000000ffffff79a7 */ /* 0x000fe20008100404 */
[----:B------:R-:W-:Y:S05]  /*aac0*/  EXIT ;  /* 0x000000000000794d */ /* 0x000fea0003800000 */
.L_x_24:
[----:B------:R-:W-:Y:S07]  /*aad0*/  MOV R3, UR6 ;  /* 0x0000000600037c02 */ /* 0x000fee0008000f00 */
.L_x_130:
[----:B--2---:R2:W4:Y:S02]  /*aae0*/  SYNCS.PHASECHK.TRANS64.TRYWAIT P0, [R3+URZ+0x40], R28 ;  /* 0x0000401c030075a7 */ /* 0x00452400080011ff */
[----:B----4-:R-:W-:Y:S05]  /*aaf0*/  @!P0 NANOSLEEP.SYNCS 0x989680 ;  /* 0x009896800000895d */ /* 0x010fea0003900000 */
[----:B------:R-:W4:Y:S02]  /*ab00*/  @!P0 SYNCS.PHASECHK.TRANS64 P0, [R3+URZ+0x40], R28 ;  /* 0x0000401c030085a7 */ /* 0x000f2400080010ff */
[----:B----4-:R-:W-:Y:S05]  /*ab10*/  @!P0 BRA `(.L_x_130) ;  /* 0xfffffffc00f08947 */ /* 0x010fea000383ffff */
[----:B------:R-:W-:Y:S05]  /*ab20*/  BRA `(.L_x_23) ;  /* 0xffffff7800247947 */ /* 0x000fea000383ffff */
.L_x_31:
[----:B------:R-:W-:Y:S07]  /*ab30*/  MOV R28, UR6 ;  /* 0x00000006001c7c02 */ /* 0x000fee0008000f00 */
.L_x_131:
[----:B-1----:R1:W2:Y:S02]  /*ab40*/  SYNCS.PHASECHK.TRANS64.TRYWAIT P0, [R28+URZ+0x40], R31 ;  /* 0x0000401f1c0075a7 */ /* 0x0022a400080011ff */
[----:B--2---:R-:W-:Y:S05]  /*ab50*/  @!P0 NANOSLEEP.SYNCS 0x989680 ;  /* 0x009896800000895d */ /* 0x004fea0003900000 */
[----:B------:R-:W2:Y:S02]  /*ab60*/  @!P0 SYNCS.PHASECHK.TRANS64 P0, [R28+URZ+0x40], R31 ;  /* 0x0000401f1c0085a7 */ /* 0x000ea400080010ff */
[----:B--2---:R-:W-:Y:S05]  /*ab70*/  @!P0 BRA `(.L_x_131) ;  /* 0xfffffffc00f08947 */ /* 0x004fea000383ffff */
[----:B------:R-:W-:Y:S05]  /*ab80*/  BRA `(.L_x_30) ;  /* 0xffffff8c00fc7947 */ /* 0x000fea000383ffff */
.L_x_36:
[----:B------:R-:W-:-:S07]  /*ab90*/  MOV R0, UR54 ;  /* 0x0000003600007c02 */ /* 0x000fce0008000f00 */
.L_x_132:
[----:B-1----:R1:W2:Y:S02]  /*aba0*/  SYNCS.PHASECHK.TRANS64.TRYWAIT P0, [R0+URZ+0xc0], R3 ;  /* 0x0000c003000075a7 */ /* 0x0022a400080011ff */
[----:B--2---:R-:W-:Y:S05]  /*abb0*/  @!P0 NANOSLEEP.SYNCS 0x989680 ;  /* 0x009896800000895d */ /* 0x004fea0003900000 */
[----:B------:R-:W2:Y:S02]  /*abc0*/  @!P0 SYNCS.PHASECHK.TRANS64 P0, [R0+URZ+0xc0], R3 ;  /* 0x0000c003000085a7 */ /* 0x000ea400080010ff */
[----:B--2---:R-:W-:Y:S05]  /*abd0*/  @!P0 BRA `(.L_x_132) ;  /* 0xfffffffc00f08947 */ /* 0x004fea000383ffff */
[----:B------:R-:W-:Y:S05]  /*abe0*/  BRA `(.L_x_133) ;  /* 0xffffff9c00707947 */ /* 0x000fea000383ffff */
.L_x_40:
[----:B------:R-:W-:-:S07]  /*abf0*/  MOV R0, UR4 ;  /* 0x0000000400007c02 */ /* 0x000fce0008000f00 */
.L_x_134:
[----:B-1----:R1:W2:Y:S02]  /*ac00*/  SYNCS.PHASECHK.TRANS64.TRYWAIT P0, [R0+URZ], R3 ;  /* 0x00000003000075a7 */ /* 0x0022a400080011ff */
[----:B--2---:R-:W-:Y:S05]  /*ac10*/  @!P0 NANOSLEEP.SYNCS 0x989680 ;  /* 0x009896800000895d */ /* 0x004fea0003900000 */
[----:B------:R-:W2:Y:S02]  /*ac20*/  @!P0 SYNCS.PHASECHK.TRANS64 P0, [R0+URZ], R3 ;  /* 0x00000003000085a7 */ /* 0x000ea400080010ff */
[----:B--2---:R-:W-:Y:S05]  /*ac30*/  @!P0 BRA `(.L_x_134) ;  /* 0xfffffffc00f08947 */ /* 0x004fea000383ffff */
[----:B------:R-:W-:Y:S05]  /*ac40*/  BRA `(.L_x_135) ;  /* 0xffffffa400487947 */ /* 0x000fea000383ffff */
.L_x_41:
[----:B------:R-:W-:-:S07]  /*ac50*/  MOV R0, UR5 ;  /* 0x0000000500007c02 */ /* 0x000fce0008000f00 */
.L_x_136:
[----:B-1----:R1:W2:Y:S02]  /*ac60*/  SYNCS.PHASECHK.TRANS64.TRYWAIT P0, [R0+URZ], R3 ;  /* 0x00000003000075a7 */ /* 0x0022a400080011ff */
[----:B--2---:R-:W-:Y:S05]  /*ac70*/  @!P0 NANOSLEEP.SYNCS 0x989680 ;  /* 0x009896800000895d */ /* 0x004fea0003900000 */
[----:B------:R-:W2:Y:S02]  /*ac80*/  @!P0 SYNCS.PHASECHK.TRANS64 P0, [R0+URZ], R3 ;  /* 0x00000003000085a7 */ /* 0x000ea400080010ff */
[----:B--2---:R-:W-:Y:S05]  /*ac90*/  @!P0 BRA `(.L_x_136) ;  /* 0xfffffffc00f08947 */ /* 0x004fea000383ffff */
[----:B------:R-:W-:Y:S05]  /*aca0*/  BRA `(.L_x_137) ;  /* 0xffffffa400587947 */ /* 0x000fea000383ffff */
.L_x_42:
[----:B------:R-:W-:-:S07]  /*acb0*/  MOV R0, UR5 ;  /* 0x0000000500007c02 */ /* 0x000fce0008000f00 */
.L_x_138:
[----:B-1----:R1:W2:Y:S02]  /*acc0*/  SYNCS.PHASECHK.TRANS64.TRYWAIT P0, [R0+URZ], R3 ;  /* 0x00000003000075a7 */ /* 0x0022a400080011ff */
[----:B--2---:R-:W-:Y:S05]  /*acd0*/  @!P0 NANOSLEEP.SYNCS 0x989680 ;  /* 0x009896800000895d */ /* 0x004fea0003900000 */
[----:B------:R-:W2:Y:S02]  /*ace0*/  @!P0 SYNCS.PHASECHK.TRANS64 P0, [R0+URZ], R3 ;  /* 0x00000003000085a7 */ /* 0x000ea400080010ff */
[----:B--2---:R-:W-:Y:S05]  /*acf0*/  @!P0 BRA `(.L_x_138) ;  /* 0xfffffffc00f08947 */ /* 0x004fea000383ffff */
[----:B------:R-:W-:Y:S05]  /*ad00*/  BRA `(.L_x_139) ;  /* 0xffffffa400687947 */ /* 0x000fea000383ffff */
.L_x_43:
[----:B------:R-:W-:-:S07]  /*ad10*/  MOV R0, UR5 ;  /* 0x0000000500007c02 */ /* 0x000fce0008000f00 */
.L_x_140:
[----:B-1----:R1:W2:Y:S02]  /*ad20*/  SYNCS.PHASECHK.TRANS64.TRYWAIT P0, [R0+URZ], R3 ;  /* 0x00000003000075a7 */ /* 0x0022a400080011ff */
[----:B--2---:R-:W-:Y:S05]  /*ad30*/  @!P0 NANOSLEEP.SYNCS 0x989680 ;  /* 0x009896800000895d */ /* 0x004fea0003900000 */
[----:B------:R-:W2:Y:S02]  /*ad40*/  @!P0 SYNCS.PHASECHK.TRANS64 P0, [R0+URZ], R3 ;  /* 0x00000003000085a7 */ /* 0x000ea400080010ff */
[----:B--2---:R-:W-:Y:S05]  /*ad50*/  @!P0 BRA `(.L_x_140) ;  /* 0xfffffffc00f08947 */ /* 0x004fea000383ffff */
[----:B------:R-:W-:Y:S05]  /*ad60*/  BRA `(.L_x_141) ;  /* 0xffffffa400787947 */ /* 0x000fea000383ffff */
.L_x_44:
[----:B------:R-:W-:-:S07]  /*ad70*/  MOV R0, UR5 ;  /* 0x0000000500007c02 */ /* 0x000fce0008000f00 */
.L_x_142:
[----:B-1----:R1:W2:Y:S02]  /*ad80*/  SYNCS.PHASECHK.TRANS64.TRYWAIT P0, [R0+URZ], R3 ;  /* 0x00000003000075a7 */ /* 0x0022a400080011ff */
[----:B--2---:R-:W-:Y:S05]  /*ad90*/  @!P0 NANOSLEEP.SYNCS 0x989680 ;  /* 0x009896800000895d */ /* 0x004fea0003900000 */
[----:B------:R-:W2:Y:S02]  /*ada0*/  @!P0 SYNCS.PHASECHK.TRANS64 P0, [R0+URZ], R3 ;  /* 0x00000003000085a7 */ /* 0x000ea400080010ff */
[----:B--2---:R-:W-:Y:S05]  /*adb0*/  @!P0 BRA `(.L_x_142) ;  /* 0xfffffffc00f08947 */ /* 0x004fea000383ffff */
[----:B------:R-:W-:Y:S05]  /*adc0*/  BRA `(.L_x_143) ;  /* 0xffffffa400887947 */ /* 0x000fea000383ffff */
.L_x_45:
[----:B------:R-:W-:-:S07]  /*add0*/  MOV R0, UR5 ;  /* 0x0000000500007c02 */ /* 0x000fce0008000f00 */
.L_x_144:
[----:B-1----:R1:W2:Y:S02]  /*ade0*/  SYNCS.PHASECHK.TRANS64.TRYWAIT P0, [R0+URZ], R3 ;  /* 0x00000003000075a7 */ /* 0x0022a400080011ff */
[----:B--2---:R-:W-:Y:S05]  /*adf0*/  @!P0 NANOSLEEP.SYNCS 0x989680 ;  /* 0x009896800000895d */ /* 0x004fea0003900000 */
[----:B------:R-:W2:Y:S02]  /*ae00*/  @!P0 SYNCS.PHASECHK.TRANS64 P0, [R0+URZ], R3 ;  /* 0x00000003000085a7 */ /* 0x000ea400080010ff */
[----:B--2---:R-:W-:Y:S05]  /*ae10*/  @!P0 BRA `(.L_x_144) ;  /* 0xfffffffc00f08947 */ /* 0x004fea000383ffff */
[----:B------:R-:W-:Y:S05]  /*ae20*/  BRA `(.L_x_145) ;  /* 0xffffffa400987947 */ /* 0x000fea000383ffff */
.L_x_46:
[----:B------:R-:W-:-:S07]  /*ae30*/  MOV R0, UR5 ;  /* 0x0000000500007c02 */ /* 0x000fce0008000f00 */
.L_x_146:
[----:B-1----:R1:W2:Y:S02]  /*ae40*/  SYNCS.PHASECHK.TRANS64.TRYWAIT P0, [R0+URZ], R3 ;  /* 0x00000003000075a7 */ /* 0x0022a400080011ff */
[----:B--2---:R-:W-:Y:S05]  /*ae50*/  @!P0 NANOSLEEP.SYNCS 0x989680 ;  /* 0x009896800000895d */ /* 0x004fea0003900000 */
[----:B------:R-:W2:Y:S02]  /*ae60*/  @!P0 SYNCS.PHASECHK.TRANS64 P0, [R0+URZ], R3 ;  /* 0x00000003000085a7 */ /* 0x000ea400080010ff */
[----:B--2---:R-:W-:Y:S05]  /*ae70*/  @!P0 BRA `(.L_x_146) ;  /* 0xfffffffc00f08947 */ /* 0x004fea000383ffff */
[----:B------:R-:W-:Y:S05]  /*ae80*/  BRA `(.L_x_147) ;  /* 0xffffffa400a87947 */ /* 0x000fea000383ffff */
.L_x_49:
[----:B------:R-:W-:-:S07]  /*ae90*/  MOV R4, UR4 ;  /* 0x0000000400047c02 */ /* 0x000fce0008000f00 */
.L_x_148:
[----:B--2---:R2:W3:Y:S02]  /*aea0*/  SYNCS.PHASECHK.TRANS64.TRYWAIT P1, [R4+URZ+0xc8], R7 ;  /* 0x0000c807040075a7 */ /* 0x0044e400080211ff */
[----:B---3--:R-:W-:Y:S05]  /*aeb0*/  @!P1 NANOSLEEP.SYNCS 0x989680 ;  /* 0x009896800000995d */ /* 0x008fea0003900000 */
[----:B------:R-:W3:Y:S02]  /*aec0*/  @!P1 SYNCS.PHASECHK.TRANS64 P1, [R4+URZ+0xc8], R7 ;  /* 0x0000c807040095a7 */ /* 0x000ee400080210ff */
[----:B---3--:R-:W-:Y:S05]  /*aed0*/  @!P1 BRA `(.L_x_148) ;  /* 0xfffffffc00f09947 */ /* 0x008fea000383ffff */
[----:B------:R-:W-:Y:S05]  /*aee0*/  BRA `(.L_x_149) ;  /* 0xffffffa800187947 */ /* 0x000fea000383ffff */
.L_x_50:
[----:B--2---:R-:W-:-:S07]  /*aef0*/  MOV R4, UR4 ;  /* 0x0000000400047c02 */ /* 0x004fce0008000f00 */
.L_x_150:
[----:B--2---:R2:W3:Y:S02]  /*af00*/  SYNCS.PHASECHK.TRANS64.TRYWAIT P1, [R4+URZ+0xc0], R5 ;  /* 0x0000c005040075a7 */ /* 0x0044e400080211ff */
[----:B---3--:R-:W-:Y:S05]  /*af10*/  @!P1 NANOSLEEP.SYNCS 0x989680 ;  /* 0x009896800000995d */ /* 0x008fea0003900000 */
[----:B------:R-:W3:Y:S02]  /*af20*/  @!P1 SYNCS.PHASECHK.TRANS64 P1, [R4+URZ+0xc0], R5 ;  /* 0x0000c005040095a7 */ /* 0x000ee400080210ff */
[----:B---3--:R-:W-:Y:S05]  /*af30*/  @!P1 BRA `(.L_x_150) ;  /* 0xfffffffc00f09947 */ /* 0x008fea000383ffff */
[----:B------:R-:W-:Y:S05]  /*af40*/  BRA `(.L_x_151) ;  /* 0xffffffa800207947 */ /* 0x000fea000383ffff */
.L_x_60:
[----:B--2---:R-:W-:-:S04]  /*af50*/  MOV R0, UR5 ;  /* 0x0000000500007c02 */ /* 0x004fc80008000f00 */
[----:B------:R2:W3:Y:S03]  /*af60*/  SYNCS.PHASECHK.TRANS64.TRYWAIT P0, [R0+URZ+0x8], R7 ;  /* 0x00000807000075a7 */ /* 0x0004e600080011ff */
[----:B---3--:R-:W-:Y:S05]  /*af70*/  @!P0 NANOSLEEP.SYNCS 0x989680 ;  /* 0x009896800000895d */ /* 0x008fea0003900000 */
[----:B------:R-:W3:Y:S02]  /*af80*/  @!P0 SYNCS.PHASECHK.TRANS64 P0, [R0+URZ+0x8], R7 ;  /* 0x00000807000085a7 */ /* 0x000ee400080010ff */
[----:B---3--:R-:W-:Y:S05]  /*af90*/  @!P0 BRA `(.L_x_60) ;  /* 0xfffffffc00ec8947 */ /* 0x008fea000383ffff */
[----:B------:R-:W-:Y:S05]  /*afa0*/  BRA `(.L_x_59) ;  /* 0xffffffa800ec7947 */ /* 0x000fea000383ffff */
.L_x_62:
[----:B------:R-:W-:Y:S01]  /*afb0*/  BSSY B0, `(.L_x_152) ;  /* 0x0000006000007945 */ /* 0x000fe20003800000 */
[----:B------:R-:W-:-:S07]  /*afc0*/  MOV R15, 0xffffffff ;  /* 0xffffffff000f7802 */ /* 0x000fce0000000f00 */
[----:B-12--5:R-:W-:Y:S05]  /*afd0*/  WARPSYNC.COLLECTIVE R15, `(.L_x_153) ;  /* 0x000000000f0c7348 */ /* 0x026fea0003c00000 */
[----:B------:R-:W-:Y:S02]  /*afe0*/  ELECT P6, UR79, PT ;  /* 0x00000000004f782f */ /* 0x000fe400038c0000 */
[----:B------:R-:W-:Y:S01]  /*aff0*/  MOV R14, UR79 ;  /* 0x0000004f000e7c02 */ /* 0x000fe20008000f00 */
[----:B-12--5:R-:W-:Y:S10]  /*b000*/  ENDCOLLECTIVE ;  /* 0x000000000000791b */ /* 0x026ff40003800000 */
.L_x_153:
[----:B------:R-:W-:Y:S05]  /*b010*/  BSYNC B0 ;  /* 0x0000000000007941 */ /* 0x000fea0003800000 */
.L_x_152:
[----:B------:R-:W-:Y:S05]  /*b020*/  BRA `(.L_x_154) ;  /* 0xffffffac001c7947 */ /* 0x000fea000383ffff */
.L_x_64:
[----:B--2---:R-:W-:-:S04]  /*b030*/  MOV R0, UR5 ;  /* 0x0000000500007c02 */ /* 0x004fc80008000f00 */
[----:B------:R2:W3:Y:S03]  /*b040*/  SYNCS.PHASECHK.TRANS64.TRYWAIT P0, [R0+URZ+0x8], R5 ;  /* 0x00000805000075a7 */ /* 0x0004e600080011ff */
[----:B---3--:R-:W-:Y:S05]  /*b050*/  @!P0 NANOSLEEP.SYNCS 0x989680 ;  /* 0x009896800000895d */ /* 0x008fea0003900000 */
[----:B------:R-:W3:Y:S02]  /*b060*/  @!P0 SYNCS.PHASECHK.TRANS64 P0, [R0+URZ+0x8], R5 ;  /* 0x00000805000085a7 */ /* 0x000ee400080010ff */
[----:B---3--:R-:W-:Y:S05]  /*b070*/  @!P0 BRA `(.L_x_64) ;  /* 0xfffffffc00ec8947 */ /* 0x008fea000383ffff */
[----:B------:R-:W-:Y:S05]  /*b080*/  BRA `(.L_x_63) ;  /* 0xffffffac00207947 */ /* 0x000fea000383ffff */
.L_x_65:
[----:B------:R-:W-:-:S07]  /*b090*/  MOV R4, UR22 ;  /* 0x0000001600047c02 */ /* 0x000fce0008000f00 */
.L_x_155:
[----:B-1----:R1:W2:Y:S02]  /*b0a0*/  SYNCS.PHASECHK.TRANS64.TRYWAIT P0, [R4+URZ+0xc0], R5 ;  /* 0x0000c005040075a7 */ /* 0x0022a400080011ff */
[----:B--2---:R-:W-:Y:S05]  /*b0b0*/  @!P0 NANOSLEEP.SYNCS 0x989680 ;  /* 0x009896800000895d */ /* 0x004fea0003900000 */
[----:B------:R-:W2:Y:S02]  /*b0c0*/  @!P0 SYNCS.PHASECHK.TRANS64 P0, [R4+URZ+0xc0], R5 ;  /* 0x0000c005040085a7 */ /* 0x000ea400080010ff */
[----:B--2---:R-:W-:Y:S05]  /*b0d0*/  @!P0 BRA `(.L_x_155) ;  /* 0xfffffffc00f08947 */ /* 0x004fea000383ffff */
[----:B------:R-:W-:Y:S05]  /*b0e0*/  BRA `(.L_x_156) ;  /* 0xffffffb000387947 */ /* 0x000fea000383ffff */
.L_x_67:
[----:B------:R-:W-:-:S07]  /*b0f0*/  MOV R4, UR27 ;  /* 0x0000001b00047c02 */ /* 0x000fce0008000f00 */
.L_x_157:
[----:B-1----:R1:W2:Y:S02]  /*b100*/  SYNCS.PHASECHK.TRANS64.TRYWAIT P0, [R4+URZ+0xe0], R5 ;  /* 0x0000e005040075a7 */ /* 0x0022a400080011ff */
[----:B--2---:R-:W-:Y:S05]  /*b110*/  @!P0 NANOSLEEP.SYNCS 0x989680 ;  /* 0x009896800000895d */ /* 0x004fea0003900000 */
[----:B------:R-:W2:Y:S02]  /*b120*/  @!P0 SYNCS.PHASECHK.TRANS64 P0, [R4+URZ+0xe0], R5 ;  /* 0x0000e005040085a7 */ /* 0x000ea400080010ff */
[----:B--2---:R-:W-:Y:S05]  /*b130*/  @!P0 BRA `(.L_x_157) ;  /* 0xfffffffc00f08947 */ /* 0x004fea000383ffff */
[----:B------:R-:W-:Y:S05]  /*b140*/  BRA `(.L_x_66) ;  /* 0xffffffb000587947 */ /* 0x000fea000383ffff */
.L_x_71:
[----:B-1----:R-:W-:Y:S07]  /*b150*/  MOV R4, UR20 ;  /* 0x0000001400047c02 */ /* 0x002fee0008000f00 */
.L_x_158:
[----:B-1----:R1:W2:Y:S02]  /*b160*/  SYNCS.PHASECHK.TRANS64.TRYWAIT P0, [R4+URZ], R7 ;  /* 0x00000007040075a7 */ /* 0x0022a400080011ff */
[----:B--2---:R-:W-:Y:S05]  /*b170*/  @!P0 NANOSLEEP.SYNCS 0x989680 ;  /* 0x009896800000895d */ /* 0x004fea0003900000 */
[----:B------:R-:W2:Y:S02]  /*b180*/  @!P0 SYNCS.PHASECHK.TRANS64 P0, [R4+URZ], R7 ;  /* 0x00000007040085a7 */ /* 0x000ea400080010ff */
[----:B--2---:R-:W-:Y:S05]  /*b190*/  @!P0 BRA `(.L_x_158) ;  /* 0xfffffffc00f08947 */ /* 0x004fea000383ffff */
[----:B------:R-:W-:Y:S05]  /*b1a0*/  BRA `(.L_x_70) ;  /* 0xffffffb0007c7947 */ /* 0x000fea000383ffff */
.L_x_75:
[----:B--2---:R-:W-:-:S07]  /*b1b0*/  MOV R2, UR4 ;  /* 0x0000000400027c02 */ /* 0x004fce0008000f00 */
.L_x_159:
[----:B--2---:R2:W3:Y:S02]  /*b1c0*/  SYNCS.PHASECHK.TRANS64.TRYWAIT P0, [R2+URZ], R3 ;  /* 0x00000003020075a7 */ /* 0x0044e400080011ff */
[----:B---3--:R-:W-:Y:S05]  /*b1d0*/  @!P0 NANOSLEEP.SYNCS 0x989680 ;  /* 0x009896800000895d */ /* 0x008fea0003900000 */
[----:B------:R-:W3:Y:S02]  /*b1e0*/  @!P0 SYNCS.PHASECHK.TRANS64 P0, [R2+URZ], R3 ;  /* 0x00000003020085a7 */ /* 0x000ee400080010ff */
[----:B---3--:R-:W-:Y:S05]  /*b1f0*/  @!P0 BRA `(.L_x_159) ;  /* 0xfffffffc00f08947 */ /* 0x008fea000383ffff */
[----:B------:R-:W-:Y:S05]  /*b200*/  BRA `(.L_x_160) ;  /* 0xffffffb400e47947 */ /* 0x000fea000383ffff */
.L_x_78:
[----:B------:R-:W-:-:S07]  /*b210*/  MOV R2, UR22 ;  /* 0x0000001600027c02 */ /* 0x000fce0008000f00 */
.L_x_161:
[----:B--2---:R2:W3:Y:S02]  /*b220*/  SYNCS.PHASECHK.TRANS64.TRYWAIT P1, [R2+URZ+0xf0], R3 ;  /* 0x0000f003020075a7 */ /* 0x0044e400080211ff */
[----:B---3--:R-:W-:Y:S05]  /*b230*/  @!P1 NANOSLEEP.SYNCS 0x989680 ;  /* 0x009896800000995d */ /* 0x008fea0003900000 */
[----:B------:R-:W3:Y:S02]  /*b240*/  @!P1 SYNCS.PHASECHK.TRANS64 P1, [R2+URZ+0xf0], R3 ;  /* 0x0000f003020095a7 */ /* 0x000ee400080210ff */
[----:B---3--:R-:W-:Y:S05]  /*b250*/  @!P1 BRA `(.L_x_161) ;  /* 0xfffffffc00f09947 */ /* 0x008fea000383ffff */
[----:B------:R-:W-:Y:S05]  /*b260*/  BRA `(.L_x_162) ;  /* 0xffffffb800307947 */ /* 0x000fea000383ffff */
.L_x_83:
[----:B------:R-:W-:Y:S07]  /*b270*/  MOV R0, UR31 ;  /* 0x0000001f00007c02 */ /* 0x000fee0008000f00 */
.L_x_163:
[----:B--2---:R2:W4:Y:S02]  /*b280*/  SYNCS.PHASECHK.TRANS64.TRYWAIT P0, [R0+URZ+0xc0], R5 ;  /* 0x0000c005000075a7 */ /* 0x00452400080011ff */
[----:B----4-:R-:W-:Y:S05]  /*b290*/  @!P0 NANOSLEEP.SYNCS 0x989680 ;  /* 0x009896800000895d */ /* 0x010fea0003900000 */
[----:B------:R-:W4:Y:S02]  /*b2a0*/  @!P0 SYNCS.PHASECHK.TRANS64 P0, [R0+URZ+0xc0], R5 ;  /* 0x0000c005000085a7 */ /* 0x000f2400080010ff */
[----:B----4-:R-:W-:Y:S05]  /*b2b0*/  @!P0 BRA `(.L_x_163) ;  /* 0xfffffffc00f08947 */ /* 0x010fea000383ffff */
[----:B------:R-:W-:Y:S05]  /*b2c0*/  BRA `(.L_x_164) ;  /* 0xffffffbc00687947 */ /* 0x000fea000383ffff */
.L_x_86:
[----:B------:R-:W-:Y:S07]  /*b2d0*/  MOV R0, UR31 ;  /* 0x0000001f00007c02 */ /* 0x000fee0008000f00 */
.L_x_165:
[----:B--2---:R2:W4:Y:S02]  /*b2e0*/  SYNCS.PHASECHK.TRANS64.TRYWAIT P2, [R0+URZ+0xb8], R13 ;  /* 0x0000b80d000075a7 */ /* 0x00452400080411ff */
[----:B----4-:R-:W-:Y:S05]  /*b2f0*/  @!P2 NANOSLEEP.SYNCS 0x989680 ;  /* 0x009896800000a95d */ /* 0x010fea0003900000 */
[----:B------:R-:W4:Y:S02]  /*b300*/  @!P2 SYNCS.PHASECHK.TRANS64 P2, [R0+URZ+0xb8], R13 ;  /* 0x0000b80d0000a5a7 */ /* 0x000f2400080410ff */
[----:B----4-:R-:W-:Y:S05]  /*b310*/  @!P2 BRA `(.L_x_165) ;  /* 0xfffffffc00f0a947 */ /* 0x010fea000383ffff */
[----:B------:R-:W-:Y:S05]  /*b320*/  BRA `(.L_x_85) ;  /* 0xffffffc000c87947 */ /* 0x000fea000383ffff */
.L_x_89:
[----:B------:R-:W-:Y:S07]  /*b330*/  MOV R0, UR7 ;  /* 0x0000000700007c02 */ /* 0x000fee0008000f00 */
.L_x_166:
[----:B--2---:R2:W3:Y:S02]  /*b340*/  SYNCS.PHASECHK.TRANS64.TRYWAIT P1, [R0+URZ+0x98], R13 ;  /* 0x0000980d000075a7 */ /* 0x0044e400080211ff */
[----:B---3--:R-:W-:Y:S05]  /*b350*/  @!P1 NANOSLEEP.SYNCS 0x989680 ;  /* 0x009896800000995d */ /* 0x008fea0003900000 */
[----:B------:R-:W3:Y:S02]  /*b360*/  @!P1 SYNCS.PHASECHK.TRANS64 P1, [R0+URZ+0x98], R13 ;  /* 0x0000980d000095a7 */ /* 0x000ee400080210ff */
[----:B---3--:R-:W-:Y:S05]  /*b370*/  @!P1 BRA `(.L_x_166) ;  /* 0xfffffffc00f09947 */ /* 0x008fea000383ffff */
[----:B------:R-:W-:Y:S05]  /*b380*/  BRA `(.L_x_167) ;  /* 0xffffffc400607947 */ /* 0x000fea000383ffff */
.L_x_90:
[----:B------:R-:W-:Y:S07]  /*b390*/  MOV R5, UR5 ;  /* 0x0000000500057c02 */ /* 0x000fee0008000f00 */
.L_x_168:
[----:B--2---:R2:W3:Y:S02]  /*b3a0*/  SYNCS.PHASECHK.TRANS64.TRYWAIT P0, [R5+URZ+0x98], R12 ;  /* 0x0000980c050075a7 */ /* 0x0044e400080011ff */
[----:B---3--:R-:W-:Y:S05]  /*b3b0*/  @!P0 NANOSLEEP.SYNCS 0x989680 ;  /* 0x009896800000895d */ /* 0x008fea0003900000 */
[----:B------:R-:W3:Y:S02]  /*b3c0*/  @!P0 SYNCS.PHASECHK.TRANS64 P0, [R5+URZ+0x98], R12 ;  /* 0x0000980c050085a7 */ /* 0x000ee400080010ff */
[----:B---3--:R-:W-:Y:S05]  /*b3d0*/  @!P0 BRA `(.L_x_168) ;  /* 0xfffffffc00f08947 */ /* 0x008fea000383ffff */
[----:B------:R-:W-:Y:S05]  /*b3e0*/  BRA `(.L_x_169) ;  /* 0xffffffc400ec7947 */ /* 0x000fea000383ffff */
.L_x_92:
[----:B------:R-:W-:-:S07]  /*b3f0*/  MOV R0, UR4 ;  /* 0x0000000400007c02 */ /* 0x000fce0008000f00 */
.L_x_170:
[----:B--2---:R2:W3:Y:S02]  /*b400*/  SYNCS.PHASECHK.TRANS64.TRYWAIT P0, [R0+URZ], R3 ;  /* 0x00000003000075a7 */ /* 0x0044e400080011ff */
[----:B---3--:R-:W-:Y:S05]  /*b410*/  @!P0 NANOSLEEP.SYNCS 0x989680 ;  /* 0x009896800000895d */ /* 0x008fea0003900000 */
[----:B------:R-:W3:Y:S02]  /*b420*/  @!P0 SYNCS.PHASECHK.TRANS64 P0, [R0+URZ], R3 ;  /* 0x00000003000085a7 */ /* 0x000ee400080010ff */
[----:B---3--:R-:W-:Y:S05]  /*b430*/  @!P0 BRA `(.L_x_170) ;  /* 0xfffffffc00f08947 */ /* 0x008fea000383ffff */
[----:B------:R-:W-:Y:S05]  /*b440*/  BRA `(.L_x_171) ;  /* 0xffffffc8009c7947 */ /* 0x000fea000383ffff */
.L_x_93:
[----:B------:R-:W-:-:S07]  /*b450*/  MOV R0, UR5 ;  /* 0x0000000500007c02 */ /* 0x000fce0008000f00 */
.L_x_172:
[----:B--2---:R2:W3:Y:S02]  /*b460*/  SYNCS.PHASECHK.TRANS64.TRYWAIT P0, [R0+URZ], R3 ;  /* 0x00000003000075a7 */ /* 0x0044e400080011ff */
[----:B---3--:R-:W-:Y:S05]  /*b470*/  @!P0 NANOSLEEP.SYNCS 0x989680 ;  /* 0x009896800000895d */ /* 0x008fea0003900000 */
[----:B------:R-:W3:Y:S02]  /*b480*/  @!P0 SYNCS.PHASECHK.TRANS64 P0, [R0+URZ], R3 ;  /* 0x00000003000085a7 */ /* 0x000ee400080010ff */
[----:B---3--:R-:W-:Y:S05]  /*b490*/  @!P0 BRA `(.L_x_172) ;  /* 0xfffffffc00f08947 */ /* 0x008fea000383ffff */
[----:B------:R-:W-:Y:S05]  /*b4a0*/  BRA `(.L_x_173) ;  /* 0xffffffc800a87947 */ /* 0x000fea000383ffff */
.L_x_95:
[----:B------:R-:W-:Y:S07]  /*b4b0*/  MOV R0, UR46 ;  /* 0x0000002e00007c02 */ /* 0x000fee0008000f00 */
.L_x_174:
[----:B-1----:R1:W2:Y:S02]  /*b4c0*/  SYNCS.PHASECHK.TRANS64.TRYWAIT P0, [R0+URZ+0xc0], R3 ;  /* 0x0000c003000075a7 */ /* 0x0022a400080011ff */
[----:B--2---:R-:W-:Y:S05]  /*b4d0*/  @!P0 NANOSLEEP.SYNCS 0x989680 ;  /* 0x009896800000895d */ /* 0x004fea0003900000 */
[----:B------:R-:W2:Y:S02]  /*b4e0*/  @!P0 SYNCS.PHASECHK.TRANS64 P0, [R0+URZ+0xc0], R3 ;  /* 0x0000c003000085a7 */ /* 0x000ea400080010ff */
[----:B--2---:R-:W-:Y:S05]  /*b4f0*/  @!P0 BRA `(.L_x_174) ;  /* 0xfffffffc00f08947 */ /* 0x004fea000383ffff */
[----:B------:R-:W-:Y:S05]  /*b500*/  BRA `(.L_x_175) ;  /* 0xffffffcc00a87947 */ /* 0x000fea000383ffff */
.L_x_105:
[----:B-1----:R1:W3:Y:S02]  /*b510*/  SYNCS.PHASECHK.TRANS64.TRYWAIT P1, [R0+URZ+0x80], R3 ;  /* 0x00008003000075a7 */ /* 0x0022e400080211ff */
[----:B---3--:R-:W-:Y:S05]  /*b520*/  @!P1 NANOSLEEP.SYNCS 0x989680 ;  /* 0x009896800000995d */ /* 0x008fea0003900000 */
[----:B------:R-:W3:Y:S02]  /*b530*/  @!P1 SYNCS.PHASECHK.TRANS64 P1, [R0+URZ+0x80], R3 ;  /* 0x00008003000095a7 */ /* 0x000ee400080210ff */
[----:B---3--:R-:W-:Y:S05]  /*b540*/  @!P1 BRA `(.L_x_105) ;  /* 0xfffffffc00f09947 */ /* 0x008fea000383ffff */
[----:B------:R-:W-:Y:S05]  /*b550*/  BRA `(.L_x_104) ;  /* 0xffffffdc00887947 */ /* 0x000fea000383ffff */
.L_x_107:
[----:B-1----:R1:W4:Y:S02]  /*b560*/  SYNCS.PHASECHK.TRANS64.TRYWAIT P0, [R75+URZ+0xd0], R4 ;  /* 0x0000d0044b0075a7 */ /* 0x00232400080011ff */
[----:B----4-:R-:W-:Y:S05]  /*b570*/  @!P0 NANOSLEEP.SYNCS 0x989680 ;  /* 0x009896800000895d */ /* 0x010fea0003900000 */
[----:B------:R-:W4:Y:S02]  /*b580*/  @!P0 SYNCS.PHASECHK.TRANS64 P0, [R75+URZ+0xd0], R4 ;  /* 0x0000d0044b0085a7 */ /* 0x000f2400080010ff */
[----:B----4-:R-:W-:Y:S05]  /*b590*/  @!P0 BRA `(.L_x_107) ;  /* 0xfffffffc00f08947 */ /* 0x010fea000383ffff */
[----:B------:R-:W-:Y:S05]  /*b5a0*/  BRA `(.L_x_106) ;  /* 0xffffffdc00c07947 */ /* 0x000fea000383ffff */
.L_x_118:
[----:B-1----:R1:W2:Y:S02]  /*b5b0*/  SYNCS.PHASECHK.TRANS64.TRYWAIT P0, [R3+URZ+0x80], R32 ;  /* 0x00008020030075a7 */ /* 0x0022a400080011ff */
[----:B--2---:R-:W-:Y:S05]  /*b5c0*/  @!P0 NANOSLEEP.SYNCS 0x989680 ;  /* 0x009896800000895d */ /* 0x004fea0003900000 */
[----:B------:R-:W2:Y:S02]  /*b5d0*/  @!P0 SYNCS.PHASECHK.TRANS64 P0, [R3+URZ+0x80], R32 ;  /* 0x00008020030085a7 */ /* 0x000ea400080010ff */
[----:B--2---:R-:W-:Y:S05]  /*b5e0*/  @!P0 BRA `(.L_x_118) ;  /* 0xfffffffc00f08947 */ /* 0x004fea000383ffff */
[----:B------:R-:W-:Y:S05]  /*b5f0*/  BRA `(.L_x_117) ;  /* 0xffffffe800107947 */ /* 0x000fea000383ffff */
        .weak           $__internal_0_$__cuda_sm10x_tcgen05_guardrail_trap_col_being_dealloced_not_returned_by_alloc
        .type           $__internal_0_$__cuda_sm10x_tcgen05_guardrail_trap_col_being_dealloced_not_returned_by_alloc,@function
        .size           $__internal_0_$__cuda_sm10x_tcgen05_guardrail_trap_col_being_dealloced_not_returned_by_alloc,($__internal_1_$__cuda_sm10x_tcgen05_guardrail_trap_phase_invalid_during_alloc - $__internal_0_$__cuda_sm10x_tcgen05_guardrail_trap_col_being_dealloced_not_returned_by_alloc)
$__internal_0_$__cuda_sm10x_tcgen05_guardrail_trap_col_being_dealloced_not_returned_by_alloc:
[----:B------:R-:W-:Y:S05]  /*b600*/  BPT.TRAP 0x1 ;  /* 0x000000040000795c */ /* 0x000fea0000300000 */
[----:B------:R-:W-:-:S04]  /*b610*/  HFMA2 R3, -RZ, RZ, 0, 0 ;  /* 0x00000000ff037431 */ /* 0x000fc800000001ff */
[----:B------:R-:W-:Y:S05]  /*b620*/  RET.REL.NODEC R2 `(_ZN7cutlass13device_kernelINS_4conv6kernel13ConvUniversalINS1_16ConvProblemShapeILNS1_8OperatorE0ELi2EEENS1_10collective14CollectiveConvINS1_47MainloopSm100TmaUmmaWarpSpecializedImplicitGemmILS5_0ELi8ELi2ELi1ELi2EN4cute5tupleIJNSA_1CILi2EEENSC_ILi1EEESE_EEEEENSB_IJNSC_ILi128EEENSC_ILi64EEENSB_IJSI_EEEEEENS_10tfloat32_tESL_NSA_8TiledMMAINSA_8MMA_AtomIJNSA_23SM100_MMA_TF32_2x1SM_SSISL_SL_fLi128ELi64ELNSA_4UMMA5MajorE0ELSQ_0ELNSP_7ScaleInE0ELSR_0EEEEEENSA_6LayoutINSB_IJSE_SE_SE_EEENSB_IJNSC_ILi0EEESW_SW_EEEEENSB_IJNSA_10UnderscoreESZ_SZ_EEEEENS7_6detail27Sm100ImplicitGemmTileTraitsINSA_25SM100_TMA_2SM_LOAD_IM2COLENSA_14ComposedLayoutINSA_7SwizzleILi3ELi4ELi3EEENSA_18smem_ptr_flag_bitsILi32EEENSU_INSB_IJNSC_ILi8EEENSC_ILi32EEEEEENSB_IJS1B_SE_EEEEEEEvEENS13_INSA_18SM100_TMA_2SM_LOADES1F_vEEEENS_8epilogue10collective18CollectiveEpilogueINS1K_23Sm100TmaWarpSpecializedILi3ELi2ELi16ELb1ELb0EEEJNSB_IJSI_SI_SJ_EEENSB_IJNSU_ISI_SE_EENSU_INSB_IJNSC_ILi16EEESD_EEENSB_IJSE_S1B_EEEEEEEESL_NSB_IJNSB_IJlllEEESE_SW_EEESL_S1X_NS1K_6fusion15FusionCallbacksIS1O_NS1Y_17LinearCombinationISL_fSL_fLNS_15FloatRoundStyleE2EEES1P_S1V_JEEENSA_5SM1004TMEM4LOAD26SM100_TMEM_LOAD_32dp32b16xENSA_20SM90_TMA_LOAD_IM2COLENS15_INS16_ILi2ELi4ELi3EEES19_NSU_INSB_IJS1A_S1R_EEENSB_IJS1R_SE_EEEEEEENSA_39AutoVectorizingCopyWithAssumedAlignmentILi128EEENSA_21SM90_TMA_STORE_IM2COLES2D_S2F_S2F_EEEvvEEEEvNT_6ParamsE) ;  /* 0xffffff4802747950 */ /* 0x000fea0003c3ffff */
        .weak           $__internal_1_$__cuda_sm10x_tcgen05_guardrail_trap_phase_invalid_during_alloc
        .type           $__internal_1_$__cuda_sm10x_tcgen05_guardrail_trap_phase_invalid_during_alloc,@function
        .size           $__internal_1_$__cuda_sm10x_tcgen05_guardrail_trap_phase_invalid_during_alloc,($__internal_2_$__cuda_sm10x_tcgen05_guardrail_trap_unallocated_columns_being_dealloced - $__internal_1_$__cuda_sm10x_tcgen05_guardrail_trap_phase_invalid_during_alloc)
$__internal_1_$__cuda_sm10x_tcgen05_guardrail_trap_phase_invalid_during_alloc:
[----:B------:R-:W-:Y:S05]  /*b630*/  BPT.TRAP 0x1 ;  /* 0x000000040000795c */ /* 0x000fea0000300000 */
[----:B------:R-:W-:-:S04]  /*b640*/  MOV R5, 0x0 ;  /* 0x0000000000057802 */ /* 0x000fc80000000f00 */
[----:B------:R-:W-:Y:S05]  /*b650*/  RET.REL.NODEC R4 `(_ZN7cutlass13device_kernelINS_4conv6kernel13ConvUniversalINS1_16ConvProblemShapeILNS1_8OperatorE0ELi2EEENS1_10collective14CollectiveConvINS1_47MainloopSm100TmaUmmaWarpSpecializedImplicitGemmILS5_0ELi8ELi2ELi1ELi2EN4cute5tupleIJNSA_1CILi2EEENSC_ILi1EEESE_EEEEENSB_IJNSC_ILi128EEENSC_ILi64EEENSB_IJSI_EEEEEENS_10tfloat32_tESL_NSA_8TiledMMAINSA_8MMA_AtomIJNSA_23SM100_MMA_TF32_2x1SM_SSISL_SL_fLi128ELi64ELNSA_4UMMA5MajorE0ELSQ_0ELNSP_7ScaleInE0ELSR_0EEEEEENSA_6LayoutINSB_IJSE_SE_SE_EEENSB_IJNSC_ILi0EEESW_SW_EEEEENSB_IJNSA_10UnderscoreESZ_SZ_EEEEENS7_6detail27Sm100ImplicitGemmTileTraitsINSA_25SM100_TMA_2SM_LOAD_IM2COLENSA_14ComposedLayoutINSA_7SwizzleILi3ELi4ELi3EEENSA_18smem_ptr_flag_bitsILi32EEENSU_INSB_IJNSC_ILi8EEENSC_ILi32EEEEEENSB_IJS1B_SE_EEEEEEEvEENS13_INSA_18SM100_TMA_2SM_LOADES1F_vEEEENS_8epilogue10collective18CollectiveEpilogueINS1K_23Sm100TmaWarpSpecializedILi3ELi2ELi16ELb1ELb0EEEJNSB_IJSI_SI_SJ_EEENSB_IJNSU_ISI_SE_EENSU_INSB_IJNSC_ILi16EEESD_EEENSB_IJSE_S1B_EEEEEEEESL_NSB_IJNSB_IJlllEEESE_SW_EEESL_S1X_NS1K_6fusion15FusionCallbacksIS1O_NS1Y_17LinearCombinationISL_fSL_fLNS_15FloatRoundStyleE2EEES1P_S1V_JEEENSA_5SM1004TMEM4LOAD26SM100_TMEM_LOAD_32dp32b16xENSA_20SM90_TMA_LOAD_IM2COLENS15_INS16_ILi2ELi4ELi3EEES19_NSU_INSB_IJS1A_S1R_EEENSB_IJS1R_SE_EEEEEEENSA_39AutoVectorizingCopyWithAssumedAlignmentILi128EEENSA_21SM90_TMA_STORE_IM2COLES2D_S2F_S2F_EEEvvEEEEvNT_6ParamsE) ;  /* 0xffffff4804687950 */ /* 0x000fea0003c3ffff */
        .weak           $__internal_2_$__cuda_sm10x_tcgen05_guardrail_trap_unallocated_columns_being_dealloced
        .type           $__internal_2_$__cuda_sm10x_tcgen05_guardrail_trap_unallocated_columns_being_dealloced,@function
        .size           $__internal_2_$__cuda_sm10x_tcgen05_guardrail_trap_unallocated_columns_being_dealloced,(.L_x_177 - $__internal_2_$__cuda_sm10x_tcgen05_guardrail_trap_unallocated_columns_being_dealloced)
$__internal_2_$__cuda_sm10x_tcgen05_guardrail_trap_unallocated_columns_being_dealloced:
[----:B------:R-:W-:Y:S05]  /*b660*/  BPT.TRAP 0x1 ;  /* 0x000000040000795c */ /* 0x000fea0000300000 */
[----:B------:R-:W-:-:S04]  /*b670*/  HFMA2 R3, -RZ, RZ, 0, 0 ;  /* 0x00000000ff037431 */ /* 0x000fc800000001ff */
[----:B------:R-:W-:Y:S05]  /*b680*/  RET.REL.NODEC R2 `(_ZN7cutlass13device_kernelINS_4conv6kernel13ConvUniversalINS1_16ConvProblemShapeILNS1_8OperatorE0ELi2EEENS1_10collective14CollectiveConvINS1_47MainloopSm100TmaUmmaWarpSpecializedImplicitGemmILS5_0ELi8ELi2ELi1ELi2EN4cute5tupleIJNSA_1CILi2EEENSC_ILi1EEESE_EEEEENSB_IJNSC_ILi128EEENSC_ILi64EEENSB_IJSI_EEEEEENS_10tfloat32_tESL_NSA_8TiledMMAINSA_8MMA_AtomIJNSA_23SM100_MMA_TF32_2x1SM_SSISL_SL_fLi128ELi64ELNSA_4UMMA5MajorE0ELSQ_0ELNSP_7ScaleInE0ELSR_0EEEEEENSA_6LayoutINSB_IJSE_SE_SE_EEENSB_IJNSC_ILi0EEESW_SW_EEEEENSB_IJNSA_10UnderscoreESZ_SZ_EEEEENS7_6detail27Sm100ImplicitGemmTileTraitsINSA_25SM100_TMA_2SM_LOAD_IM2COLENSA_14ComposedLayoutINSA_7SwizzleILi3ELi4ELi3EEENSA_18smem_ptr_flag_bitsILi32EEENSU_INSB_IJNSC_ILi8EEENSC_ILi32EEEEEENSB_IJS1B_SE_EEEEEEEvEENS13_INSA_18SM100_TMA_2SM_LOADES1F_vEEEENS_8epilogue10collective18CollectiveEpilogueINS1K_23Sm100TmaWarpSpecializedILi3ELi2ELi16ELb1ELb0EEEJNSB_IJSI_SI_SJ_EEENSB_IJNSU_ISI_SE_EENSU_INSB_IJNSC_ILi16EEESD_EEENSB_IJSE_S1B_EEEEEEEESL_NSB_IJNSB_IJlllEEESE_SW_EEESL_S1X_NS1K_6fusion15FusionCallbacksIS1O_NS1Y_17LinearCombinationISL_fSL_fLNS_15FloatRoundStyleE2EEES1P_S1V_JEEENSA_5SM1004TMEM4LOAD26SM100_TMEM_LOAD_32dp32b16xENSA_20SM90_TMA_LOAD_IM2COLENS15_INS16_ILi2ELi4ELi3EEES19_NSU_INSB_IJS1A_S1R_EEENSB_IJS1R_SE_EEEEEEENSA_39AutoVectorizingCopyWithAssumedAlignmentILi128EEENSA_21SM90_TMA_STORE_IM2COLES2D_S2F_S2F_EEEvvEEEEvNT_6ParamsE) ;  /* 0xffffff48025c7950 */ /* 0x000fea0003c3ffff */
.L_x_176:
[----:B------:R-:W-:-:S00]  /*b690*/  BRA `(.L_x_176) ;  /* 0xfffffffc00fc7947 */ /* 0x000fc0000383ffff */
[----:B------:R-:W-:-:S00]  /*b6a0*/  NOP ;  /* 0x0000000000007918 */ /* 0x000fc00000000000 */
        /* <DEDUP_REMOVED lines=13> */
.L_x_177:


//--------------------- .nv.global.init           --------------------------
	.section	.nv.global.init,"aw",@progbits
.nv.global.init:
	.type		$str$29,@object
	.size		$str$29,($str$30 - $str$29)
$str$29:
        /*0000*/ 	.byte	0x28, 0x61, 0x64, 0x64, 0x72, 0x65, 0x73, 0x73, 0x20, 0x26, 0x20, 0x6d, 0x61, 0x73, 0x6b, 0x29
        /*0010*/ 	.byte	0x20, 0x3d, 0x3d, 0x20, 0x30, 0x00
	.type		$str$30,@object
	.size		$str$30,($str$28 - $str$30)
$str$30:
        /*0016*/ 	.byte	0x2f, 0x74, 0x6d, 0x70, 0x2f, 0x63, 0x75, 0x74, 0x6c, 0x61, 0x73, 0x73, 0x5f, 0x73, 0x77, 0x65
        /*0026*/ 	.byte	0x65, 0x70, 0x5f, 0x73, 0x72, 0x63, 0x2f, 0x69, 0x6e, 0x63, 0x6c, 0x75, 0x64, 0x65, 0x2f, 0x63
        /*0036*/ 	.byte	0x75, 0x74, 0x65, 0x2f, 0x70, 0x6f, 0x69, 0x6e, 0x74, 0x65, 0x72, 0x5f, 0x66, 0x6c, 0x61, 0x67
        /*0046*/ 	.byte	0x67, 0x65, 0x64, 0x2e, 0x68, 0x70, 0x70, 0x00
	.type		$str$28,@object
	.size		$str$28,($str$27 - $str$28)
$str$28:
        /*004e*/ 	.byte	0x2f, 0x74, 0x6d, 0x70, 0x2f, 0x63, 0x75, 0x74, 0x6c, 0x61, 0x73, 0x73, 0x5f, 0x73, 0x77, 0x65
        /*005e*/ 	.byte	0x65, 0x70, 0x5f, 0x73, 0x72, 0x63, 0x2f, 0x69, 0x6e, 0x63, 0x6c, 0x75, 0x64, 0x65, 0x2f, 0x63
        /*006e*/ 	.byte	0x75, 0x74, 0x65, 0x2f, 0x61, 0x74, 0x6f, 0x6d, 0x2f, 0x63, 0x6f, 0x70, 0x79, 0x5f, 0x74, 0x72
        /*007e*/ 	.byte	0x61, 0x69, 0x74, 0x73, 0x5f, 0x73, 0x6d, 0x31, 0x30, 0x30, 0x2e, 0x68, 0x70, 0x70, 0x00
	.type		$str$27,@object
	.size		$str$27,(__unnamed_1 - $str$27)
$str$27:
        /*008d*/ 	.byte	0x28, 0x28, 0x75, 0x69, 0x6e, 0x74, 0x33, 0x32, 0x5f, 0x74, 0x28, 0x74, 0x68, 0x72, 0x65, 0x61
        /*009d*/ 	.byte	0x64, 0x49, 0x64, 0x78, 0x2e, 0x78, 0x29, 0x20, 0x2f, 0x20, 0x33, 0x32, 0x29, 0x20, 0x25, 0x20
        /*00ad*/ 	.byte	0x34, 0x29, 0x20, 0x3d, 0x3d, 0x20, 0x28, 0x28, 0x28, 0x74, 0x6d, 0x65, 0x6d, 0x5f, 0x61, 0x64
        /*00bd*/ 	.byte	0x64, 0x72, 0x20, 0x3e, 0x3e, 0x20, 0x31, 0x36, 0x29, 0x20, 0x2f, 0x20, 0x33, 0x32, 0x29, 0x20
        /*00cd*/ 	.byte	0x25, 0x20, 0x34, 0x29, 0x00
	.type		__unnamed_1,@object
	.size		__unnamed_1,(__unnamed_2 - __unnamed_1)
__unnamed_1:
        /*00d2*/ 	.byte	0x61, 0x75, 0x74, 0x6f, 0x20, 0x63, 0x75, 0x74, 0x65, 0x3a, 0x3a, 0x61, 0x73, 0x5f, 0x70, 0x6f
        /* <DEDUP_REMOVED lines=24> */
        /*0262*/ 	.byte	0x43, 0x3c, 0x32, 0x30, 0x34, 0x38, 0x3e, 0x3e, 0x3e, 0x3e, 0x5d, 0x00
	.type		__unnamed_2,@object
	.size		__unnamed_2,(.L_2 - __unnamed_2)
__unnamed_2:
        /* <DEDUP_REMOVED lines=42> */
        /*050e*/ 	.byte	0x3e, 0x5d, 0x00
.L_2:


//--------------------- .nv.shared._ZN7cutlass13device_kernelINS_4conv6kernel13ConvUniversalINS1_16ConvProblemShapeILNS1_8OperatorE0ELi2EEENS1_10collective14CollectiveConvINS1_47MainloopSm100TmaUmmaWarpSpecializedImplicitGemmILS5_0ELi8ELi2ELi1ELi2EN4cute5tupleIJNSA_1CILi2EEENSC_ILi1EEESE_EEEEENSB_IJNSC_ILi128EEENSC_ILi64EEENSB_IJSI_EEEEEENS_10tfloat32_tESL_NSA_8TiledMMAINSA_8MMA_AtomIJNSA_23SM100_MMA_TF32_2x1SM_SSISL_SL_fLi128ELi64ELNSA_4UMMA5MajorE0ELSQ_0ELNSP_7ScaleInE0ELSR_0EEEEEENSA_6LayoutINSB_IJSE_SE_SE_EEENSB_IJNSC_ILi0EEESW_SW_EEEEENSB_IJNSA_10UnderscoreESZ_SZ_EEEEENS7_6detail27Sm100ImplicitGemmTileTraitsINSA_25SM100_TMA_2SM_LOAD_IM2COLENSA_14ComposedLayoutINSA_7SwizzleILi3ELi4ELi3EEENSA_18smem_ptr_flag_bitsILi32EEENSU_INSB_IJNSC_ILi8EEENSC_ILi32EEEEEENSB_IJS1B_SE_EEEEEEEvEENS13_INSA_18SM100_TMA_2SM_LOADES1F_vEEEENS_8epilogue10collective18CollectiveEpilogueINS1K_23Sm100TmaWarpSpecializedILi3ELi2ELi16ELb1ELb0EEEJNSB_IJSI_SI_SJ_EEENSB_IJNSU_ISI_SE_EENSU_INSB_IJNSC_ILi16EEESD_EEENSB_IJSE_S1B_EEEEEEEESL_NSB_IJNSB_IJlllEEESE_SW_EEESL_S1X_NS1K_6fusion15FusionCallbacksIS1O_NS1Y_17LinearCombinationISL_fSL_fLNS_15FloatRoundStyleE2EEES1P_S1V_JEEENSA_5SM1004TMEM4LOAD26SM100_TMEM_LOAD_32dp32b16xENSA_20SM90_TMA_LOAD_IM2COLENS15_INS16_ILi2ELi4ELi3EEES19_NSU_INSB_IJS1A_S1R_EEENSB_IJS1R_SE_EEEEEEENSA_39AutoVectorizingCopyWithAssumedAlignmentILi128EEENSA_21SM90_TMA_STORE_IM2COLES2D_S2F_S2F_EEEvvEEEEvNT_6ParamsE --------------------------
	.section	.nv.shared._ZN7cutlass13device_kernelINS_4conv6kernel13ConvUniversalINS1_16ConvProblemShapeILNS1_8OperatorE0ELi2EEENS1_10collective14CollectiveConvINS1_47MainloopSm100TmaUmmaWarpSpecializedImplicitGemmILS5_0ELi8ELi2ELi1ELi2EN4cute5tupleIJNSA_1CILi2EEENSC_ILi1EEESE_EEEEENSB_IJNSC_ILi128EEENSC_ILi64EEENSB_IJSI_EEEEEENS_10tfloat32_tESL_NSA_8TiledMMAINSA_8MMA_AtomIJNSA_23SM100_MMA_TF32_2x1SM_SSISL_SL_fLi128ELi64ELNSA_4UMMA5MajorE0ELSQ_0ELNSP_7ScaleInE0ELSR_0EEEEEENSA_6LayoutINSB_IJSE_SE_SE_EEENSB_IJNSC_ILi0EEESW_SW_EEEEENSB_IJNSA_10UnderscoreESZ_SZ_EEEEENS7_6detail27Sm100ImplicitGemmTileTraitsINSA_25SM100_TMA_2SM_LOAD_IM2COLENSA_14ComposedLayoutINSA_7SwizzleILi3ELi4ELi3EEENSA_18smem_ptr_flag_bitsILi32EEENSU_INSB_IJNSC_ILi8EEENSC_ILi32EEEEEENSB_IJS1B_SE_EEEEEEEvEENS13_INSA_18SM100_TMA_2SM_LOADES1F_vEEEENS_8epilogue10collective18CollectiveEpilogueINS1K_23Sm100TmaWarpSpecializedILi3ELi2ELi16ELb1ELb0EEEJNSB_IJSI_SI_SJ_EEENSB_IJNSU_ISI_SE_EENSU_INSB_IJNSC_ILi16EEESD_EEENSB_IJSE_S1B_EEEEEEEESL_NSB_IJNSB_IJlllEEESE_SW_EEESL_S1X_NS1K_6fusion15FusionCallbacksIS1O_NS1Y_17LinearCombinationISL_fSL_fLNS_15FloatRoundStyleE2EEES1P_S1V_JEEENSA_5SM1004TMEM4LOAD26SM100_TMEM_LOAD_32dp32b16xENSA_20SM90_TMA_LOAD_IM2COLENS15_INS16_ILi2ELi4ELi3EEES19_NSU_INSB_IJS1A_S1R_EEENSB_IJS1R_SE_EEEEEEENSA_39AutoVectorizingCopyWithAssumedAlignmentILi128EEENSA_21SM90_TMA_STORE_IM2COLES2D_S2F_S2F_EEEvvEEEEvNT_6ParamsE,"aw",@nobits
	.sectionflags	@""
	.align	16
	.zero		1024


//--------------------- .nv.shared.reserved.0     --------------------------
	.section	.nv.shared.reserved.0,"aw",@nobits
	.weak		__nv_reservedSMEM_offset_0_alias
	.size		__nv_reservedSMEM_offset_0_alias, 0, 64
	.other		__nv_reservedSMEM_offset_0_alias,@"STO_CUDA_RESERVED_SHARED STV_DEFAULT"
__nv_reservedSMEM_offset_0_alias:
	.zero		0
.nv.shared.reserved.0:
	.zero		64
	.weak		__nv_reservedSMEM_tcgen05_partition
	.type		__nv_reservedSMEM_tcgen05_partition,@object
	.size		__nv_reservedSMEM_tcgen05_partition,(.L_0 - __nv_reservedSMEM_tcgen05_partition)
__nv_reservedSMEM_tcgen05_partition:
	.zero		32
.L_0:


//--------------------- .nv.global                --------------------------
	.section	.nv.global,"aw",@nobits
.nv.global:
	.type		_ZN39_INTERNAL_989b0f54_4_k_cu_1158db2d_32834cute1_E,@object
	.size		_ZN39_INTERNAL_989b0f54_4_k_cu_1158db2d_32834cute1_E,(_ZN39_INTERNAL_989b0f54_4_k_cu_1158db2d_32834cuda3std3__45__cpo6cbeginE - _ZN39_INTERNAL_989b0f54_4_k_cu_1158db2d_32834cute1_E)
_ZN39_INTERNAL_989b0f54_4_k_cu_1158db2d_32834cute1_E:
	.zero		1
	.type		_ZN39_INTERNAL_989b0f54_4_k_cu_1158db2d_32834cuda3std3__45__cpo6cbeginE,@object
	.size		_ZN39_INTERNAL_989b0f54_4_k_cu_1158db2d_32834cuda3std3__45__cpo6cbeginE,(_ZN39_INTERNAL_989b0f54_4_k_cu_1158db2d_32834cuda3std3__48in_placeE - _ZN39_INTERNAL_989b0f54_4_k_cu_1158db2d_32834cuda3std3__45__cpo6cbeginE)
_ZN39_INTERNAL_989b0f54_4_k_cu_1158db2d_32834cuda3std3__45__cpo6cbeginE:
	.zero		1
	.type		_ZN39_INTERNAL_989b0f54_4_k_cu_1158db2d_32834cuda3std3__48in_placeE,@object
	.size		_ZN39_INTERNAL_989b0f54_4_k_cu_1158db2d_32834cuda3std3__48in_placeE,(_ZN39_INTERNAL_989b0f54_4_k_cu_1158db2d_32834cuda3std6ranges3__45__cpo9iter_moveE - _ZN39_INTERNAL_989b0f54_4_k_cu_1158db2d_32834cuda3std3__48in_placeE)
_ZN39_INTERNAL_989b0f54_4_k_cu_1158db2d_32834cuda3std3__48in_placeE:
	.zero		1
	.type		_ZN39_INTERNAL_989b0f54_4_k_cu_1158db2d_32834cuda3std6ranges3__45__cpo9iter_moveE,@object
	.size		_ZN39_INTERNAL_989b0f54_4_k_cu_1158db2d_32834cuda3std6ranges3__45__cpo9iter_moveE,(_ZN39_INTERNAL_989b0f54_4_k_cu_1158db2d_32834cuda3std3__45__cpo5beginE - _ZN39_INTERNAL_989b0f54_4_k_cu_1158db2d_32834cuda3std6ranges3__45__cpo9iter_moveE)
_ZN39_INTERNAL_989b0f54_4_k_cu_1158db2d_32834cuda3std6ranges3__45__cpo9iter_moveE:
	.zero		1
	.type		_ZN39_INTERNAL_989b0f54_4_k_cu_1158db2d_32834cuda3std3__45__cpo5beginE,@object
	.size		_ZN39_INTERNAL_989b0f54_4_k_cu_1158db2d_32834cuda3std3__45__cpo5beginE,(_ZN39_INTERNAL_989b0f54_4_k_cu_1158db2d_32834cuda3std3__441_GLOBAL__N__989b0f54_4_k_cu_1158db2d_32836ignoreE - _ZN39_INTERNAL_989b0f54_4_k_cu_1158db2d_32834cuda3std3__45__cpo5beginE)
_ZN39_INTERNAL_989b0f54_4_k_cu_1158db2d_32834cuda3std3__45__cpo5beginE:
	.zero		1
	.type		_ZN39_INTERNAL_989b0f54_4_k_cu_1158db2d_32834cuda3std3__441_GLOBAL__N__989b0f54_4_k_cu_1158db2d_32836ignoreE,@object
	.size		_ZN39_INTERNAL_989b0f54_4_k_cu_1158db2d_32834cuda3std3__441_GLOBAL__N__989b0f54_4_k_cu_1158db2d_32836ignoreE,(_ZN39_INTERNAL_989b0f54_4_k_cu_1158db2d_32834cute7productE - _ZN39_INTERNAL_989b0f54_4_k_cu_1158db2d_32834cuda3std3__441_GLOBAL__N__989b0f54_4_k_cu_1158db2d_32836ignoreE)
_ZN39_INTERNAL_989b0f54_4_k_cu_1158db2d_32834cuda3std3__441_GLOBAL__N__989b0f54_4_k_cu_1158db2d_32836ignoreE:
	.zero		1
	.type		_ZN39_INTERNAL_989b0f54_4_k_cu_1158db2d_32834cute7productE,@object
	.size		_ZN39_INTERNAL_989b0f54_4_k_cu_1158db2d_32834cute7productE,(_ZN39_INTERNAL_989b0f54_4_k_cu_1158db2d_32834cuda3std3__45__cpo3endE - _ZN39_INTERNAL_989b0f54_4_k_cu_1158db2d_32834cute7productE)
_ZN39_INTERNAL_989b0f54_4_k_cu_1158db2d_32834cute7productE:
	.zero		1
	.type		_ZN39_INTERNAL_989b0f54_4_k_cu_1158db2d_32834cuda3std3__45__cpo3endE,@object
	.size		_ZN39_INTERNAL_989b0f54_4_k_cu_1158db2d_32834cuda3std3__45__cpo3endE,(_ZN39_INTERNAL_989b0f54_4_k_cu_1158db2d_32834cuda3std3__419piecewise_constructE - _ZN39_INTERNAL_989b0f54_4_k_cu_1158db2d_32834cuda3std3__45__cpo3endE)
_ZN39_INTERNAL_989b0f54_4_k_cu_1158db2d_32834cuda3std3__45__cpo3endE:
	.zero		1
	.type		_ZN39_INTERNAL_989b0f54_4_k_cu_1158db2d_32834cuda3std3__419piecewise_constructE,@object
	.size		_ZN39_INTERNAL_989b0f54_4_k_cu_1158db2d_32834cuda3std3__419piecewise_constructE,(_ZN39_INTERNAL_989b0f54_4_k_cu_1158db2d_32834cuda3std3__45__cpo4cendE - _ZN39_INTERNAL_989b0f54_4_k_cu_1158db2d_32834cuda3std3__419piecewise_constructE)
_ZN39_INTERNAL_989b0f54_4_k_cu_1158db2d_32834cuda3std3__419piecewise_constructE:
	.zero		1
	.type		_ZN39_INTERNAL_989b0f54_4_k_cu_1158db2d_32834cuda3std3__45__cpo4cendE,@object
	.size		_ZN39_INTERNAL_989b0f54_4_k_cu_1158db2d_32834cuda3std3__45__cpo4cendE,(_ZN39_INTERNAL_989b0f54_4_k_cu_1158db2d_32834cuda3std6ranges3__45__cpo4swapE - _ZN39_INTERNAL_989b0f54_4_k_cu_1158db2d_32834cuda3std3__45__cpo4cendE)
_ZN39_INTERNAL_989b0f54_4_k_cu_1158db2d_32834cuda3std3__45__cpo4cendE:
	.zero		1
	.type		_ZN39_INTERNAL_989b0f54_4_k_cu_1158db2d_32834cuda3std6ranges3__45__cpo4swapE,@object
	.size		_ZN39_INTERNAL_989b0f54_4_k_cu_1158db2d_32834cuda3std6ranges3__45__cpo4swapE,(.L_10 - _ZN39_INTERNAL_989b0f54_4_k_cu_1158db2d_32834cuda3std6ranges3__45__cpo4swapE)
_ZN39_INTERNAL_989b0f54_4_k_cu_1158db2d_32834cuda3std6ranges3__45__cpo4swapE:
	.zero		1
.L_10:


//--------------------- .nv.constant0._ZN7cutlass13device_kernelINS_4conv6kernel13ConvUniversalINS1_16ConvProblemShapeILNS1_8OperatorE0ELi2EEENS1_10collective14CollectiveConvINS1_47MainloopSm100TmaUmmaWarpSpecializedImplicitGemmILS5_0ELi8ELi2ELi1ELi2EN4cute5tupleIJNSA_1CILi2EEENSC_ILi1EEESE_EEEEENSB_IJNSC_ILi128EEENSC_ILi64EEENSB_IJSI_EEEEEENS_10tfloat32_tESL_NSA_8TiledMMAINSA_8MMA_AtomIJNSA_23SM100_MMA_TF32_2x1SM_SSISL_SL_fLi128ELi64ELNSA_4UMMA5MajorE0ELSQ_0ELNSP_7ScaleInE0ELSR_0EEEEEENSA_6LayoutINSB_IJSE_SE_SE_EEENSB_IJNSC_ILi0EEESW_SW_EEEEENSB_IJNSA_10UnderscoreESZ_SZ_EEEEENS7_6detail27Sm100ImplicitGemmTileTraitsINSA_25SM100_TMA_2SM_LOAD_IM2COLENSA_14ComposedLayoutINSA_7SwizzleILi3ELi4ELi3EEENSA_18smem_ptr_flag_bitsILi32EEENSU_INSB_IJNSC_ILi8EEENSC_ILi32EEEEEENSB_IJS1B_SE_EEEEEEEvEENS13_INSA_18SM100_TMA_2SM_LOADES1F_vEEEENS_8epilogue10collective18CollectiveEpilogueINS1K_23Sm100TmaWarpSpecializedILi3ELi2ELi16ELb1ELb0EEEJNSB_IJSI_SI_SJ_EEENSB_IJNSU_ISI_SE_EENSU_INSB_IJNSC_ILi16EEESD_EEENSB_IJSE_S1B_EEEEEEEESL_NSB_IJNSB_IJlllEEESE_SW_EEESL_S1X_NS1K_6fusion15FusionCallbacksIS1O_NS1Y_17LinearCombinationISL_fSL_fLNS_15FloatRoundStyleE2EEES1P_S1V_JEEENSA_5SM1004TMEM4LOAD26SM100_TMEM_LOAD_32dp32b16xENSA_20SM90_TMA_LOAD_IM2COLENS15_INS16_ILi2ELi4ELi3EEES19_NSU_INSB_IJS1A_S1R_EEENSB_IJS1R_SE_EEEEEEENSA_39AutoVectorizingCopyWithAssumedAlignmentILi128EEENSA_21SM90_TMA_STORE_IM2COLES2D_S2F_S2F_EEEvvEEEEvNT_6ParamsE --------------------------
	.section	.nv.constant0._ZN7cutlass13device_kernelINS_4conv6kernel13ConvUniversalINS1_16ConvProblemShapeILNS1_8OperatorE0ELi2EEENS1_10collective14CollectiveConvINS1_47MainloopSm100TmaUmmaWarpSpecializedImplicitGemmILS5_0ELi8ELi2ELi1ELi2EN4cute5tupleIJNSA_1CILi2EEENSC_ILi1EEESE_EEEEENSB_IJNSC_ILi128EEENSC_ILi64EEENSB_IJSI_EEEEEENS_10tfloat32_tESL_NSA_8TiledMMAINSA_8MMA_AtomIJNSA_23SM100_MMA_TF32_2x1SM_SSISL_SL_fLi128ELi64ELNSA_4UMMA5MajorE0ELSQ_0ELNSP_7ScaleInE0ELSR_0EEEEEENSA_6LayoutINSB_IJSE_SE_SE_EEENSB_IJNSC_ILi0EEESW_SW_EEEEENSB_IJNSA_10UnderscoreESZ_SZ_EEEEENS7_6detail27Sm100ImplicitGemmTileTraitsINSA_25SM100_TMA_2SM_LOAD_IM2COLENSA_14ComposedLayoutINSA_7SwizzleILi3ELi4ELi3EEENSA_18smem_ptr_flag_bitsILi32EEENSU_INSB_IJNSC_ILi8EEENSC_ILi32EEEEEENSB_IJS1B_SE_EEEEEEEvEENS13_INSA_18SM100_TMA_2SM_LOADES1F_vEEEENS_8epilogue10collective18CollectiveEpilogueINS1K_23Sm100TmaWarpSpecializedILi3ELi2ELi16ELb1ELb0EEEJNSB_IJSI_SI_SJ_EEENSB_IJNSU_ISI_SE_EENSU_INSB_IJNSC_ILi16EEESD_EEENSB_IJSE_S1B_EEEEEEEESL_NSB_IJNSB_IJlllEEESE_SW_EEESL_S1X_NS1K_6fusion15FusionCallbacksIS1O_NS1Y_17LinearCombinationISL_fSL_fLNS_15FloatRoundStyleE2EEES1P_S1V_JEEENSA_5SM1004TMEM4LOAD26SM100_TMEM_LOAD_32dp32b16xENSA_20SM90_TMA_LOAD_IM2COLENS15_INS16_ILi2ELi4ELi3EEES19_NSU_INSB_IJS1A_S1R_EEENSB_IJS1R_SE_EEEEEEENSA_39AutoVectorizingCopyWithAssumedAlignmentILi128EEENSA_21SM90_TMA_STORE_IM2COLES2D_S2F_S2F_EEEvvEEEEvNT_6ParamsE,"a",@progbits
	.sectionflags	@""
	.align	4
.nv.constant0._ZN7cutlass13device_kernelINS_4conv6kernel13ConvUniversalINS1_16ConvProblemShapeILNS1_8OperatorE0ELi2EEENS1_10collective14CollectiveConvINS1_47MainloopSm100TmaUmmaWarpSpecializedImplicitGemmILS5_0ELi8ELi2ELi1ELi2EN4cute5tupleIJNSA_1CILi2EEENSC_ILi1EEESE_EEEEENSB_IJNSC_ILi128EEENSC_ILi64EEENSB_IJSI_EEEEEENS_10tfloat32_tESL_NSA_8TiledMMAINSA_8MMA_AtomIJNSA_23SM100_MMA_TF32_2x1SM_SSISL_SL_fLi128ELi64ELNSA_4UMMA5MajorE0ELSQ_0ELNSP_7ScaleInE0ELSR_0EEEEEENSA_6LayoutINSB_IJSE_SE_SE_EEENSB_IJNSC_ILi0EEESW_SW_EEEEENSB_IJNSA_10UnderscoreESZ_SZ_EEEEENS7_6detail27Sm100ImplicitGemmTileTraitsINSA_25SM100_TMA_2SM_LOAD_IM2COLENSA_14ComposedLayoutINSA_7SwizzleILi3ELi4ELi3EEENSA_18smem_ptr_flag_bitsILi32EEENSU_INSB_IJNSC_ILi8EEENSC_ILi32EEEEEENSB_IJS1B_SE_EEEEEEEvEENS13_INSA_18SM100_TMA_2SM_LOADES1F_vEEEENS_8epilogue10collective18CollectiveEpilogueINS1K_23Sm100TmaWarpSpecializedILi3ELi2ELi16ELb1ELb0EEEJNSB_IJSI_SI_SJ_EEENSB_IJNSU_ISI_SE_EENSU_INSB_IJNSC_ILi16EEESD_EEENSB_IJSE_S1B_EEEEEEEESL_NSB_IJNSB_IJlllEEESE_SW_EEESL_S1X_NS1K_6fusion15FusionCallbacksIS1O_NS1Y_17LinearCombinationISL_fSL_fLNS_15FloatRoundStyleE2EEES1P_S1V_JEEENSA_5SM1004TMEM4LOAD26SM100_TMEM_LOAD_32dp32b16xENSA_20SM90_TMA_LOAD_IM2COLENS15_INS16_ILi2ELi4ELi3EEES19_NSU_INSB_IJS1A_S1R_EEENSB_IJS1R_SE_EEEEEEENSA_39AutoVectorizingCopyWithAssumedAlignmentILi128EEENSA_21SM90_TMA_STORE_IM2COLES2D_S2F_S2F_EEEvvEEEEvNT_6ParamsE:
	.zero		2944


//--------------------- SYMBOLS --------------------------

	.type		.nv.reservedSmem.offset0,@object
	.size		.nv.reservedSmem.offset0,0x4
	.type		.nv.reservedSmem.cap,@object
	.size		.nv.reservedSmem.cap,0x4
	.type		__assertfail,@function
